def matmul_kernel(
    a_ptr,
    b_ptr,
    c_ptr,
    M,
    N,
    K,
    stride_am,
    stride_ak,
    stride_bk,
    stride_bn,
    stride_cm,
    stride_cn,
    BLOCK_M: tl.constexpr,
    BLOCK_N: tl.constexpr,
    BLOCK_K: tl.constexpr,
    GROUP_M: tl.constexpr,
):
    pid = tl.program_id(axis=0)
    num_pid_m = tl.cdiv(M, BLOCK_M)
    num_pid_n = tl.cdiv(N, BLOCK_N)
    num_pid_in_group = GROUP_M * num_pid_n
    group_id = pid // num_pid_in_group
    first_pid_m = group_id * GROUP_M
    group_size_m = min(num_pid_m - first_pid_m, GROUP_M)
    pid_m = first_pid_m + ((pid % num_pid_in_group) % group_size_m)
    pid_n = (pid % num_pid_in_group) // group_size_m

    offs_am = (pid_m * BLOCK_M + tl.arange(0, BLOCK_M)) % M
    offs_bn = (pid_n * BLOCK_N + tl.arange(0, BLOCK_N)) % N
    offs_k = tl.arange(0, BLOCK_K)
    a_ptrs = a_ptr + offs_am[:, None] * stride_am + offs_k[None, :] * stride_ak
    b_ptrs = b_ptr + offs_k[:, None] * stride_bk + offs_bn[None, :] * stride_bn

    acc = tl.zeros((BLOCK_M, BLOCK_N), dtype=tl.float32)
    for kk in range(0, tl.cdiv(K, BLOCK_K)):
        a = tl.load(a_ptrs, mask=offs_k[None, :] < K - kk * BLOCK_K, other=0.0)
        b = tl.load(b_ptrs, mask=offs_k[:, None] < K - kk * BLOCK_K, other=0.0)
        acc = tl.dot(a, b, acc)
        a_ptrs += BLOCK_K * stride_ak
        b_ptrs += BLOCK_K * stride_bk

    c = acc.to(c_ptr.dtype.element_ty)
    offs_cm = pid_m * BLOCK_M + tl.arange(0, BLOCK_M)
    offs_cn = pid_n * BLOCK_N + tl.arange(0, BLOCK_N)
    c_ptrs = c_ptr + offs_cm[:, None] * stride_cm + offs_cn[None, :] * stride_cn
    mask = (offs_cm[:, None] < M) & (offs_cn[None, :] < N)
    tl.store(c_ptrs, c, mask=mask)

# config = {"BLOCK_K": 32, "BLOCK_M": 256, "BLOCK_N": 256, "GROUP_M": 1, "arch": "sm_80", "dtype": "fp16", "num_ctas": 1, "num_stages": 3, "num_warps": 4}
# arch = sm_80


// ===== COMPILED SASS (sm_80) =====

	.target	sm_80

	.elftype	@"ET_EXEC"


//--------------------- .note.nv.tkinfo           --------------------------
	.section	.note.nv.tkinfo,"",@"SHT_NOTE"
	.sectionflags	@"SHF_NOTE_NV_TKINFO"
	.tkinfo
        /*0018*/ 	.word	0x00000002
        /*0030*/ 	.string	""
        /*0030*/ 	.string	"ptxas"
        /*0030*/ 	.string	"Cuda compilation tools, release 13.0, V13.0.88"
        /*0030*/ 	.string	"Build cuda_13.0.r13.0/compiler.36424714_0"
        /*0030*/ 	.string	"-v  -suppress-debug-info  -lineinfo  -arch sm_80 "



//--------------------- .note.nv.cuinfo           --------------------------
	.section	.note.nv.cuinfo,"",@"SHT_NOTE"
	.sectionflags	@"SHF_NOTE_NV_CUINFO"
        /*0018*/ 	.short	0x0002
        /*001a*/ 	.short	0x0050
        /*001c*/ 	.short	0x0082
	.zero		2


//--------------------- .nv.info                  --------------------------
	.section	.nv.info,"",@"SHT_CUDA_INFO"
	.align	4


	//----- nvinfo : EIATTR_REGCOUNT
	.align		4
        /*0000*/ 	.byte	0x04, 0x2f
        /*0002*/ 	.short	(.L_1 - .L_0)
	.align		4
.L_0:
        /*0004*/ 	.word	index@(matmul_kernel)
        /*0008*/ 	.word	0x00000020


	//----- nvinfo : EIATTR_FRAME_SIZE
	.align		4
.L_1:
        /*000c*/ 	.byte	0x04, 0x11
        /*000e*/ 	.short	(.L_3 - .L_2)
	.align		4
.L_2:
        /*0010*/ 	.word	index@(matmul_kernel)
        /*0014*/ 	.word	0x000023a8


	//----- nvinfo : EIATTR_MIN_STACK_SIZE
	.align		4
.L_3:
        /*0018*/ 	.byte	0x04, 0x12
        /*001a*/ 	.short	(.L_5 - .L_4)
	.align		4
.L_4:
        /*001c*/ 	.word	index@(matmul_kernel)
        /*0020*/ 	.word	0x000023a8
.L_5:


//--------------------- .nv.info.matmul_kernel    --------------------------
	.section	.nv.info.matmul_kernel,"",@"SHT_CUDA_INFO"
	.sectionflags	@""
	.align	4


	//----- nvinfo : EIATTR_CUDA_API_VERSION
	.align		4
        /*0000*/ 	.byte	0x04, 0x37
        /*0002*/ 	.short	(.L_7 - .L_6)
.L_6:
        /*0004*/ 	.word	0x00000082


	//----- nvinfo : EIATTR_SW2861232_WAR
	.align		4
.L_7:
        /*0008*/ 	.byte	0x01, 0x35
	.zero		2


	//----- nvinfo : EIATTR_PARAM_CBANK
	.align		4
        /*000c*/ 	.byte	0x04, 0x0a
        /*000e*/ 	.short	(.L_9 - .L_8)
	.align		4
.L_8:
        /*0010*/ 	.word	index@(.nv.constant0.matmul_kernel)
        /*0014*/ 	.short	0x0160
        /*0016*/ 	.short	0x0050


	//----- nvinfo : EIATTR_CBANK_PARAM_SIZE
	.align		4
.L_9:
        /*0018*/ 	.byte	0x03, 0x19
        /*001a*/ 	.short	0x0050


	//----- nvinfo : EIATTR_KPARAM_INFO
	.align		4
        /*001c*/ 	.byte	0x04, 0x17
        /*001e*/ 	.short	(.L_11 - .L_10)
.L_10:
        /*0020*/ 	.word	0x00000000
        /*0024*/ 	.short	0x000d
        /*0026*/ 	.short	0x0048
        /*0028*/ 	.byte	0x00, 0xf4, 0x21, 0x00


	//----- nvinfo : EIATTR_KPARAM_INFO
	.align		4
.L_11:
        /*002c*/ 	.byte	0x04, 0x17
        /*002e*/ 	.short	(.L_13 - .L_12)
.L_12:
        /*0030*/ 	.word	0x00000000
        /*0034*/ 	.short	0x000c
        /*0036*/ 	.short	0x0040
        /*0038*/ 	.byte	0x00, 0xf4, 0x21, 0x00


	//----- nvinfo : EIATTR_KPARAM_INFO
	.align		4
.L_13:
        /*003c*/ 	.byte	0x04, 0x17
        /*003e*/ 	.short	(.L_15 - .L_14)
.L_14:
        /*0040*/ 	.word	0x00000000
        /*0044*/ 	.short	0x000b
        /*0046*/ 	.short	0x0038
        /*0048*/ 	.byte	0x00, 0xf0, 0x11, 0x00


	//----- nvinfo : EIATTR_KPARAM_INFO
	.align		4
.L_15:
        /*004c*/ 	.byte	0x04, 0x17
        /*004e*/ 	.short	(.L_17 - .L_16)
.L_16:
        /*0050*/ 	.word	0x00000000
        /*0054*/ 	.short	0x000a
        /*0056*/ 	.short	0x0034
        /*0058*/ 	.byte	0x00, 0xf0, 0x11, 0x00


	//----- nvinfo : EIATTR_KPARAM_INFO
	.align		4
.L_17:
        /*005c*/ 	.byte	0x04, 0x17
        /*005e*/ 	.short	(.L_19 - .L_18)
.L_18:
        /*0060*/ 	.word	0x00000000
        /*0064*/ 	.short	0x0009
        /*0066*/ 	.short	0x0030
        /*0068*/ 	.byte	0x00, 0xf0, 0x11, 0x00


	//----- nvinfo : EIATTR_KPARAM_INFO
	.align		4
.L_19:
        /*006c*/ 	.byte	0x04, 0x17
        /*006e*/ 	.short	(.L_21 - .L_20)
.L_20:
        /*0070*/ 	.word	0x00000000
        /*0074*/ 	.short	0x0008
        /*0076*/ 	.short	0x002c
        /*0078*/ 	.byte	0x00, 0xf0, 0x11, 0x00


	//----- nvinfo : EIATTR_KPARAM_INFO
	.align		4
.L_21:
        /*007c*/ 	.byte	0x04, 0x17
        /*007e*/ 	.short	(.L_23 - .L_22)
.L_22:
        /*0080*/ 	.word	0x00000000
        /*0084*/ 	.short	0x0007
        /*0086*/ 	.short	0x0028
        /*0088*/ 	.byte	0x00, 0xf0, 0x11, 0x00


	//----- nvinfo : EIATTR_KPARAM_INFO
	.align		4
.L_23:
        /*008c*/ 	.byte	0x04, 0x17
        /*008e*/ 	.short	(.L_25 - .L_24)
.L_24:
        /*0090*/ 	.word	0x00000000
        /*0094*/ 	.short	0x0006
        /*0096*/ 	.short	0x0024
        /*0098*/ 	.byte	0x00, 0xf0, 0x11, 0x00


	//----- nvinfo : EIATTR_KPARAM_INFO
	.align		4
.L_25:
        /*009c*/ 	.byte	0x04, 0x17
        /*009e*/ 	.short	(.L_27 - .L_26)
.L_26:
        /*00a0*/ 	.word	0x00000000
        /*00a4*/ 	.short	0x0005
        /*00a6*/ 	.short	0x0020
        /*00a8*/ 	.byte	0x00, 0xf0, 0x11, 0x00


	//----- nvinfo : EIATTR_KPARAM_INFO
	.align		4
.L_27:
        /*00ac*/ 	.byte	0x04, 0x17
        /*00ae*/ 	.short	(.L_29 - .L_28)
.L_28:
        /*00b0*/ 	.word	0x00000000
        /*00b4*/ 	.short	0x0004
        /*00b6*/ 	.short	0x001c
        /*00b8*/ 	.byte	0x00, 0xf0, 0x11, 0x00


	//----- nvinfo : EIATTR_KPARAM_INFO
	.align		4
.L_29:
        /*00bc*/ 	.byte	0x04, 0x17
        /*00be*/ 	.short	(.L_31 - .L_30)
.L_30:
        /*00c0*/ 	.word	0x00000000
        /*00c4*/ 	.short	0x0003
        /*00c6*/ 	.short	0x0018
        /*00c8*/ 	.byte	0x00, 0xf0, 0x11, 0x00


	//----- nvinfo : EIATTR_KPARAM_INFO
	.align		4
.L_31:
        /*00cc*/ 	.byte	0x04, 0x17
        /*00ce*/ 	.short	(.L_33 - .L_32)
.L_32:
        /*00d0*/ 	.word	0x00000000
        /*00d4*/ 	.short	0x0002
        /*00d6*/ 	.short	0x0010
        /*00d8*/ 	.byte	0x00, 0xf4, 0x21, 0x00


	//----- nvinfo : EIATTR_KPARAM_INFO
	.align		4
.L_33:
        /*00dc*/ 	.byte	0x04, 0x17
        /*00de*/ 	.short	(.L_35 - .L_34)
.L_34:
        /*00e0*/ 	.word	0x00000000
        /*00e4*/ 	.short	0x0001
        /*00e6*/ 	.short	0x0008
        /*00e8*/ 	.byte	0x00, 0xf4, 0x21, 0x00


	//----- nvinfo : EIATTR_KPARAM_INFO
	.align		4
.L_35:
        /*00ec*/ 	.byte	0x04, 0x17
        /*00ee*/ 	.short	(.L_37 - .L_36)
.L_36:
        /*00f0*/ 	.word	0x00000000
        /*00f4*/ 	.short	0x0000
        /*00f6*/ 	.short	0x0000
        /*00f8*/ 	.byte	0x00, 0xf4, 0x21, 0x00


	//----- nvinfo : EIATTR_MAXREG_COUNT
	.align		4
.L_37:
        /*00fc*/ 	.byte	0x03, 0x1b
        /*00fe*/ 	.short	0x00ff


	//----- nvinfo : EIATTR_NUM_BARRIERS
	.align		4
        /*0100*/ 	.byte	0x02, 0x4c
        /*0102*/ 	.byte	0x01
	.zero		1


	//----- nvinfo : EIATTR_ANNOTATIONS
	.align		4
        /*0104*/ 	.byte	0x04, 0x55
        /*0106*/ 	.short	(.L_39 - .L_38)


	//   ....[0]....
.L_38:
        /*0108*/ 	.word	0x00000001
        /*010c*/ 	.byte	0x70, 0x00, 0x00, 0x00, 0x01, 0x00, 0x00, 0x00, 0xb0, 0x00, 0x00, 0x00, 0x01, 0x00, 0x00, 0x00
        /* <DEDUP_REMOVED lines=3344> */
        /*d21c*/ 	.byte	0x50, 0x29, 0x03, 0x00, 0x01, 0x00, 0x00, 0x00, 0x90, 0x29, 0x03, 0x00


	//----- nvinfo : EIATTR_MERCURY_ISA_VERSION
	.align		4
.L_39:
        /*d228*/ 	.byte	0x03, 0x5f
        /*d22a*/ 	.short	0x0000


	//----- nvinfo : EIATTR_EXIT_INSTR_OFFSETS
	.align		4
        /*d22c*/ 	.byte	0x04, 0x1c
        /*d22e*/ 	.short	(.L_41 - .L_40)


	//   ....[0]....
.L_40:
        /*d230*/ 	.word	0x00032d20


	//   ....[1]....
        /*d234*/ 	.word	0x00032d50


	//----- nvinfo : EIATTR_REQNTID
	.align		4
.L_41:
        /*d238*/ 	.byte	0x04, 0x10
        /*d23a*/ 	.short	(.L_43 - .L_42)
.L_42:
        /*d23c*/ 	.word	0x00000080
        /*d240*/ 	.word	0x00000001
        /*d244*/ 	.word	0x00000001
.L_43:


//--------------------- .nv.callgraph             --------------------------
	.section	.nv.callgraph,"",@"SHT_CUDA_CALLGRAPH"
	.align	4
	.sectionentsize	8
	.align		4
        /*0000*/ 	.word	0x00000000
	.align		4
        /*0004*/ 	.word	0xffffffff
	.align		4
        /*0008*/ 	.word	0x00000000
	.align		4
        /*000c*/ 	.word	0xfffffffe
	.align		4
        /*0010*/ 	.word	0x00000000
	.align		4
        /*0014*/ 	.word	0xfffffffd
	.align		4
        /*0018*/ 	.word	0x00000000
	.align		4
        /*001c*/ 	.word	0xfffffffc


//--------------------- .nv.rel.action            --------------------------
	.section	.nv.rel.action,"",@"SHT_CUDA_RELOCINFO"
	.align	8
	.sectionentsize	8
        /*0000*/ 	.byte	0x73, 0x00, 0x00, 0x00, 0x00, 0x00, 0x00, 0x00, 0x00, 0x00, 0x00, 0x11, 0x25, 0x00, 0x05, 0x36


//--------------------- .nv.constant0.matmul_kernel --------------------------
	.section	.nv.constant0.matmul_kernel,"a",@progbits
	.sectionflags	@""
	.align	4
.nv.constant0.matmul_kernel:
	.zero		432


//--------------------- .text.matmul_kernel       --------------------------
	.section	.text.matmul_kernel,"ax",@progbits
	.sectioninfo	@"SHI_REGISTERS=32"
	.align	128
        .global         matmul_kernel
        .type           matmul_kernel,@function
        .size           matmul_kernel,(.L_x_4 - matmul_kernel)
        .other          matmul_kernel,@"STO_CUDA_ENTRY STV_DEFAULT"
matmul_kernel:
.text.matmul_kernel:
[----:B------:R-:W-:-:S04]  /*0000*/  IMAD.MOV.U32 R1, RZ, RZ, c[0x0][0x28] ;  /* 0x00000a00ff017624 */ /* 0x000fc800078e00ff */
[----:B------:R-:W-:Y:S01]  /*0010*/  IMAD.MOV.U32 R6, RZ, RZ, 0xff ;  /* 0x000000ffff067424 */ /* 0x000fe200078e00ff */
[----:B------:R-:W-:Y:S01]  /*0020*/  IADD3 R1, R1, -0x23a8, RZ ;  /* 0xffffdc5801017810 */ /* 0x000fe20007ffe0ff */
[----:B------:R-:W0:Y:S01]  /*0030*/  S2R R28, SR_TID.X ;  /* 0x00000000001c7919 */ /* 0x000e220000002100 */
[----:B------:R-:W-:Y:S01]  /*0040*/  ULDC.64 UR4, c[0x0][0x118] ;  /* 0x0000460000047ab9 */ /* 0x000fe20000000a00 */
[----:B------:R-:W-:Y:S01]  /*0050*/  CS2R R12, SRZ ;  /* 0x00000000000c7805 */ /* 0x000fe2000001ff00 */
[----:B------:R-:W-:Y:S01]  /*0060*/  IADD3 R0, R6, c[0x0][0x17c], RZ ;  /* 0x00005f0006007a10 */ /* 0x000fe20007ffe0ff */
[----:B------:R1:W-:Y:S01]  /*0070*/  STL [R1+0x70], RZ ;  /* 0x000070ff01007387 */ /* 0x0003e20000100800 */
[----:B------:R-:W-:Y:S01]  /*0080*/  CS2R R14, SRZ ;  /* 0x00000000000e7805 */ /* 0x000fe2000001ff00 */
[----:B------:R-:W-:Y:S01]  /*0090*/  CS2R R24, SRZ ;  /* 0x0000000000187805 */ /* 0x000fe2000001ff00 */
[----:B------:R-:W-:Y:S01]  /*00a0*/  SHF.R.S32.HI R3, RZ, 0x1f, R0 ;  /* 0x0000001fff037819 */ /* 0x000fe20000011400 */
[----:B------:R1:W-:Y:S01]  /*00b0*/  STL [R1+0x74], RZ ;  /* 0x000074ff01007387 */ /* 0x0003e20000100800 */
[----:B------:R-:W-:Y:S01]  /*00c0*/  CS2R R26, SRZ ;  /* 0x00000000001a7805 */ /* 0x000fe2000001ff00 */
[----:B------:R-:W-:Y:S01]  /*00d0*/  CS2R R16, SRZ ;  /* 0x0000000000107805 */ /* 0x000fe2000001ff00 */
[----:B------:R-:W-:Y:S01]  /*00e0*/  LEA.HI R0, R3, R0, RZ, 0x8 ;  /* 0x0000000003007211 */ /* 0x000fe200078f40ff */
[----:B------:R1:W-:Y:S01]  /*00f0*/  STL [R1+0x78], RZ ;  /* 0x000078ff01007387 */ /* 0x0003e20000100800 */
[----:B------:R-:W-:Y:S01]  /*0100*/  CS2R R18, SRZ ;  /* 0x0000000000127805 */ /* 0x000fe2000001ff00 */
[----:B------:R-:W-:Y:S01]  /*0110*/  CS2R R20, SRZ ;  /* 0x0000000000147805 */ /* 0x000fe2000001ff00 */
[----:B------:R-:W-:Y:S01]  /*0120*/  SHF.R.S32.HI R0, RZ, 0x8, R0 ;  /* 0x00000008ff007819 */ /* 0x000fe20000011400 */
[----:B------:R-:W2:Y:S01]  /*0130*/  S2R R3, SR_CTAID.X ;  /* 0x0000000000037919 */ /* 0x000ea20000002500 */
[----:B------:R-:W-:-:S02]  /*0140*/  CS2R R22, SRZ ;  /* 0x0000000000167805 */ /* 0x000fc4000001ff00 */
[-C--:B------:R-:W-:Y:S01]  /*0150*/  IABS R7, R0.reuse ;  /* 0x0000000000077213 */ /* 0x080fe20000000000 */
[----:B------:R1:W-:Y:S01]  /*0160*/  STL [R1+0x7c], RZ ;  /* 0x00007cff01007387 */ /* 0x0003e20000100800 */
[----:B------:R-:W-:Y:S02]  /*0170*/  IABS R11, R0 ;  /* 0x00000000000b7213 */ /* 0x000fe40000000000 */
[----:B------:R-:W3:Y:S01]  /*0180*/  I2F.RP R2, R7 ;  /* 0x0000000700027306 */ /* 0x000ee20000209400 */
[----:B------:R1:W-:Y:S01]  /*0190*/  STL [R1+0x60], RZ ;  /* 0x000060ff01007387 */ /* 0x0003e20000100800 */
[----:B0-----:R-:W-:-:S03]  /*01a0*/  LOP3.LUT R28, R28, 0x7f, RZ, 0xc0, !PT ;  /* 0x0000007f1c1c7812 */ /* 0x001fc600078ec0ff */
[----:B------:R1:W-:Y:S04]  /*01b0*/  STL [R1+0x64], RZ ;  /* 0x000064ff01007387 */ /* 0x0003e80000100800 */
[----:B------:R1:W-:Y:S04]  /*01c0*/  STL [R1+0x68], RZ ;  /* 0x000068ff01007387 */ /* 0x0003e80000100800 */
[----:B------:R1:W-:Y:S01]  /*01d0*/  STL [R1+0x6c], RZ ;  /* 0x00006cff01007387 */ /* 0x0003e20000100800 */
[----:B---3--:R-:W0:Y:S01]  /*01e0*/  MUFU.RCP R2, R2 ;  /* 0x0000000200027308 */ /* 0x008e220000001000 */
[----:B--2---:R-:W-:-:S02]  /*01f0*/  IABS R10, R3 ;  /* 0x00000003000a7213 */ /* 0x004fc40000000000 */
[----:B------:R1:W-:Y:S04]  /*0200*/  STL [R1+0x50], RZ ;  /* 0x000050ff01007387 */ /* 0x0003e80000100800 */
[----:B------:R1:W-:Y:S04]  /*0210*/  STL [R1+0x54], RZ ;  /* 0x000054ff01007387 */ /* 0x0003e80000100800 */
[----:B------:R1:W-:Y:S04]  /*0220*/  STL [R1+0x58], RZ ;  /* 0x000058ff01007387 */ /* 0x0003e80000100800 */
[----:B------:R1:W-:Y:S01]  /*0230*/  STL [R1+0x5c], RZ ;  /* 0x00005cff01007387 */ /* 0x0003e20000100800 */
[----:B0-----:R-:W-:-:S03]  /*0240*/  IADD3 R4, R2, 0xffffffe, RZ ;  /* 0x0ffffffe02047810 */ /* 0x001fc60007ffe0ff */
[----:B------:R1:W-:Y:S01]  /*0250*/  STL [R1+0x40], RZ ;  /* 0x000040ff01007387 */ /* 0x0003e20000100800 */
[----:B------:R0:W2:Y:S03]  /*0260*/  F2I.FTZ.U32.TRUNC.NTZ R5, R4 ;  /* 0x0000000400057305 */ /* 0x0000a6000021f000 */
[----:B------:R1:W-:Y:S04]  /*0270*/  STL [R1+0x44], RZ ;  /* 0x000044ff01007387 */ /* 0x0003e80000100800 */
[----:B------:R1:W-:Y:S01]  /*0280*/  STL [R1+0x48], RZ ;  /* 0x000048ff01007387 */ /* 0x0003e20000100800 */
[----:B0-----:R-:W-:-:S03]  /*0290*/  IMAD.MOV.U32 R4, RZ, RZ, RZ ;  /* 0x000000ffff047224 */ /* 0x001fc600078e00ff */
[----:B------:R1:W-:Y:S04]  /*02a0*/  STL [R1+0x4c], RZ ;  /* 0x00004cff01007387 */ /* 0x0003e80000100800 */
[----:B------:R1:W-:Y:S01]  /*02b0*/  STL [R1+0x30], RZ ;  /* 0x000030ff01007387 */ /* 0x0003e20000100800 */
[----:B--2---:R-:W-:-:S03]  /*02c0*/  IMAD.MOV R8, RZ, RZ, -R5 ;  /* 0x000000ffff087224 */ /* 0x004fc600078e0a05 */
[----:B------:R1:W-:Y:S01]  /*02d0*/  STL [R1+0x34], RZ ;  /* 0x000034ff01007387 */ /* 0x0003e20000100800 */
[----:B------:R-:W-:Y:S02]  /*02e0*/  IMAD R9, R8, R7, RZ ;  /* 0x0000000708097224 */ /* 0x000fe400078e02ff */
[----:B------:R-:W-:Y:S01]  /*02f0*/  IMAD.MOV.U32 R8, RZ, RZ, R10 ;  /* 0x000000ffff087224 */ /* 0x000fe200078e000a */
[----:B------:R1:W-:Y:S01]  /*0300*/  STL [R1+0x38], RZ ;  /* 0x000038ff01007387 */ /* 0x0003e20000100800 */
[----:B------:R-:W-:-:S03]  /*0310*/  IMAD.HI.U32 R5, R5, R9, R4 ;  /* 0x0000000905057227 */ /* 0x000fc600078e0004 */
[----:B------:R1:W-:Y:S01]  /*0320*/  STL [R1+0x3c], RZ ;  /* 0x00003cff01007387 */ /* 0x0003e20000100800 */
[----:B------:R-:W-:Y:S02]  /*0330*/  IMAD.MOV R9, RZ, RZ, -R11 ;  /* 0x000000ffff097224 */ /* 0x000fe400078e0a0b */
[----:B------:R-:W-:Y:S01]  /*0340*/  IMAD.HI.U32 R2, R5, R8, RZ ;  /* 0x0000000805027227 */ /* 0x000fe200078e00ff */
[----:B------:R1:W-:Y:S03]  /*0350*/  STL [R1+0x20], RZ ;  /* 0x000020ff01007387 */ /* 0x0003e60000100800 */
[----:B------:R-:W-:Y:S01]  /*0360*/  IMAD R4, R2, R9, R8 ;  /* 0x0000000902047224 */ /* 0x000fe200078e0208 */
[----:B------:R1:W-:Y:S04]  /*0370*/  STL [R1+0x24], RZ ;  /* 0x000024ff01007387 */ /* 0x0003e80000100800 */
[----:B------:R1:W-:Y:S01]  /*0380*/  STL [R1+0x28], RZ ;  /* 0x000028ff01007387 */ /* 0x0003e20000100800 */
[----:B------:R-:W-:-:S03]  /*0390*/  ISETP.GT.U32.AND P1, PT, R7, R4, PT ;  /* 0x000000040700720c */ /* 0x000fc60003f24070 */
[----:B------:R1:W-:Y:S04]  /*03a0*/  STL [R1+0x2c], RZ ;  /* 0x00002cff01007387 */ /* 0x0003e80000100800 */
[----:B------:R1:W-:Y:S04]  /*03b0*/  STL [R1+0x10], RZ ;  /* 0x000010ff01007387 */ /* 0x0003e80000100800 */
[----:B------:R1:W-:Y:S02]  /*03c0*/  STL [R1+0x14], RZ ;  /* 0x000014ff01007387 */ /* 0x0003e40000100800 */
[----:B------:R-:W-:Y:S01]  /*03d0*/  @!P1 IMAD.IADD R4, R4, 0x1, -R7 ;  /* 0x0000000104049824 */ /* 0x000fe200078e0a07 */
[----:B------:R-:W-:Y:S01]  /*03e0*/  @!P1 IADD3 R2, R2, 0x1, RZ ;  /* 0x0000000102029810 */ /* 0x000fe20007ffe0ff */
[----:B------:R1:W-:Y:S01]  /*03f0*/  STL [R1+0x18], RZ ;  /* 0x000018ff01007387 */ /* 0x0003e20000100800 */
[----:B------:R-:W-:-:S02]  /*0400*/  ISETP.NE.AND P1, PT, R0, RZ, PT ;  /* 0x000000ff0000720c */ /* 0x000fc40003f25270 */
[----:B------:R-:W-:Y:S01]  /*0410*/  ISETP.GE.U32.AND P0, PT, R4, R7, PT ;  /* 0x000000070400720c */ /* 0x000fe20003f06070 */
[----:B------:R1:W-:Y:S01]  /*0420*/  STL [R1+0x1c], RZ ;  /* 0x00001cff01007387 */ /* 0x0003e20000100800 */
[----:B------:R-:W-:-:S03]  /*0430*/  LOP3.LUT R4, R3, R0, RZ, 0x3c, !PT ;  /* 0x0000000003047212 */ /* 0x000fc600078e3cff */
[----:B------:R1:W-:Y:S01]  /*0440*/  STL [R1], RZ ;  /* 0x000000ff01007387 */ /* 0x0003e20000100800 */
[----:B------:R-:W-:Y:S02]  /*0450*/  ISETP.GE.AND P2, PT, R4, RZ, PT ;  /* 0x000000ff0400720c */ /* 0x000fe40003f46270 */
[----:B------:R-:W-:Y:S01]  /*0460*/  IADD3 R4, R6, c[0x0][0x178], RZ ;  /* 0x00005e0006047a10 */ /* 0x000fe20007ffe0ff */
[----:B------:R1:W-:Y:S03]  /*0470*/  STL [R1+0x4], RZ ;  /* 0x000004ff01007387 */ /* 0x0003e60000100800 */
[----:B------:R-:W-:Y:S01]  /*0480*/  SHF.R.S32.HI R5, RZ, 0x1f, R4 ;  /* 0x0000001fff057819 */ /* 0x000fe20000011404 */
[----:B------:R1:W-:Y:S01]  /*0490*/  STL [R1+0x8], RZ ;  /* 0x000008ff01007387 */ /* 0x0003e20000100800 */
[----:B------:R-:W-:Y:S02]  /*04a0*/  @P0 IADD3 R2, R2, 0x1, RZ ;  /* 0x0000000102020810 */ /* 0x000fe40007ffe0ff */
[----:B------:R-:W-:Y:S01]  /*04b0*/  LEA.HI R5, R5, R4, RZ, 0x8 ;  /* 0x0000000405057211 */ /* 0x000fe200078f40ff */
[----:B------:R1:W-:Y:S02]  /*04c0*/  STL [R1+0xc], RZ ;  /* 0x00000cff01007387 */ /* 0x0003e40000100800 */
[----:B------:R-:W-:Y:S01]  /*04d0*/  @!P2 IMAD.MOV R2, RZ, RZ, -R2 ;  /* 0x000000ffff02a224 */ /* 0x000fe200078e0a02 */
[----:B------:R-:W-:Y:S01]  /*04e0*/  @!P1 LOP3.LUT R2, RZ, R0, RZ, 0x33, !PT ;  /* 0x00000000ff029212 */ /* 0x000fe200078e33ff */
[----:B------:R1:W-:Y:S03]  /*04f0*/  STL [R1+0x80], RZ ;  /* 0x000080ff01007387 */ /* 0x0003e60000100800 */
[----:B------:R-:W-:Y:S01]  /*0500*/  LEA.HI.SX32 R5, R5, -R2, 0x18 ;  /* 0x8000000205057211 */ /* 0x000fe200078fc2ff */
[----:B------:R1:W-:Y:S01]  /*0510*/  STL [R1+0x84], RZ ;  /* 0x000084ff01007387 */ /* 0x0003e20000100800 */
[----:B------:R-:W-:-:S02]  /*0520*/  IMAD.MOV R7, RZ, RZ, -R2 ;  /* 0x000000ffff077224 */ /* 0x000fc400078e0a02 */
[----:B------:R-:W-:Y:S01]  /*0530*/  IMNMX R10, R5, 0x1, PT ;  /* 0x00000001050a7817 */ /* 0x000fe20003800200 */
[----:B------:R1:W-:Y:S01]  /*0540*/  STL [R1+0x88], RZ ;  /* 0x000088ff01007387 */ /* 0x0003e20000100800 */
[----:B------:R-:W-:Y:S02]  /*0550*/  IMAD R9, R0, R7, R3 ;  /* 0x0000000700097224 */ /* 0x000fe400078e0203 */
[-C--:B------:R-:W-:Y:S01]  /*0560*/  IABS R8, R10.reuse ;  /* 0x0000000a00087213 */ /* 0x080fe20000000000 */
[----:B------:R1:W-:Y:S01]  /*0570*/  STL [R1+0x8c], RZ ;  /* 0x00008cff01007387 */ /* 0x0003e20000100800 */
[----:B------:R-:W-:Y:S02]  /*0580*/  IABS R0, R10 ;  /* 0x0000000a00007213 */ /* 0x000fe40000000000 */
[----:B------:R-:W0:Y:S01]  /*0590*/  I2F.RP R6, R8 ;  /* 0x0000000800067306 */ /* 0x000e220000209400 */
[----:B------:R1:W-:Y:S01]  /*05a0*/  STL [R1+0xa0], RZ ;  /* 0x0000a0ff01007387 */ /* 0x0003e20000100800 */
[----:B------:R-:W-:-:S03]  /*05b0*/  IABS R7, R9 ;  /* 0x0000000900077213 */ /* 0x000fc60000000000 */
[----:B------:R1:W-:Y:S04]  /*05c0*/  STL [R1+0xa4], RZ ;  /* 0x0000a4ff01007387 */ /* 0x0003e80000100800 */
[----:B------:R1:W-:Y:S04]  /*05d0*/  STL [R1+0xa8], RZ ;  /* 0x0000a8ff01007387 */ /* 0x0003e80000100800 */
[----:B------:R1:W-:Y:S01]  /*05e0*/  STL [R1+0xac], RZ ;  /* 0x0000acff01007387 */ /* 0x0003e20000100800 */
[----:B0-----:R-:W0:Y:S03]  /*05f0*/  MUFU.RCP R6, R6 ;  /* 0x0000000600067308 */ /* 0x001e260000001000 */
        /* <DEDUP_REMOVED lines=8> */
[----:B------:R1:W-:Y:S04]  /*0680*/  STL [R1+0xb8], RZ ;  /* 0x0000b8ff01007387 */ /* 0x0003e80000100800 */
[----:B------:R1:W-:Y:S01]  /*0690*/  STL [R1+0xbc], RZ ;  /* 0x0000bcff01007387 */ /* 0x0003e20000100800 */
[----:B0-----:R-:W-:-:S03]  /*06a0*/  IMAD.MOV.U32 R4, RZ, RZ, RZ ;  /* 0x000000ffff047224 */ /* 0x001fc600078e00ff */
[----:B------:R1:W-:Y:S01]  /*06b0*/  STL [R1+0xc0], RZ ;  /* 0x0000c0ff01007387 */ /* 0x0003e20000100800 */
[----:B--2---:R-:W-:-:S03]  /*06c0*/  IMAD.MOV R11, RZ, RZ, -R5 ;  /* 0x000000ffff0b7224 */ /* 0x004fc600078e0a05 */
[----:B------:R1:W-:Y:S01]  /*06d0*/  STL [R1+0xc4], RZ ;  /* 0x0000c4ff01007387 */ /* 0x0003e20000100800 */
[----:B------:R-:W-:-:S03]  /*06e0*/  IMAD.MOV.U32 R3, RZ, RZ, R11 ;  /* 0x000000ffff037224 */ /* 0x000fc600078e000b */
[----:B------:R1:W-:Y:S01]  /*06f0*/  STL [R1+0xc8], RZ ;  /* 0x0000c8ff01007387 */ /* 0x0003e20000100800 */
[----:B------:R-:W-:-:S03]  /*0700*/  IMAD R3, R3, R8, RZ ;  /* 0x0000000803037224 */ /* 0x000fc600078e02ff */
[----:B------:R1:W-:Y:S01]  /*0710*/  STL [R1+0xcc], RZ ;  /* 0x0000ccff01007387 */ /* 0x0003e20000100800 */
[----:B------:R-:W-:-:S03]  /*0720*/  IMAD.HI.U32 R5, R5, R3, R4 ;  /* 0x0000000305057227 */ /* 0x000fc600078e0004 */
[----:B------:R1:W-:Y:S01]  /*0730*/  STL [R1+0xd0], RZ ;  /* 0x0000d0ff01007387 */ /* 0x0003e20000100800 */
[----:B------:R-:W-:-:S03]  /*0740*/  IMAD.MOV R3, RZ, RZ, -R0 ;  /* 0x000000ffff037224 */ /* 0x000fc600078e0a00 */
[----:B------:R1:W-:Y:S01]  /*0750*/  STL [R1+0xd4], RZ ;  /* 0x0000d4ff01007387 */ /* 0x0003e20000100800 */
[----:B------:R-:W-:-:S03]  /*0760*/  IMAD.HI.U32 R0, R5, R7, RZ ;  /* 0x0000000705007227 */ /* 0x000fc600078e00ff */
[----:B------:R1:W-:Y:S01]  /*0770*/  STL [R1+0xd8], RZ ;  /* 0x0000d8ff01007387 */ /* 0x0003e20000100800 */
[----:B------:R-:W-:Y:S02]  /*0780*/  IMAD R3, R0, R3, R7 ;  /* 0x0000000300037224 */ /* 0x000fe400078e0207 */
[----:B------:R-:W-:Y:S01]  /*0790*/  CS2R R6, SRZ ;  /* 0x0000000000067805 */ /* 0x000fe2000001ff00 */
[----:B------:R1:W-:Y:S02]  /*07a0*/  STL [R1+0xdc], RZ ;  /* 0x0000dcff01007387 */ /* 0x0003e40000100800 */
[----:B------:R-:W-:Y:S02]  /*07b0*/  ISETP.GT.U32.AND P1, PT, R8, R3, PT ;  /* 0x000000030800720c */ /* 0x000fe40003f24070 */
[----:B------:R1:W-:Y:S04]  /*07c0*/  STL [R1+0xe0], RZ ;  /* 0x0000e0ff01007387 */ /* 0x0003e80000100800 */
[----:B------:R1:W-:Y:S04]  /*07d0*/  STL [R1+0xe4], RZ ;  /* 0x0000e4ff01007387 */ /* 0x0003e80000100800 */
[----:B------:R1:W-:Y:S03]  /*07e0*/  STL [R1+0xe8], RZ ;  /* 0x0000e8ff01007387 */ /* 0x0003e60000100800 */
[----:B------:R-:W-:Y:S01]  /*07f0*/  @!P1 IMAD.IADD R3, R3, 0x1, -R8 ;  /* 0x0000000103039824 */ /* 0x000fe200078e0a08 */
[----:B------:R1:W-:Y:S01]  /*0800*/  STL [R1+0xec], RZ ;  /* 0x0000ecff01007387 */ /* 0x0003e20000100800 */
[----:B------:R-:W-:-:S02]  /*0810*/  @!P1 IADD3 R0, R0, 0x1, RZ ;  /* 0x0000000100009810 */ /* 0x000fc40007ffe0ff */
[----:B------:R-:W-:Y:S01]  /*0820*/  ISETP.NE.AND P1, PT, R10, RZ, PT ;  /* 0x000000ff0a00720c */ /* 0x000fe20003f25270 */
[----:B------:R1:W-:Y:S01]  /*0830*/  STL [R1+0xf0], RZ ;  /* 0x0000f0ff01007387 */ /* 0x0003e20000100800 */
[----:B------:R-:W-:Y:S02]  /*0840*/  ISETP.GE.U32.AND P0, PT, R3, R8, PT ;  /* 0x000000080300720c */ /* 0x000fe40003f06070 */
[----:B------:R-:W-:Y:S01]  /*0850*/  LOP3.LUT R3, R9, R10, RZ, 0x3c, !PT ;  /* 0x0000000a09037212 */ /* 0x000fe200078e3cff */
[----:B------:R1:W-:Y:S03]  /*0860*/  STL [R1+0xf4], RZ ;  /* 0x0000f4ff01007387 */ /* 0x0003e60000100800 */
[----:B------:R-:W-:Y:S01]  /*0870*/  ISETP.GE.AND P2, PT, R3, RZ, PT ;  /* 0x000000ff0300720c */ /* 0x000fe20003f46270 */
[----:B------:R1:W-:Y:S01]  /*0880*/  STL [R1+0xf8], RZ ;  /* 0x0000f8ff01007387 */ /* 0x0003e20000100800 */
[----:B------:R-:W-:-:S03]  /*0890*/  IMAD.MOV.U32 R3, RZ, RZ, c[0x0][0x180] ;  /* 0x00006000ff037624 */ /* 0x000fc600078e00ff */
[----:B------:R1:W-:Y:S02]  /*08a0*/  STL [R1+0xfc], RZ ;  /* 0x0000fcff01007387 */ /* 0x0003e40000100800 */
[----:B------:R-:W-:Y:S02]  /*08b0*/  @P0 IADD3 R0, R0, 0x1, RZ ;  /* 0x0000000100000810 */ /* 0x000fe40007ffe0ff */
[----:B------:R1:W-:Y:S01]  /*08c0*/  STL [R1+0x100], RZ ;  /* 0x000100ff01007387 */ /* 0x0003e20000100800 */
[----:B------:R-:W-:-:S03]  /*08d0*/  IADD3 R3, R3, 0x1f, RZ ;  /* 0x0000001f03037810 */ /* 0x000fc60007ffe0ff */
[----:B------:R1:W-:Y:S01]  /*08e0*/  STL [R1+0x104], RZ ;  /* 0x000104ff01007387 */ /* 0x0003e20000100800 */
[----:B------:R-:W-:Y:S01]  /*08f0*/  @!P2 IMAD.MOV R0, RZ, RZ, -R0 ;  /* 0x000000ffff00a224 */ /* 0x000fe200078e0a00 */
[----:B------:R-:W-:Y:S02]  /*0900*/  @!P1 LOP3.LUT R0, RZ, R10, RZ, 0x33, !PT ;  /* 0x0000000aff009212 */ /* 0x000fe400078e33ff */
[----:B------:R1:W-:Y:S01]  /*0910*/  STL [R1+0x108], RZ ;  /* 0x000108ff01007387 */ /* 0x0003e20000100800 */
[----:B------:R-:W-:Y:S02]  /*0920*/  ISETP.GE.AND P0, PT, R3, 0x20, PT ;  /* 0x000000200300780c */ /* 0x000fe40003f06270 */
[----:B------:R-:W-:Y:S01]  /*0930*/  IMAD.MOV R5, RZ, RZ, -R0 ;  /* 0x000000ffff057224 */ /* 0x000fe200078e0a00 */
[----:B------:R1:W-:Y:S01]  /*0940*/  STL [R1+0x10c], RZ ;  /* 0x00010cff01007387 */ /* 0x0003e20000100800 */
[----:B------:R-:W-:Y:S02]  /*0950*/  IMAD.SHL.U32 R29, R0, 0x100, RZ ;  /* 0x00000100001d7824 */ /* 0x000fe400078e00ff */
[----:B------:R-:W-:Y:S01]  /*0960*/  IMAD R5, R10, R5, R9 ;  /* 0x000000050a057224 */ /* 0x000fe200078e0209 */
[----:B------:R1:W-:Y:S01]  /*0970*/  STL [R1+0x110], RZ ;  /* 0x000110ff01007387 */ /* 0x0003e20000100800 */
[----:B------:R-:W-:Y:S01]  /*0980*/  CS2R R8, SRZ ;  /* 0x0000000000087805 */ /* 0x000fe2000001ff00 */
[----:B------:R-:W-:Y:S01]  /*0990*/  CS2R R10, SRZ ;  /* 0x00000000000a7805 */ /* 0x000fe2000001ff00 */
[----:B------:R-:W-:Y:S01]  /*09a0*/  IMAD.IADD R2, R2, 0x1, R5 ;  /* 0x0000000102027824 */ /* 0x000fe200078e0205 */
[----:B------:R1:W-:Y:S01]  /*09b0*/  STL [R1+0x114], RZ ;  /* 0x000114ff01007387 */ /* 0x0003e20000100800 */
[----:B------:R-:W-:-:S02]  /*09c0*/  IMAD.MOV.U32 R5, RZ, RZ, RZ ;  /* 0x000000ffff057224 */ /* 0x000fc400078e00ff */
[----:B------:R-:W-:Y:S01]  /*09d0*/  IMAD R28, R2, 0x100, R28 ;  /* 0x00000100021c7824 */ /* 0x000fe200078e021c */
[----:B------:R1:W-:Y:S04]  /*09e0*/  STL [R1+0x118], RZ ;  /* 0x000118ff01007387 */ /* 0x0003e80000100800 */
[----:B------:R1:W-:Y:S01]  /*09f0*/  STL [R1+0x11c], RZ ;  /* 0x00011cff01007387 */ /* 0x0003e20000100800 */
[----:B------:R-:W-:-:S03]  /*0a00*/  IADD3 R0, R28, 0x80, RZ ;  /* 0x000000801c007810 */ /* 0x000fc60007ffe0ff */
[----:B------:R1:W-:Y:S04]  /*0a10*/  STL [R1+0x130], RZ ;  /* 0x000130ff01007387 */ /* 0x0003e80000100800 */
        /* <DEDUP_REMOVED lines=142> */
[----:B------:R1:W-:Y:S04]  /*1300*/  STL [R1+0x128], R29 ;  /* 0x0001281d01007387 */ /* 0x0003e80000100800 */
[----:B------:R1:W-:Y:S04]  /*1310*/  STL [R1+0x12c], R28 ;  /* 0x00012c1c01007387 */ /* 0x0003e80000100800 */
        /* <DEDUP_REMOVED lines=17> */
[----:B------:R1:W-:Y:S01]  /*1430*/  STL [R1+0x8e0], R0 ;  /* 0x0008e00001007387 */ /* 0x0003e20000100800 */
[----:B------:R-:W-:Y:S05]  /*1440*/  @!P0 BRA `(.L_x_0) ;  /* 0x00023d7000008947 */ /* 0x000fea0003800000 */
[----:B------:R-:W-:Y:S01]  /*1450*/  IABS R2, c[0x0][0x178] ;  /* 0x00005e0000027a13 */ /* 0x000fe20000000000 */
[----:B------:R-:W-:Y:S01]  /*1460*/  IMAD.MOV.U32 R23, RZ, RZ, R0 ;  /* 0x000000ffff177224 */ /* 0x000fe200078e0000 */
[----:B------:R-:W-:Y:S01]  /*1470*/  IABS R7, c[0x0][0x17c] ;  /* 0x00005f0000077a13 */ /* 0x000fe20000000000 */
[----:B------:R-:W0:Y:S01]  /*1480*/  S2R R10, SR_TID.X ;  /* 0x00000000000a7919 */ /* 0x000e220000002100 */
[----:B------:R-:W2:Y:S08]  /*1490*/  I2F.RP R6, R2 ;  /* 0x0000000200067306 */ /* 0x000eb00000209400 */
[----:B-1----:R-:W1:Y:S08]  /*14a0*/  I2F.RP R0, R7 ;  /* 0x0000000700007306 */ /* 0x002e700000209400 */
[----:B--2---:R-:W2:Y:S01]  /*14b0*/  MUFU.RCP R6, R6 ;  /* 0x0000000600067308 */ /* 0x004ea20000001000 */
[----:B0-----:R-:W-:-:S07]  /*14c0*/  SHF.R.U32.HI R26, RZ, 0x5, R10 ;  /* 0x00000005ff1a7819 */ /* 0x001fce000001160a */
[----:B-1----:R-:W0:Y:S01]  /*14d0*/  MUFU.RCP R0, R0 ;  /* 0x0000000000007308 */ /* 0x002e220000001000 */
[----:B------:R-:W-:Y:S02]  /*14e0*/  IABS R10, R28 ;  /* 0x0000001c000a7213 */ /* 0x000fe40000000000 */
[----:B------:R-:W-:-:S04]  /*14f0*/  SGXT.U32 R26, R26, 0x2 ;  /* 0x000000021a1a781a */ /* 0x000fc80000000000 */
[----:B------:R-:W-:Y:S02]  /*1500*/  LOP3.LUT R26, R29, R26, RZ, 0xfc, !PT ;  /* 0x0000001a1d1a7212 */ /* 0x000fe400078efcff */
[----:B--2---:R-:W-:Y:S02]  /*1510*/  IADD3 R8, R6, 0xffffffe, RZ ;  /* 0x0ffffffe06087810 */ /* 0x004fe40007ffe0ff */
[C---:B------:R-:W-:Y:S02]  /*1520*/  LOP3.LUT R12, R26.reuse, 0xf8, RZ, 0xfc, !PT ;  /* 0x000000f81a0c7812 */ /* 0x040fe400078efcff */
[----:B------:R1:W2:Y:S01]  /*1530*/  F2I.FTZ.U32.TRUNC.NTZ R9, R8 ;  /* 0x0000000800097305 */ /* 0x0002a2000021f000 */
[----:B------:R-:W-:Y:S02]  /*1540*/  LOP3.LUT R15, R26, 0xf0, RZ, 0xfc, !PT ;  /* 0x000000f01a0f7812 */ /* 0x000fe400078efcff */
[----:B0-----:R-:W-:Y:S02]  /*1550*/  IADD3 R4, R0, 0xffffffe, RZ ;  /* 0x0ffffffe00047810 */ /* 0x001fe40007ffe0ff */
[----:B------:R-:W-:-:S02]  /*1560*/  SHF.R.S32.HI R0, RZ, 0x1f, R3 ;  /* 0x0000001fff007819 */ /* 0x000fc40000011403 */
[----:B------:R-:W-:Y:S01]  /*1570*/  IABS R6, R12 ;  /* 0x0000000c00067213 */ /* 0x000fe20000000000 */
[----:B------:R-:W0:Y:S01]  /*1580*/  F2I.FTZ.U32.TRUNC.NTZ R5, R4 ;  /* 0x0000000400057305 */ /* 0x000e22000021f000 */
[----:B-1----:R-:W-:Y:S01]  /*1590*/  IMAD.MOV.U32 R8, RZ, RZ, RZ ;  /* 0x000000ffff087224 */ /* 0x002fe200078e00ff */
[----:B------:R-:W-:Y:S02]  /*15a0*/  LEA.HI R3, R0, R3, RZ, 0x5 ;  /* 0x0000000300037211 */ /* 0x000fe400078f28ff */
[----:B------:R-:W-:Y:S02]  /*15b0*/  LOP3.LUT R13, R26, 0xec, RZ, 0xfc, !PT ;  /* 0x000000ec1a0d7812 */ /* 0x000fe400078efcff */
[----:B------:R-:W-:Y:S01]  /*15c0*/  ISETP.GE.AND P6, PT, R12, RZ, PT ;  /* 0x000000ff0c00720c */ /* 0x000fe20003fc6270 */
[----:B------:R1:W-:Y:S01]  /*15d0*/  STL [R1+0xc0], R3 ;  /* 0x0000c00301007387 */ /* 0x0003e20000100800 */
[----:B--2---:R-:W-:Y:S01]  /*15e0*/  IMAD.MOV R11, RZ, RZ, -R9 ;  /* 0x000000ffff0b7224 */ /* 0x004fe200078e0a09 */
[----:B------:R-:W-:-:S02]  /*15f0*/  IABS R12, R13 ;  /* 0x0000000d000c7213 */ /* 0x000fc40000000000 */
[----:B------:R-:W-:Y:S01]  /*1600*/  ISETP.GE.AND P5, PT, R15, RZ, PT ;  /* 0x000000ff0f00720c */ /* 0x000fe20003fa6270 */
[----:B------:R-:W-:Y:S01]  /*1610*/  IMAD R11, R11, R2, RZ ;  /* 0x000000020b0b7224 */ /* 0x000fe200078e02ff */
[----:B------:R-:W-:-:S03]  /*1620*/  LOP3.LUT R16, R26, 0xd8, RZ, 0xfc, !PT ;  /* 0x000000d81a107812 */ /* 0x000fc600078efcff */
[----:B------:R-:W-:Y:S01]  /*1630*/  IMAD.HI.U32 R9, R9, R11, R8 ;  /* 0x0000000b09097227 */ /* 0x000fe200078e0008 */
[----:B------:R-:W-:-:S03]  /*1640*/  IABS R8, R23 ;  /* 0x0000001700087213 */ /* 0x000fc60000000000 */
[----:B0-----:R-:W-:Y:S02]  /*1650*/  IMAD.MOV R4, RZ, RZ, -R5 ;  /* 0x000000ffff047224 */ /* 0x001fe400078e0a05 */
[----:B------:R-:W-:-:S04]  /*1660*/  IMAD.HI.U32 R0, R9, R8, RZ ;  /* 0x0000000809007227 */ /* 0x000fc800078e00ff */
[----:B------:R-:W-:-:S04]  /*1670*/  IMAD.HI.U32 R9, R9, R10, RZ ;  /* 0x0000000a09097227 */ /* 0x000fc800078e00ff */
[----:B-1----:R-:W-:Y:S02]  /*1680*/  IMAD R3, R4, R7, RZ ;  /* 0x0000000704037224 */ /* 0x002fe400078e02ff */
[----:B------:R-:W-:Y:S02]  /*1690*/  IMAD.MOV.U32 R4, RZ, RZ, RZ ;  /* 0x000000ffff047224 */ /* 0x000fe400078e00ff */
[----:B------:R-:W-:Y:S02]  /*16a0*/  IMAD.MOV R9, RZ, RZ, -R9 ;  /* 0x000000ffff097224 */ /* 0x000fe400078e0a09 */
[----:B------:R-:W-:Y:S02]  /*16b0*/  IMAD.MOV R11, RZ, RZ, -R0 ;  /* 0x000000ffff0b7224 */ /* 0x000fe400078e0a00 */
[----:B------:R-:W-:-:S04]  /*16c0*/  IMAD.HI.U32 R0, R5, R3, R4 ;  /* 0x0000000305007227 */ /* 0x000fc800078e0004 */
[C---:B------:R-:W-:Y:S01]  /*16d0*/  IMAD R3, R2.reuse, R9, R10 ;  /* 0x0000000902037224 */ /* 0x040fe200078e020a */
[----:B------:R-:W-:Y:S01]  /*16e0*/  IABS R9, R15 ;  /* 0x0000000f00097213 */ /* 0x000fe20000000000 */
[----:B------:R-:W-:Y:S01]  /*16f0*/  IMAD R5, R2, R11, R8 ;  /* 0x0000000b02057224 */ /* 0x000fe200078e0208 */
[----:B------:R-:W-:Y:S01]  /*1700*/  LOP3.LUT R8, R26, 0xf4, RZ, 0xfc, !PT ;  /* 0x000000f41a087812 */ /* 0x000fe200078efcff */
[----:B------:R-:W-:Y:S01]  /*1710*/  IMAD.HI.U32 R4, R0, R6, RZ ;  /* 0x0000000600047227 */ /* 0x000fe200078e00ff */
[C---:B------:R-:W-:Y:S02]  /*1720*/  ISETP.GT.U32.AND P1, PT, R2.reuse, R3, PT ;  /* 0x000000030200720c */ /* 0x040fe40003f24070 */
[----:B------:R-:W-:Y:S01]  /*1730*/  ISETP.GT.U32.AND P0, PT, R2, R5, PT ;  /* 0x000000050200720c */ /* 0x000fe20003f04070 */
[----:B------:R-:W-:Y:S01]  /*1740*/  IMAD.MOV R4, RZ, RZ, -R4 ;  /* 0x000000ffff047224 */ /* 0x000fe200078e0a04 */
[----:B------:R-:W-:Y:S02]  /*1750*/  IABS R10, R8 ;  /* 0x00000008000a7213 */ /* 0x000fe40000000000 */
[----:B------:R-:W-:Y:S01]  /*1760*/  ISETP.GE.AND P2, PT, R8, RZ, PT ;  /* 0x000000ff0800720c */ /* 0x000fe20003f46270 */
[----:B------:R-:W-:Y:S01]  /*1770*/  IMAD R4, R7, R4, R6 ;  /* 0x0000000407047224 */ /* 0x000fe200078e0206 */
[----:B------:R-:W-:Y:S01]  /*1780*/  LOP3.LUT R11, R26, 0xe8, RZ, 0xfc, !PT ;  /* 0x000000e81a0b7812 */ /* 0x000fe200078efcff */
[----:B------:R-:W-:Y:S01]  /*1790*/  IMAD.HI.U32 R6, R0, R10, RZ ;  /* 0x0000000a00067227 */ /* 0x000fe200078e00ff */
[----:B------:R-:W-:-:S02]  /*17a0*/  LOP3.LUT R15, R26, 0xe4, RZ, 0xfc, !PT ;  /* 0x000000e41a0f7812 */ /* 0x000fc400078efcff */
[----:B------:R-:W-:Y:S01]  /*17b0*/  ISETP.GT.U32.AND P3, PT, R7, R4, PT ;  /* 0x000000040700720c */ /* 0x000fe20003f64070 */
[--C-:B------:R-:W-:Y:S01]  /*17c0*/  @!P1 IMAD.IADD R3, R3, 0x1, -R2.reuse ;  /* 0x0000000103039824 */ /* 0x100fe200078e0a02 */
[----:B------:R-:W-:Y:S01]  /*17d0*/  IABS R14, R11 ;  /* 0x0000000b000e7213 */ /* 0x000fe20000000000 */
[----:B------:R-:W-:Y:S01]  /*17e0*/  @!P0 IMAD.IADD R5, R5, 0x1, -R2 ;  /* 0x0000000105058824 */ /* 0x000fe200078e0a02 */
[----:B------:R-:W-:Y:S01]  /*17f0*/  ISETP.GE.AND P1, PT, R23, RZ, PT ;  /* 0x000000ff1700720c */ /* 0x000fe20003f26270 */
[----:B------:R-:W-:Y:S01]  /*1800*/  IMAD.HI.U32 R8, R0, R9, RZ ;  /* 0x0000000900087227 */ /* 0x000fe200078e00ff */
[C---:B------:R-:W-:Y:S02]  /*1810*/  ISETP.GT.U32.AND P0, PT, R2.reuse, R3, PT ;  /* 0x000000030200720c */ /* 0x040fe40003f04070 */
[----:B------:R-:W-:Y:S01]  /*1820*/  ISETP.GT.U32.AND P4, PT, R2, R5, PT ;  /* 0x000000050200720c */ /* 0x000fe20003f84070 */
[----:B------:R-:W-:Y:S02]  /*1830*/  IMAD.MOV R6, RZ, RZ, -R6 ;  /* 0x000000ffff067224 */ /* 0x000fe400078e0a06 */
[----:B------:R-:W-:-:S02]  /*1840*/  IMAD.MOV R8, RZ, RZ, -R8 ;  /* 0x000000ffff087224 */ /* 0x000fc400078e0a08 */
[----:B------:R-:W-:Y:S01]  /*1850*/  @!P3 IMAD.IADD R4, R4, 0x1, -R7 ;  /* 0x000000010404b824 */ /* 0x000fe200078e0a07 */
[----:B------:R-:W-:Y:S01]  /*1860*/  ISETP.GE.AND P3, PT, R28, RZ, PT ;  /* 0x000000ff1c00720c */ /* 0x000fe20003f66270 */
[C---:B------:R-:W-:Y:S02]  /*1870*/  IMAD R10, R7.reuse, R6, R10 ;  /* 0x00000006070a7224 */ /* 0x040fe400078e020a */
[----:B------:R-:W-:Y:S02]  /*1880*/  IMAD R6, R7, R8, R9 ;  /* 0x0000000807067224 */ /* 0x000fe400078e0209 */
[--C-:B------:R-:W-:Y:S01]  /*1890*/  @!P0 IMAD.IADD R3, R3, 0x1, -R2.reuse ;  /* 0x0000000103038824 */ /* 0x100fe200078e0a02 */
[----:B------:R-:W-:Y:S01]  /*18a0*/  ISETP.GT.U32.AND P0, PT, R7, R4, PT ;  /* 0x000000040700720c */ /* 0x000fe20003f04070 */
[----:B------:R-:W-:Y:S01]  /*18b0*/  @!P4 IMAD.IADD R5, R5, 0x1, -R2 ;  /* 0x000000010505c824 */ /* 0x000fe200078e0a02 */
[----:B------:R-:W-:Y:S01]  /*18c0*/  ISETP.GT.U32.AND P4, PT, R7, R10, PT ;  /* 0x0000000a0700720c */ /* 0x000fe20003f84070 */
[----:B------:R-:W-:-:S04]  /*18d0*/  IMAD.HI.U32 R8, R0, R12, RZ ;  /* 0x0000000c00087227 */ /* 0x000fc800078e00ff */
[----:B------:R-:W-:-:S04]  /*18e0*/  IMAD.HI.U32 R9, R0, R14, RZ ;  /* 0x0000000e00097227 */ /* 0x000fc800078e00ff */
[----:B------:R-:W-:Y:S02]  /*18f0*/  IMAD.MOV R8, RZ, RZ, -R8 ;  /* 0x000000ffff087224 */ /* 0x000fe400078e0a08 */
[----:B------:R-:W-:Y:S02]  /*1900*/  IMAD.MOV R9, RZ, RZ, -R9 ;  /* 0x000000ffff097224 */ /* 0x000fe400078e0a09 */
[C---:B------:R-:W-:Y:S01]  /*1910*/  IMAD R8, R7.reuse, R8, R12 ;  /* 0x0000000807087224 */ /* 0x040fe200078e020c */
[----:B------:R-:W-:Y:S01]  /*1920*/  LOP3.LUT R12, RZ, c[0x0][0x178], RZ, 0x33, !PT ;  /* 0x00005e00ff0c7a12 */ /* 0x000fe200078e33ff */
[C---:B------:R-:W-:Y:S01]  /*1930*/  IMAD R2, R7.reuse, R9, R14 ;  /* 0x0000000907027224 */ /* 0x040fe200078e020e */
[----:B------:R-:W-:Y:S01]  /*1940*/  IABS R9, R15 ;  /* 0x0000000f00097213 */ /* 0x000fe20000000000 */
[--C-:B------:R-:W-:Y:S01]  /*1950*/  @!P0 IMAD.IADD R4, R4, 0x1, -R7.reuse ;  /* 0x0000000104048824 */ /* 0x100fe200078e0a07 */
[----:B------:R-:W-:Y:S01]  /*1960*/  ISETP.GT.U32.AND P0, PT, R7, R8, PT ;  /* 0x000000080700720c */ /* 0x000fe20003f04070 */
[----:B------:R-:W-:-:S02]  /*1970*/  @!P4 IMAD.IADD R10, R10, 0x1, -R7 ;  /* 0x000000010a0ac824 */ /* 0x000fc400078e0a07 */
[----:B------:R-:W-:Y:S01]  /*1980*/  @!P1 IMAD.MOV R5, RZ, RZ, -R5 ;  /* 0x000000ffff059224 */ /* 0x000fe200078e0a05 */
[----:B------:R-:W-:Y:S01]  /*1990*/  ISETP.NE.AND P1, PT, RZ, c[0x0][0x178], PT ;  /* 0x00005e00ff007a0c */ /* 0x000fe20003f25270 */
[----:B------:R-:W-:Y:S01]  /*19a0*/  @!P3 IMAD.MOV R3, RZ, RZ, -R3 ;  /* 0x000000ffff03b224 */ /* 0x000fe200078e0a03 */
[C---:B------:R-:W-:Y:S01]  /*19b0*/  ISETP.GT.U32.AND P4, PT, R7.reuse, R10, PT ;  /* 0x0000000a0700720c */ /* 0x040fe20003f84070 */
[----:B------:R-:W-:Y:S01]  /*19c0*/  @!P6 IMAD.MOV R4, RZ, RZ, -R4 ;  /* 0x000000ffff04e224 */ /* 0x000fe200078e0a04 */
[C---:B------:R-:W-:Y:S02]  /*19d0*/  ISETP.GT.U32.AND P6, PT, R7.reuse, R2, PT ;  /* 0x000000020700720c */ /* 0x040fe40003fc4070 */
[----:B------:R-:W-:Y:S02]  /*19e0*/  ISETP.GT.U32.AND P3, PT, R7, R6, PT ;  /* 0x000000060700720c */ /* 0x000fe40003f64070 */
[C---:B------:R-:W-:Y:S01]  /*19f0*/  SEL R14, R12.reuse, R5, !P1 ;  /* 0x000000050c0e7207 */ /* 0x040fe20004800000 */
[----:B------:R-:W-:Y:S01]  /*1a00*/  IMAD.MOV.U32 R5, RZ, RZ, R9 ;  /* 0x000000ffff057224 */ /* 0x000fe200078e0009 */
[----:B------:R-:W-:Y:S01]  /*1a10*/  SEL R3, R12, R3, !P1 ;  /* 0x000000030c037207 */ /* 0x000fe20004800000 */
[--C-:B------:R-:W-:Y:S01]  /*1a20*/  @!P0 IMAD.IADD R8, R8, 0x1, -R7.reuse ;  /* 0x0000000108088824 */ /* 0x100fe200078e0a07 */
[----:B------:R-:W-:Y:S01]  /*1a30*/  LOP3.LUT R9, R26, 0xe0, RZ, 0xfc, !PT ;  /* 0x000000e01a097812 */ /* 0x000fe200078efcff */
[----:B------:R0:W-:Y:S01]  /*1a40*/  STL [R1+0xc8], R14 ;  /* 0x0000c80e01007387 */ /* 0x0001e20000100800 */
[----:B------:R-:W-:Y:S01]  /*1a50*/  ISETP.GE.AND P1, PT, R13, RZ, PT ;  /* 0x000000ff0d00720c */ /* 0x000fe20003f26270 */
[--C-:B------:R-:W-:Y:S01]  /*1a60*/  @!P4 IMAD.IADD R10, R10, 0x1, -R7.reuse ;  /* 0x000000010a0ac824 */ /* 0x100fe200078e0a07 */
[----:B------:R-:W-:Y:S01]  /*1a70*/  IABS R13, R16 ;  /* 0x00000010000d7213 */ /* 0x000fe20000000000 */
[----:B------:R1:W-:Y:S01]  /*1a80*/  STL [R1+0xc4], R3 ;  /* 0x0000c40301007387 */ /* 0x0003e20000100800 */
[--C-:B------:R-:W-:Y:S01]  /*1a90*/  @!P6 IMAD.IADD R2, R2, 0x1, -R7.reuse ;  /* 0x000000010202e824 */ /* 0x100fe200078e0a07 */
[----:B------:R-:W-:Y:S01]  /*1aa0*/  ISETP.GT.U32.AND P6, PT, R7, R8, PT ;  /* 0x000000080700720c */ /* 0x000fe20003fc4070 */
[----:B------:R-:W-:Y:S01]  /*1ab0*/  @!P3 IMAD.IADD R6, R6, 0x1, -R7 ;  /* 0x000000010606b824 */ /* 0x000fe200078e0a07 */
[----:B------:R2:W-:Y:S01]  /*1ac0*/  STL [R1+0xbc], R4 ;  /* 0x0000bc0401007387 */ /* 0x0005e20000100800 */
[----:B------:R-:W-:Y:S01]  /*1ad0*/  IMAD.MOV.U32 R12, RZ, RZ, R10 ;  /* 0x000000ffff0c7224 */ /* 0x000fe200078e000a */
[----:B0-----:R-:W-:-:S02]  /*1ae0*/  IABS R14, R9 ;  /* 0x00000009000e7213 */ /* 0x001fc40000000000 */
[C---:B------:R-:W-:Y:S01]  /*1af0*/  ISETP.GT.U32.AND P0, PT, R7.reuse, R6, PT ;  /* 0x000000060700720c */ /* 0x040fe20003f04070 */
[----:B------:R-:W-:Y:S01]  /*1b00*/  @!P2 IMAD.MOV R12, RZ, RZ, -R12 ;  /* 0x000000ffff0ca224 */ /* 0x000fe200078e0a0c */
[----:B------:R-:W-:Y:S01]  /*1b10*/  ISETP.GT.U32.AND P2, PT, R7, R2, PT ;  /* 0x000000020700720c */ /* 0x000fe20003f44070 */
[C---:B-1----:R-:W-:Y:S01]  /*1b20*/  IMAD.HI.U32 R3, R0.reuse, R5, RZ ;  /* 0x0000000500037227 */ /* 0x042fe200078e00ff */
[----:B------:R-:W-:Y:S02]  /*1b30*/  ISETP.GE.AND P4, PT, R11, RZ, PT ;  /* 0x000000ff0b00720c */ /* 0x000fe40003f86270 */
[----:B------:R0:W-:Y:S01]  /*1b40*/  STL [R1+0xb8], R12 ;  /* 0x0000b80c01007387 */ /* 0x0001e20000100800 */
[----:B--2---:R-:W-:Y:S01]  /*1b50*/  IMAD.MOV R4, RZ, RZ, -R3 ;  /* 0x000000ffff047224 */ /* 0x004fe200078e0a03 */
[----:B------:R-:W-:Y:S01]  /*1b60*/  ISETP.GE.AND P3, PT, R15, RZ, PT ;  /* 0x000000ff0f00720c */ /* 0x000fe20003f66270 */
[----:B------:R-:W-:-:S04]  /*1b70*/  IMAD.HI.U32 R3, R0, R14, RZ ;  /* 0x0000000e00037227 */ /* 0x000fc800078e00ff */
[----:B------:R-:W-:Y:S01]  /*1b80*/  IMAD.MOV R10, RZ, RZ, -R3 ;  /* 0x000000ffff0a7224 */ /* 0x000fe200078e0a03 */
[----:B------:R-:W-:Y:S01]  /*1b90*/  LOP3.LUT R3, R26, 0xd0, RZ, 0xfc, !PT ;  /* 0x000000d01a037812 */ /* 0x000fe200078efcff */
[----:B------:R-:W-:Y:S02]  /*1ba0*/  @!P6 IMAD.IADD R8, R8, 0x1, -R7 ;  /* 0x000000010808e824 */ /* 0x000fe400078e0a07 */
[C---:B------:R-:W-:Y:S01]  /*1bb0*/  IMAD R14, R7.reuse, R10, R14 ;  /* 0x0000000a070e7224 */ /* 0x040fe200078e020e */
[----:B------:R-:W-:Y:S01]  /*1bc0*/  IABS R11, R3 ;  /* 0x00000003000b7213 */ /* 0x000fe20000000000 */
[C---:B------:R-:W-:Y:S01]  /*1bd0*/  IMAD R4, R7.reuse, R4, R5 ;  /* 0x0000000407047224 */ /* 0x040fe200078e0205 */
[----:B------:R-:W-:Y:S01]  /*1be0*/  LOP3.LUT R5, R26, 0xd4, RZ, 0xfc, !PT ;  /* 0x000000d41a057812 */ /* 0x000fe200078efcff */
[----:B------:R-:W-:Y:S01]  /*1bf0*/  @!P0 IMAD.IADD R6, R6, 0x1, -R7 ;  /* 0x0000000106068824 */ /* 0x000fe200078e0a07 */
[C---:B------:R-:W-:Y:S01]  /*1c00*/  ISETP.GT.U32.AND P6, PT, R7.reuse, R14, PT ;  /* 0x0000000e0700720c */ /* 0x040fe20003fc4070 */
[----:B------:R-:W-:Y:S01]  /*1c10*/  IMAD.HI.U32 R10, R0, R13, RZ ;  /* 0x0000000d000a7227 */ /* 0x000fe200078e00ff */
[----:B------:R-:W-:-:S02]  /*1c20*/  ISETP.GT.U32.AND P0, PT, R7, R4, PT ;  /* 0x000000040700720c */ /* 0x000fc40003f04070 */
[----:B0-----:R-:W-:Y:S01]  /*1c30*/  IABS R12, R5 ;  /* 0x00000005000c7213 */ /* 0x001fe20000000000 */
[----:B------:R-:W-:Y:S02]  /*1c40*/  IMAD.MOV R10, RZ, RZ, -R10 ;  /* 0x000000ffff0a7224 */ /* 0x000fe400078e0a0a */
[----:B------:R-:W-:Y:S01]  /*1c50*/  @!P2 IMAD.IADD R2, R2, 0x1, -R7 ;  /* 0x000000010202a824 */ /* 0x000fe200078e0a07 */
[----:B------:R-:W-:Y:S01]  /*1c60*/  ISETP.GE.AND P2, PT, R9, RZ, PT ;  /* 0x000000ff0900720c */ /* 0x000fe20003f46270 */
[----:B------:R-:W-:-:S04]  /*1c70*/  IMAD.HI.U32 R15, R0, R12, RZ ;  /* 0x0000000c000f7227 */ /* 0x000fc800078e00ff */
[--C-:B------:R-:W-:Y:S02]  /*1c80*/  @!P6 IMAD.IADD R14, R14, 0x1, -R7.reuse ;  /* 0x000000010e0ee824 */ /* 0x100fe400078e0a07 */
[----:B------:R-:W-:Y:S01]  /*1c90*/  @!P0 IMAD.IADD R4, R4, 0x1, -R7 ;  /* 0x0000000104048824 */ /* 0x000fe200078e0a07 */
[----:B------:R-:W-:Y:S01]  /*1ca0*/  ISETP.GE.AND P0, PT, R16, RZ, PT ;  /* 0x000000ff1000720c */ /* 0x000fe20003f06270 */
[----:B------:R-:W-:Y:S01]  /*1cb0*/  IMAD.MOV.U32 R17, RZ, RZ, R6 ;  /* 0x000000ffff117224 */ /* 0x000fe200078e0006 */
[----:B------:R-:W-:Y:S01]  /*1cc0*/  ISETP.GT.U32.AND P6, PT, R7, R14, PT ;  /* 0x0000000e0700720c */ /* 0x000fe20003fc4070 */
[----:B------:R-:W-:-:S04]  /*1cd0*/  IMAD.HI.U32 R9, R0, R11, RZ ;  /* 0x0000000b00097227 */ /* 0x000fc800078e00ff */
[----:B------:R-:W-:Y:S02]  /*1ce0*/  IMAD.MOV R15, RZ, RZ, -R15 ;  /* 0x000000ffff0f7224 */ /* 0x000fe400078e0a0f */
[C---:B------:R-:W-:Y:S01]  /*1cf0*/  IMAD R13, R7.reuse, R10, R13 ;  /* 0x0000000a070d7224 */ /* 0x040fe200078e020d */
[C---:B------:R-:W-:Y:S01]  /*1d00*/  LOP3.LUT R10, R26.reuse, 0xcc, RZ, 0xfc, !PT ;  /* 0x000000cc1a0a7812 */ /* 0x040fe200078efcff */
[----:B------:R-:W-:Y:S01]  /*1d10*/  @!P5 IMAD.MOV R17, RZ, RZ, -R17 ;  /* 0x000000ffff11d224 */ /* 0x000fe200078e0a11 */
[C---:B------:R-:W-:Y:S01]  /*1d20*/  ISETP.GT.U32.AND P5, PT, R7.reuse, R4, PT ;  /* 0x000000040700720c */ /* 0x040fe20003fa4070 */
[----:B------:R-:W-:Y:S02]  /*1d30*/  IMAD.MOV R6, RZ, RZ, -R9 ;  /* 0x000000ffff067224 */ /* 0x000fe400078e0a09 */
[C---:B------:R-:W-:Y:S01]  /*1d40*/  IMAD R12, R7.reuse, R15, R12 ;  /* 0x0000000f070c7224 */ /* 0x040fe200078e020c */
[----:B------:R-:W-:Y:S01]  /*1d50*/  STL [R1+0xb4], R17 ;  /* 0x0000b41101007387 */ /* 0x000fe20000100800 */
[----:B------:R-:W-:Y:S01]  /*1d60*/  @!P1 IMAD.MOV R8, RZ, RZ, -R8 ;  /* 0x000000ffff089224 */ /* 0x000fe200078e0a08 */
[C---:B------:R-:W-:Y:S01]  /*1d70*/  ISETP.GT.U32.AND P1, PT, R7.reuse, R13, PT ;  /* 0x0000000d0700720c */ /* 0x040fe20003f24070 */
[C---:B------:R-:W-:Y:S01]  /*1d80*/  IMAD R11, R7.reuse, R6, R11 ;  /* 0x00000006070b7224 */ /* 0x040fe200078e020b */
[----:B------:R-:W-:Y:S01]  /*1d90*/  LOP3.LUT R6, R26, 0xc8, RZ, 0xfc, !PT ;  /* 0x000000c81a067812 */ /* 0x000fe200078efcff */
[----:B------:R-:W-:Y:S01]  /*1da0*/  @!P4 IMAD.MOV R2, RZ, RZ, -R2 ;  /* 0x000000ffff02c224 */ /* 0x000fe200078e0a02 */
[C---:B------:R-:W-:Y:S01]  /*1db0*/  ISETP.GT.U32.AND P4, PT, R7.reuse, R12, PT ;  /* 0x0000000c0700720c */ /* 0x040fe20003f84070 */
[--C-:B------:R-:W-:Y:S01]  /*1dc0*/  @!P6 IMAD.IADD R14, R14, 0x1, -R7.reuse ;  /* 0x000000010e0ee824 */ /* 0x100fe200078e0a07 */
[----:B------:R-:W-:Y:S01]  /*1dd0*/  ISETP.GT.U32.AND P6, PT, R7, R11, PT ;  /* 0x0000000b0700720c */ /* 0x000fe20003fc4070 */
[--C-:B------:R-:W-:Y:S01]  /*1de0*/  @!P5 IMAD.IADD R4, R4, 0x1, -R7.reuse ;  /* 0x000000010404d824 */ /* 0x100fe200078e0a07 */
[----:B------:R-:W-:Y:S01]  /*1df0*/  ISETP.GE.AND P5, PT, R5, RZ, PT ;  /* 0x000000ff0500720c */ /* 0x000fe20003fa6270 */
[----:B------:R0:W-:Y:S01]  /*1e00*/  STL [R1+0xb0], R8 ;  /* 0x0000b00801007387 */ /* 0x0001e20000100800 */
[----:B------:R-:W-:Y:S01]  /*1e10*/  IABS R5, R10 ;  /* 0x0000000a00057213 */ /* 0x000fe20000000000 */
[----:B------:R-:W-:Y:S01]  /*1e20*/  IMAD.MOV.U32 R15, RZ, RZ, R4 ;  /* 0x000000ffff0f7224 */ /* 0x000fe200078e0004 */
[----:B------:R-:W-:Y:S01]  /*1e30*/  IABS R9, R6 ;  /* 0x0000000600097213 */ /* 0x000fe20000000000 */
[--C-:B------:R-:W-:Y:S01]  /*1e40*/  @!P1 IMAD.IADD R13, R13, 0x1, -R7.reuse ;  /* 0x000000010d0d9824 */ /* 0x100fe200078e0a07 */
[----:B------:R-:W-:Y:S01]  /*1e50*/  ISETP.GE.AND P1, PT, R3, RZ, PT ;  /* 0x000000ff0300720c */ /* 0x000fe20003f26270 */
[----:B------:R-:W-:Y:S01]  /*1e60*/  IMAD.HI.U32 R3, R0, R5, RZ ;  /* 0x0000000500037227 */ /* 0x000fe200078e00ff */
[----:B------:R1:W-:Y:S03]  /*1e70*/  STL [R1+0xac], R2 ;  /* 0x0000ac0201007387 */ /* 0x0003e60000100800 */
[--C-:B------:R-:W-:Y:S01]  /*1e80*/  @!P4 IMAD.IADD R12, R12, 0x1, -R7.reuse ;  /* 0x000000010c0cc824 */ /* 0x100fe200078e0a07 */
[----:B------:R-:W-:Y:S01]  /*1e90*/  ISETP.GT.U32.AND P4, PT, R7, R13, PT ;  /* 0x0000000d0700720c */ /* 0x000fe20003f84070 */
[----:B------:R-:W-:-:S02]  /*1ea0*/  @!P6 IMAD.IADD R11, R11, 0x1, -R7 ;  /* 0x000000010b0be824 */ /* 0x000fc400078e0a07 */
[----:B0-----:R-:W-:Y:S01]  /*1eb0*/  IMAD.MOV R8, RZ, RZ, -R3 ;  /* 0x000000ffff087224 */ /* 0x001fe200078e0a03 */
[C---:B------:R-:W-:Y:S01]  /*1ec0*/  ISETP.GT.U32.AND P6, PT, R7.reuse, R12, PT ;  /* 0x0000000c0700720c */ /* 0x040fe20003fc4070 */
[----:B------:R-:W-:Y:S01]  /*1ed0*/  IMAD.HI.U32 R4, R0, R9, RZ ;  /* 0x0000000900047227 */ /* 0x000fe200078e00ff */
[C---:B-1----:R-:W-:Y:S02]  /*1ee0*/  LOP3.LUT R2, R26.reuse, 0xc4, RZ, 0xfc, !PT ;  /* 0x000000c41a027812 */ /* 0x042fe400078efcff */
[C---:B------:R-:W-:Y:S01]  /*1ef0*/  LOP3.LUT R3, R26.reuse, 0xc0, RZ, 0xfc, !PT ;  /* 0x000000c01a037812 */ /* 0x040fe200078efcff */
[----:B------:R-:W-:Y:S02]  /*1f00*/  IMAD R5, R7, R8, R5 ;  /* 0x0000000807057224 */ /* 0x000fe400078e0205 */
[----:B------:R-:W-:Y:S01]  /*1f10*/  IMAD.MOV R4, RZ, RZ, -R4 ;  /* 0x000000ffff047224 */ /* 0x000fe200078e0a04 */
[----:B------:R-:W-:Y:S01]  /*1f20*/  IABS R8, R3 ;  /* 0x0000000300087213 */ /* 0x000fe20000000000 */
[----:B------:R-:W-:Y:S01]  /*1f30*/  @!P4 IMAD.IADD R13, R13, 0x1, -R7 ;  /* 0x000000010d0dc824 */ /* 0x000fe200078e0a07 */
[C---:B------:R-:W-:Y:S01]  /*1f40*/  ISETP.GT.U32.AND P4, PT, R7.reuse, R5, PT ;  /* 0x000000050700720c */ /* 0x040fe20003f84070 */
[C---:B------:R-:W-:Y:S01]  /*1f50*/  IMAD R9, R7.reuse, R4, R9 ;  /* 0x0000000407097224 */ /* 0x040fe200078e0209 */
[----:B------:R-:W-:Y:S01]  /*1f60*/  LOP3.LUT R4, R26, 0xb8, RZ, 0xfc, !PT ;  /* 0x000000b81a047812 */ /* 0x000fe200078efcff */
[----:B------:R-:W-:Y:S01]  /*1f70*/  @!P3 IMAD.MOV R15, RZ, RZ, -R15 ;  /* 0x000000ffff0fb224 */ /* 0x000fe200078e0a0f */
[C---:B------:R-:W-:Y:S01]  /*1f80*/  ISETP.GT.U32.AND P3, PT, R7.reuse, R11, PT ;  /* 0x0000000b0700720c */ /* 0x040fe20003f64070 */
[----:B------:R-:W-:Y:S01]  /*1f90*/  @!P6 IMAD.IADD R12, R12, 0x1, -R7 ;  /* 0x000000010c0ce824 */ /* 0x000fe200078e0a07 */
[----:B------:R-:W-:Y:S01]  /*1fa0*/  ISETP.GT.U32.AND P6, PT, R7, R9, PT ;  /* 0x000000090700720c */ /* 0x000fe20003fc4070 */
[----:B------:R-:W-:Y:S01]  /*1fb0*/  IMAD.MOV.U32 R18, RZ, RZ, R13 ;  /* 0x000000ffff127224 */ /* 0x000fe200078e000d */
[----:B------:R0:W-:Y:S01]  /*1fc0*/  STL [R1+0xa8], R15 ;  /* 0x0000a80f01007387 */ /* 0x0001e20000100800 */
[----:B------:R-:W-:Y:S01]  /*1fd0*/  IMAD.MOV.U32 R13, RZ, RZ, R12 ;  /* 0x000000ffff0d7224 */ /* 0x000fe200078e000c */
[----:B------:R-:W-:Y:S01]  /*1fe0*/  IABS R17, R4 ;  /* 0x0000000400117213 */ /* 0x000fe20000000000 */
[----:B------:R-:W-:-:S02]  /*1ff0*/  @!P0 IMAD.MOV R18, RZ, RZ, -R18 ;  /* 0x000000ffff128224 */ /* 0x000fc400078e0a12 */
[----:B------:R-:W-:Y:S01]  /*2000*/  @!P4 IMAD.IADD R5, R5, 0x1, -R7 ;  /* 0x000000010505c824 */ /* 0x000fe200078e0a07 */
[----:B------:R-:W-:Y:S01]  /*2010*/  ISETP.GE.AND P4, PT, R6, RZ, PT ;  /* 0x000000ff0600720c */ /* 0x000fe20003f86270 */
[----:B------:R-:W-:Y:S01]  /*2020*/  @!P5 IMAD.MOV R13, RZ, RZ, -R13 ;  /* 0x000000ffff0dd224 */ /* 0x000fe200078e0a0d */
[----:B------:R-:W-:Y:S01]  /*2030*/  ISETP.GE.AND P5, PT, R2, RZ, PT ;  /* 0x000000ff0200720c */ /* 0x000fe20003fa6270 */
[--C-:B------:R-:W-:Y:S01]  /*2040*/  @!P3 IMAD.IADD R11, R11, 0x1, -R7.reuse ;  /* 0x000000010b0bb824 */ /* 0x100fe200078e0a07 */
[----:B0-----:R-:W-:Y:S01]  /*2050*/  IABS R15, R2 ;  /* 0x00000002000f7213 */ /* 0x001fe20000000000 */
[----:B------:R-:W-:Y:S01]  /*2060*/  @!P6 IMAD.IADD R9, R9, 0x1, -R7 ;  /* 0x000000010909e824 */ /* 0x000fe200078e0a07 */
[----:B------:R-:W-:Y:S01]  /*2070*/  ISETP.GE.AND P3, PT, R10, RZ, PT ;  /* 0x000000ff0a00720c */ /* 0x000fe20003f66270 */
[----:B------:R-:W-:Y:S01]  /*2080*/  IMAD.HI.U32 R10, R0, R8, RZ ;  /* 0x00000008000a7227 */ /* 0x000fe200078e00ff */
[----:B------:R-:W-:-:S03]  /*2090*/  ISETP.GT.U32.AND P6, PT, R7, R5, PT ;  /* 0x000000050700720c */ /* 0x000fc60003fc4070 */
[----:B------:R-:W-:-:S04]  /*20a0*/  IMAD.HI.U32 R16, R0, R15, RZ ;  /* 0x0000000f00107227 */ /* 0x000fc800078e00ff */
[----:B------:R-:W-:Y:S02]  /*20b0*/  IMAD.MOV R16, RZ, RZ, -R16 ;  /* 0x000000ffff107224 */ /* 0x000fe400078e0a10 */
[----:B------:R-:W-:Y:S02]  /*20c0*/  IMAD.MOV R10, RZ, RZ, -R10 ;  /* 0x000000ffff0a7224 */ /* 0x000fe400078e0a0a */
[C---:B------:R-:W-:Y:S02]  /*20d0*/  IMAD R6, R7.reuse, R16, R15 ;  /* 0x0000001007067224 */ /* 0x040fe400078e020f */
[C---:B------:R-:W-:Y:S01]  /*20e0*/  IMAD R2, R7.reuse, R10, R8 ;  /* 0x0000000a07027224 */ /* 0x040fe200078e0208 */
[----:B------:R-:W-:Y:S01]  /*20f0*/  LOP3.LUT R8, R26, 0xac, RZ, 0xfc, !PT ;  /* 0x000000ac1a087812 */ /* 0x000fe200078efcff */
[----:B------:R-:W-:Y:S01]  /*2100*/  @!P2 IMAD.MOV R14, RZ, RZ, -R14 ;  /* 0x000000ffff0ea224 */ /* 0x000fe200078e0a0e */
[----:B------:R-:W-:Y:S01]  /*2110*/  ISETP.GT.U32.AND P0, PT, R7, R6, PT ;  /* 0x000000060700720c */ /* 0x000fe20003f04070 */
[----:B------:R-:W-:Y:S01]  /*2120*/  @!P6 IMAD.IADD R5, R5, 0x1, -R7 ;  /* 0x000000010505e824 */ /* 0x000fe200078e0a07 */
[C---:B------:R-:W-:Y:S01]  /*2130*/  ISETP.GT.U32.AND P2, PT, R7.reuse, R9, PT ;  /* 0x000000090700720c */ /* 0x040fe20003f44070 */
[----:B------:R-:W-:Y:S01]  /*2140*/  IMAD.MOV.U32 R12, RZ, RZ, R11 ;  /* 0x000000ffff0c7224 */ /* 0x000fe200078e000b */
[----:B------:R-:W-:Y:S01]  /*2150*/  ISETP.GT.U32.AND P6, PT, R7, R2, PT ;  /* 0x000000020700720c */ /* 0x000fe20003fc4070 */
[----:B------:R-:W-:Y:S01]  /*2160*/  IMAD.HI.U32 R11, R0, R17, RZ ;  /* 0x00000011000b7227 */ /* 0x000fe200078e00ff */
[----:B------:R0:W-:Y:S01]  /*2170*/  STL [R1+0xa4], R14 ;  /* 0x0000a40e01007387 */ /* 0x0001e20000100800 */
[----:B------:R-:W-:-:S02]  /*2180*/  IABS R15, R8 ;  /* 0x00000008000f7213 */ /* 0x000fc40000000000 */
[----:B------:R-:W-:Y:S01]  /*2190*/  @!P1 IMAD.MOV R12, RZ, RZ, -R12 ;  /* 0x000000ffff0c9224 */ /* 0x000fe200078e0a0c */
[----:B------:R-:W-:Y:S01]  /*21a0*/  ISETP.GE.AND P1, PT, R3, RZ, PT ;  /* 0x000000ff0300720c */ /* 0x000fe20003f26270 */
[----:B------:R-:W-:Y:S01]  /*21b0*/  IMAD.MOV R11, RZ, RZ, -R11 ;  /* 0x000000ffff0b7224 */ /* 0x000fe200078e0a0b */
[----:B------:R-:W-:Y:S01]  /*21c0*/  LOP3.LUT R3, R26, 0xb4, RZ, 0xfc, !PT ;  /* 0x000000b41a037812 */ /* 0x000fe200078efcff */
[--C-:B------:R-:W-:Y:S01]  /*21d0*/  @!P0 IMAD.IADD R6, R6, 0x1, -R7.reuse ;  /* 0x0000000106068824 */ /* 0x100fe200078e0a07 */
[----:B------:R-:W-:Y:S01]  /*21e0*/  STL [R1+0xa0], R18 ;  /* 0x0000a01201007387 */ /* 0x000fe20000100800 */
[----:B------:R-:W-:Y:S01]  /*21f0*/  @!P2 IMAD.IADD R9, R9, 0x1, -R7 ;  /* 0x000000010909a824 */ /* 0x000fe200078e0a07 */
[----:B------:R-:W-:Y:S01]  /*2200*/  IABS R16, R3 ;  /* 0x0000000300107213 */ /* 0x000fe20000000000 */
[C---:B------:R-:W-:Y:S01]  /*2210*/  IMAD R17, R7.reuse, R11, R17 ;  /* 0x0000000b07117224 */ /* 0x040fe200078e0211 */
[----:B------:R-:W-:Y:S01]  /*2220*/  ISETP.GE.AND P2, PT, R4, RZ, PT ;  /* 0x000000ff0400720c */ /* 0x000fe20003f46270 */
[----:B------:R-:W-:Y:S01]  /*2230*/  @!P6 IMAD.IADD R2, R2, 0x1, -R7 ;  /* 0x000000010202e824 */ /* 0x000fe200078e0a07 */
[C---:B------:R-:W-:Y:S01]  /*2240*/  ISETP.GT.U32.AND P6, PT, R7.reuse, R6, PT ;  /* 0x000000060700720c */ /* 0x040fe20003fc4070 */
[----:B------:R-:W-:Y:S01]  /*2250*/  @!P4 IMAD.MOV R9, RZ, RZ, -R9 ;  /* 0x000000ffff09c224 */ /* 0x000fe200078e0a09 */
[----:B------:R-:W-:Y:S01]  /*2260*/  ISETP.GT.U32.AND P4, PT, R7, R17, PT ;  /* 0x000000110700720c */ /* 0x000fe20003f84070 */
[----:B------:R-:W-:Y:S01]  /*2270*/  IMAD.MOV.U32 R10, RZ, RZ, R5 ;  /* 0x000000ffff0a7224 */ /* 0x000fe200078e0005 */
[----:B------:R-:W-:Y:S01]  /*2280*/  LOP3.LUT R4, R26, 0xb0, RZ, 0xfc, !PT ;  /* 0x000000b01a047812 */ /* 0x000fe200078efcff */
[----:B------:R-:W-:Y:S01]  /*2290*/  IMAD.HI.U32 R5, R0, R16, RZ ;  /* 0x0000001000057227 */ /* 0x000fe200078e00ff */
[----:B------:R-:W-:Y:S01]  /*22a0*/  STL [R1+0x9c], R13 ;  /* 0x00009c0d01007387 */ /* 0x000fe20000100800 */
[----:B------:R-:W-:-:S02]  /*22b0*/  ISETP.GE.AND P0, PT, R3, RZ, PT ;  /* 0x000000ff0300720c */ /* 0x000fc40003f06270 */
[----:B------:R-:W-:Y:S01]  /*22c0*/  @!P3 IMAD.MOV R10, RZ, RZ, -R10 ;  /* 0x000000ffff0ab224 */ /* 0x000fe200078e0a0a */
[C---:B------:R-:W-:Y:S01]  /*22d0*/  ISETP.GT.U32.AND P3, PT, R7.reuse, R2, PT ;  /* 0x000000020700720c */ /* 0x040fe20003f64070 */
[----:B------:R-:W-:Y:S01]  /*22e0*/  IMAD.MOV R5, RZ, RZ, -R5 ;  /* 0x000000ffff057224 */ /* 0x000fe200078e0a05 */
[----:B------:R1:W-:Y:S01]  /*22f0*/  STL [R1+0x98], R12 ;  /* 0x0000980c01007387 */ /* 0x0003e20000100800 */
[--C-:B------:R-:W-:Y:S01]  /*2300*/  @!P6 IMAD.IADD R6, R6, 0x1, -R7.reuse ;  /* 0x000000010606e824 */ /* 0x100fe200078e0a07 */
[----:B------:R-:W-:Y:S01]  /*2310*/  LOP3.LUT R3, R26, 0xa8, RZ, 0xfc, !PT ;  /* 0x000000a81a037812 */ /* 0x000fe200078efcff */
[----:B------:R-:W-:Y:S01]  /*2320*/  IMAD R16, R7, R5, R16 ;  /* 0x0000000507107224 */ /* 0x000fe200078e0210 */
[----:B------:R2:W-:Y:S01]  /*2330*/  STL [R1+0x94], R10 ;  /* 0x0000940a01007387 */ /* 0x0005e20000100800 */
[----:B------:R-:W-:Y:S01]  /*2340*/  @!P4 IMAD.IADD R17, R17, 0x1, -R7 ;  /* 0x000000011111c824 */ /* 0x000fe200078e0a07 */
[----:B0-----:R-:W-:Y:S01]  /*2350*/  IABS R14, R3 ;  /* 0x00000003000e7213 */ /* 0x001fe20000000000 */
[----:B------:R-:W-:Y:S01]  /*2360*/  IMAD.HI.U32 R5, R0, R15, RZ ;  /* 0x0000000f00057227 */ /* 0x000fe200078e00ff */
[----:B------:R0:W-:Y:S01]  /*2370*/  STL [R1+0x90], R9 ;  /* 0x0000900901007387 */ /* 0x0001e20000100800 */
[----:B------:R-:W-:-:S02]  /*2380*/  ISETP.GT.U32.AND P6, PT, R7, R16, PT ;  /* 0x000000100700720c */ /* 0x000fc40003fc4070 */
[----:B-1----:R-:W-:Y:S01]  /*2390*/  IABS R12, R4 ;  /* 0x00000004000c7213 */ /* 0x002fe20000000000 */
[----:B------:R-:W-:Y:S01]  /*23a0*/  IMAD.MOV R5, RZ, RZ, -R5 ;  /* 0x000000ffff057224 */ /* 0x000fe200078e0a05 */
[----:B------:R-:W-:Y:S01]  /*23b0*/  ISETP.GE.AND P4, PT, R8, RZ, PT ;  /* 0x000000ff0800720c */ /* 0x000fe20003f86270 */
[----:B--2---:R-:W-:Y:S01]  /*23c0*/  IMAD.MOV.U32 R10, RZ, RZ, R6 ;  /* 0x000000ffff0a7224 */ /* 0x004fe200078e0006 */
[----:B------:R-:W-:Y:S01]  /*23d0*/  LOP3.LUT R8, R26, 0xa4, RZ, 0xfc, !PT ;  /* 0x000000a41a087812 */ /* 0x000fe200078efcff */
[----:B------:R-:W-:Y:S01]  /*23e0*/  @!P3 IMAD.IADD R2, R2, 0x1, -R7 ;  /* 0x000000010202b824 */ /* 0x000fe200078e0a07 */
[----:B------:R-:W-:Y:S01]  /*23f0*/  ISETP.GE.AND P3, PT, R4, RZ, PT ;  /* 0x000000ff0400720c */ /* 0x000fe20003f66270 */
[----:B0-----:R-:W-:Y:S01]  /*2400*/  IMAD.HI.U32 R9, R0, R12, RZ ;  /* 0x0000000c00097227 */ /* 0x001fe200078e00ff */
[----:B------:R-:W-:-:S03]  /*2410*/  LOP3.LUT R11, R26, 0x94, RZ, 0xfc, !PT ;  /* 0x000000941a0b7812 */ /* 0x000fc600078efcff */
[----:B------:R-:W-:Y:S01]  /*2420*/  @!P5 IMAD.MOV R10, RZ, RZ, -R10 ;  /* 0x000000ffff0ad224 */ /* 0x000fe200078e0a0a */
[C---:B------:R-:W-:Y:S01]  /*2430*/  ISETP.GT.U32.AND P5, PT, R7.reuse, R17, PT ;  /* 0x000000110700720c */ /* 0x040fe20003fa4070 */
[----:B------:R-:W-:Y:S02]  /*2440*/  IMAD.MOV R9, RZ, RZ, -R9 ;  /* 0x000000ffff097224 */ /* 0x000fe400078e0a09 */
[C---:B------:R-:W-:Y:S01]  /*2450*/  IMAD R15, R7.reuse, R5, R15 ;  /* 0x00000005070f7224 */ /* 0x040fe200078e020f */
[----:B------:R0:W-:Y:S01]  /*2460*/  STL [R1+0x8c], R10 ;  /* 0x00008c0a01007387 */ /* 0x0001e20000100800 */
[----:B------:R-:W-:Y:S01]  /*2470*/  IMAD R12, R7, R9, R12 ;  /* 0x00000009070c7224 */ /* 0x000fe200078e020c */
[C---:B------:R-:W-:Y:S01]  /*2480*/  LOP3.LUT R9, R26.reuse, 0x98, RZ, 0xfc, !PT ;  /* 0x000000981a097812 */ /* 0x040fe200078efcff */
[----:B------:R-:W-:Y:S01]  /*2490*/  IMAD.MOV.U32 R5, RZ, RZ, R2 ;  /* 0x000000ffff057224 */ /* 0x000fe200078e0002 */
[----:B------:R-:W-:Y:S01]  /*24a0*/  LOP3.LUT R2, R26, 0xa0, RZ, 0xfc, !PT ;  /* 0x000000a01a027812 */ /* 0x000fe200078efcff */
[----:B------:R-:W-:-:S02]  /*24b0*/  @!P6 IMAD.IADD R16, R16, 0x1, -R7 ;  /* 0x000000011010e824 */ /* 0x000fc400078e0a07 */
[----:B------:R-:W-:Y:S01]  /*24c0*/  @!P1 IMAD.MOV R5, RZ, RZ, -R5 ;  /* 0x000000ffff059224 */ /* 0x000fe200078e0a05 */
[----:B------:R-:W-:Y:S01]  /*24d0*/  ISETP.GT.U32.AND P1, PT, R7, R12, PT ;  /* 0x0000000c0700720c */ /* 0x000fe20003f24070 */
[----:B------:R-:W-:Y:S01]  /*24e0*/  @!P5 IMAD.IADD R17, R17, 0x1, -R7 ;  /* 0x000000011111d824 */ /* 0x000fe200078e0a07 */
[C---:B------:R-:W-:Y:S01]  /*24f0*/  ISETP.GT.U32.AND P6, PT, R7.reuse, R16, PT ;  /* 0x000000100700720c */ /* 0x040fe20003fc4070 */
[----:B------:R-:W-:Y:S01]  /*2500*/  IMAD.HI.U32 R4, R0, R14, RZ ;  /* 0x0000000e00047227 */ /* 0x000fe200078e00ff */
[C---:B------:R-:W-:Y:S01]  /*2510*/  ISETP.GT.U32.AND P5, PT, R7.reuse, R15, PT ;  /* 0x0000000f0700720c */ /* 0x040fe20003fa4070 */
[----:B------:R1:W-:Y:S01]  /*2520*/  STL [R1+0x88], R5 ;  /* 0x0000880501007387 */ /* 0x0003e20000100800 */
[----:B0-----:R-:W-:Y:S01]  /*2530*/  IABS R10, R8 ;  /* 0x00000008000a7213 */ /* 0x001fe20000000000 */
[----:B------:R-:W-:Y:S01]  /*2540*/  IMAD.MOV R4, RZ, RZ, -R4 ;  /* 0x000000ffff047224 */ /* 0x000fe200078e0a04 */
[----:B------:R-:W-:Y:S01]  /*2550*/  IABS R6, R2 ;  /* 0x0000000200067213 */ /* 0x000fe20000000000 */
[----:B------:R-:W-:Y:S01]  /*2560*/  IMAD.MOV.U32 R19, RZ, RZ, R17 ;  /* 0x000000ffff137224 */ /* 0x000fe200078e0011 */
[----:B------:R-:W-:Y:S01]  /*2570*/  LOP3.LUT R17, R26, 0x88, RZ, 0xfc, !PT ;  /* 0x000000881a117812 */ /* 0x000fe200078efcff */
[----:B------:R-:W-:Y:S01]  /*2580*/  IMAD R14, R7, R4, R14 ;  /* 0x00000004070e7224 */ /* 0x000fe200078e020e */
[----:B------:R-:W-:Y:S01]  /*2590*/  IABS R4, R11 ;  /* 0x0000000b00047213 */ /* 0x000fe20000000000 */
[--C-:B------:R-:W-:Y:S01]  /*25a0*/  @!P1 IMAD.IADD R12, R12, 0x1, -R7.reuse ;  /* 0x000000010c0c9824 */ /* 0x100fe200078e0a07 */
[----:B------:R-:W-:Y:S01]  /*25b0*/  ISETP.GE.AND P1, PT, R3, RZ, PT ;  /* 0x000000ff0300720c */ /* 0x000fe20003f26270 */
[--C-:B------:R-:W-:Y:S01]  /*25c0*/  @!P6 IMAD.IADD R16, R16, 0x1, -R7.reuse ;  /* 0x000000011010e824 */ /* 0x100fe200078e0a07 */
[----:B------:R-:W-:Y:S01]  /*25d0*/  ISETP.GT.U32.AND P6, PT, R7, R14, PT ;  /* 0x0000000e0700720c */ /* 0x000fe20003fc4070 */
[----:B------:R-:W-:Y:S01]  /*25e0*/  @!P5 IMAD.IADD R15, R15, 0x1, -R7 ;  /* 0x000000010f0fd824 */ /* 0x000fe200078e0a07 */
[----:B------:R-:W-:Y:S01]  /*25f0*/  ISETP.GT.U32.AND P5, PT, R7, R12, PT ;  /* 0x0000000c0700720c */ /* 0x000fe20003fa4070 */
[----:B------:R-:W-:Y:S01]  /*2600*/  IMAD.HI.U32 R13, R0, R10, RZ ;  /* 0x0000000a000d7227 */ /* 0x000fe200078e00ff */
[----:B-1----:R-:W-:-:S03]  /*2610*/  IABS R5, R9 ;  /* 0x0000000900057213 */ /* 0x002fc60000000000 */
[----:B------:R-:W-:Y:S02]  /*2620*/  IMAD.MOV R13, RZ, RZ, -R13 ;  /* 0x000000ffff0d7224 */ /* 0x000fe400078e0a0d */
[----:B------:R-:W-:-:S04]  /*2630*/  IMAD.HI.U32 R3, R0, R6, RZ ;  /* 0x0000000600037227 */ /* 0x000fc800078e00ff */
[C---:B------:R-:W-:Y:S02]  /*2640*/  IMAD R10, R7.reuse, R13, R10 ;  /* 0x0000000d070a7224 */ /* 0x040fe400078e020a */
[--C-:B------:R-:W-:Y:S01]  /*2650*/  @!P6 IMAD.IADD R14, R14, 0x1, -R7.reuse ;  /* 0x000000010e0ee824 */ /* 0x100fe200078e0a07 */
[C---:B------:R-:W-:Y:S01]  /*2660*/  ISETP.GT.U32.AND P6, PT, R7.reuse, R15, PT ;  /* 0x0000000f0700720c */ /* 0x040fe20003fc4070 */
[----:B------:R-:W-:Y:S01]  /*2670*/  @!P5 IMAD.IADD R12, R12, 0x1, -R7 ;  /* 0x000000010c0cd824 */ /* 0x000fe200078e0a07 */
[C---:B------:R-:W-:Y:S01]  /*2680*/  ISETP.GT.U32.AND P5, PT, R7.reuse, R10, PT ;  /* 0x0000000a0700720c */ /* 0x040fe20003fa4070 */
[----:B------:R-:W-:Y:S02]  /*2690*/  IMAD.MOV.U32 R18, RZ, RZ, R16 ;  /* 0x000000ffff127224 */ /* 0x000fe400078e0010 */
[----:B------:R-:W-:Y:S02]  /*26a0*/  IMAD.MOV R3, RZ, RZ, -R3 ;  /* 0x000000ffff037224 */ /* 0x000fe400078e0a03 */
[----:B------:R-:W-:Y:S01]  /*26b0*/  @!P0 IMAD.MOV R18, RZ, RZ, -R18 ;  /* 0x000000ffff128224 */ /* 0x000fe200078e0a12 */
[----:B------:R-:W-:Y:S01]  /*26c0*/  ISETP.GE.AND P0, PT, R8, RZ, PT ;  /* 0x000000ff0800720c */ /* 0x000fe20003f06270 */
[----:B------:R-:W-:Y:S01]  /*26d0*/  IMAD R6, R7, R3, R6 ;  /* 0x0000000307067224 */ /* 0x000fe200078e0206 */
[----:B------:R-:W-:Y:S01]  /*26e0*/  LOP3.LUT R3, R26, 0x90, RZ, 0xfc, !PT ;  /* 0x000000901a037812 */ /* 0x000fe200078efcff */
[----:B------:R-:W-:-:S04]  /*26f0*/  IMAD.HI.U32 R8, R0, R4, RZ ;  /* 0x0000000400087227 */ /* 0x000fc800078e00ff */
[----:B------:R-:W-:Y:S01]  /*2700*/  @!P2 IMAD.MOV R19, RZ, RZ, -R19 ;  /* 0x000000ffff13a224 */ /* 0x000fe200078e0a13 */
[----:B------:R-:W-:Y:S01]  /*2710*/  ISETP.GT.U32.AND P2, PT, R7, R14, PT ;  /* 0x0000000e0700720c */ /* 0x000fe20003f44070 */
[----:B------:R-:W-:Y:S02]  /*2720*/  IMAD.MOV R8, RZ, RZ, -R8 ;  /* 0x000000ffff087224 */ /* 0x000fe400078e0a08 */
[--C-:B------:R-:W-:Y:S01]  /*2730*/  @!P6 IMAD.IADD R15, R15, 0x1, -R7.reuse ;  /* 0x000000010f0fe824 */ /* 0x100fe200078e0a07 */
[C---:B------:R-:W-:Y:S01]  /*2740*/  ISETP.GT.U32.AND P6, PT, R7.reuse, R6, PT ;  /* 0x000000060700720c */ /* 0x040fe20003fc4070 */
[----:B------:R-:W-:Y:S01]  /*2750*/  @!P5 IMAD.IADD R10, R10, 0x1, -R7 ;  /* 0x000000010a0ad824 */ /* 0x000fe200078e0a07 */
[----:B------:R-:W-:Y:S01]  /*2760*/  STL [R1+0x84], R19 ;  /* 0x0000841301007387 */ /* 0x000fe20000100800 */
[----:B------:R-:W-:Y:S02]  /*2770*/  IMAD.MOV.U32 R16, RZ, RZ, R12 ;  /* 0x000000ffff107224 */ /* 0x000fe400078e000c */
[C---:B------:R-:W-:Y:S01]  /*2780*/  IMAD R4, R7.reuse, R8, R4 ;  /* 0x0000000807047224 */ /* 0x040fe200078e0204 */
[----:B------:R-:W-:Y:S01]  /*2790*/  LOP3.LUT R8, R26, 0x8c, RZ, 0xfc, !PT ;  /* 0x0000008c1a087812 */ /* 0x000fe200078efcff */
[----:B------:R-:W-:Y:S01]  /*27a0*/  @!P3 IMAD.MOV R16, RZ, RZ, -R16 ;  /* 0x000000ffff10b224 */ /* 0x000fe200078e0a10 */
[C---:B------:R-:W-:Y:S01]  /*27b0*/  ISETP.GT.U32.AND P3, PT, R7.reuse, R10, PT ;  /* 0x0000000a0700720c */ /* 0x040fe20003f64070 */
[----:B------:R-:W-:Y:S01]  /*27c0*/  IMAD.HI.U32 R13, R0, R5, RZ ;  /* 0x00000005000d7227 */ /* 0x000fe200078e00ff */
[----:B------:R-:W-:Y:S03]  /*27d0*/  STL [R1+0x80], R18 ;  /* 0x0000801201007387 */ /* 0x000fe60000100800 */
[----:B------:R-:W-:Y:S01]  /*27e0*/  @!P4 IMAD.MOV R15, RZ, RZ, -R15 ;  /* 0x000000ffff0fc224 */ /* 0x000fe200078e0a0f */
[C---:B------:R-:W-:Y:S01]  /*27f0*/  ISETP.GT.U32.AND P4, PT, R7.reuse, R4, PT ;  /* 0x000000040700720c */ /* 0x040fe20003f84070 */
[----:B------:R-:W-:Y:S01]  /*2800*/  IMAD.MOV R13, RZ, RZ, -R13 ;  /* 0x000000ffff0d7224 */ /* 0x000fe200078e0a0d */
[----:B------:R0:W-:Y:S01]  /*2810*/  STL [R1+0x7c], R16 ;  /* 0x00007c1001007387 */ /* 0x0001e20000100800 */
[----:B------:R-:W-:Y:S01]  /*2820*/  @!P2 IMAD.IADD R14, R14, 0x1, -R7 ;  /* 0x000000010e0ea824 */ /* 0x000fe200078e0a07 */
[----:B------:R-:W-:Y:S01]  /*2830*/  ISETP.GE.AND P2, PT, R2, RZ, PT ;  /* 0x000000ff0200720c */ /* 0x000fe20003f46270 */
[C---:B------:R-:W-:Y:S01]  /*2840*/  IMAD R5, R7.reuse, R13, R5 ;  /* 0x0000000d07057224 */ /* 0x040fe200078e0205 */
[----:B------:R-:W-:Y:S01]  /*2850*/  IABS R2, R3 ;  /* 0x0000000300027213 */ /* 0x000fe20000000000 */
[--C-:B------:R-:W-:Y:S01]  /*2860*/  @!P6 IMAD.IADD R6, R6, 0x1, -R7.reuse ;  /* 0x000000010606e824 */ /* 0x100fe200078e0a07 */
[----:B------:R-:W-:Y:S01]  /*2870*/  IABS R13, R8 ;  /* 0x00000008000d7213 */ /* 0x000fe20000000000 */
[----:B------:R-:W-:Y:S01]  /*2880*/  @!P1 IMAD.MOV R14, RZ, RZ, -R14 ;  /* 0x000000ffff0e9224 */ /* 0x000fe200078e0a0e */
[C---:B------:R-:W-:Y:S01]  /*2890*/  ISETP.GT.U32.AND P5, PT, R7.reuse, R5, PT ;  /* 0x000000050700720c */ /* 0x040fe20003fa4070 */
[----:B------:R-:W-:Y:S01]  /*28a0*/  @!P3 IMAD.IADD R10, R10, 0x1, -R7 ;  /* 0x000000010a0ab824 */ /* 0x000fe200078e0a07 */
[----:B------:R-:W-:Y:S01]  /*28b0*/  ISETP.GT.U32.AND P6, PT, R7, R6, PT ;  /* 0x000000060700720c */ /* 0x000fe20003fc4070 */
[----:B------:R-:W-:Y:S01]  /*28c0*/  IMAD.HI.U32 R12, R0, R2, RZ ;  /* 0x00000002000c7227 */ /* 0x000fe200078e00ff */
[----:B------:R-:W-:Y:S01]  /*28d0*/  STL [R1+0x78], R15 ;  /* 0x0000780f01007387 */ /* 0x000fe20000100800 */
[----:B------:R-:W-:-:S02]  /*28e0*/  ISETP.GE.AND P1, PT, R9, RZ, PT ;  /* 0x000000ff0900720c */ /* 0x000fc40003f26270 */
[----:B------:R-:W-:Y:S01]  /*28f0*/  @!P4 IMAD.IADD R4, R4, 0x1, -R7 ;  /* 0x000000010404c824 */ /* 0x000fe200078e0a07 */
[----:B------:R1:W-:Y:S01]  /*2900*/  STL [R1+0x74], R14 ;  /* 0x0000740e01007387 */ /* 0x0003e20000100800 */
[----:B------:R-:W-:Y:S01]  /*2910*/  IMAD.MOV R12, RZ, RZ, -R12 ;  /* 0x000000ffff0c7224 */ /* 0x000fe200078e0a0c */
[----:B------:R-:W-:Y:S01]  /*2920*/  ISETP.GE.AND P3, PT, R11, RZ, PT ;  /* 0x000000ff0b00720c */ /* 0x000fe20003f66270 */
[----:B------:R-:W-:Y:S01]  /*2930*/  IMAD.MOV.U32 R9, RZ, RZ, R13 ;  /* 0x000000ffff097224 */ /* 0x000fe200078e000d */
[----:B------:R-:W-:Y:S01]  /*2940*/  ISETP.GE.AND P4, PT, R3, RZ, PT ;  /* 0x000000ff0300720c */ /* 0x000fe20003f86270 */
[----:B------:R-:W-:Y:S01]  /*2950*/  IMAD R2, R7, R12, R2 ;  /* 0x0000000c07027224 */ /* 0x000fe200078e0202 */
[----:B0-----:R-:W-:Y:S01]  /*2960*/  LOP3.LUT R16, R26, 0x74, RZ, 0xfc, !PT ;  /* 0x000000741a107812 */ /* 0x001fe200078efcff */
[----:B------:R-:W-:-:S04]  /*2970*/  IMAD.HI.U32 R11, R0, R9, RZ ;  /* 0x00000009000b7227 */ /* 0x000fc800078e00ff */
[----:B-1----:R-:W-:Y:S01]  /*2980*/  IMAD.MOV.U32 R14, RZ, RZ, R10 ;  /* 0x000000ffff0e7224 */ /* 0x002fe200078e000a */
[----:B------:R-:W-:Y:S01]  /*2990*/  LOP3.LUT R10, R26, 0x84, RZ, 0xfc, !PT ;  /* 0x000000841a0a7812 */ /* 0x000fe200078efcff */
[--C-:B------:R-:W-:Y:S02]  /*29a0*/  @!P5 IMAD.IADD R5, R5, 0x1, -R7.reuse ;  /* 0x000000010505d824 */ /* 0x100fe400078e0a07 */
[----:B------:R-:W-:Y:S01]  /*29b0*/  @!P0 IMAD.MOV R14, RZ, RZ, -R14 ;  /* 0x000000ffff0e8224 */ /* 0x000fe200078e0a0e */
[C---:B------:R-:W-:Y:S01]  /*29c0*/  ISETP.GT.U32.AND P0, PT, R7.reuse, R4, PT ;  /* 0x000000040700720c */ /* 0x040fe20003f04070 */
[----:B------:R-:W-:Y:S01]  /*29d0*/  @!P6 IMAD.IADD R6, R6, 0x1, -R7 ;  /* 0x000000010606e824 */ /* 0x000fe200078e0a07 */
[C---:B------:R-:W-:Y:S01]  /*29e0*/  ISETP.GT.U32.AND P6, PT, R7.reuse, R2, PT ;  /* 0x000000020700720c */ /* 0x040fe20003fc4070 */
[----:B------:R-:W-:Y:S01]  /*29f0*/  IMAD.MOV R11, RZ, RZ, -R11 ;  /* 0x000000ffff0b7224 */ /* 0x000fe200078e0a0b */
[C---:B------:R-:W-:Y:S01]  /*2a00*/  ISETP.GT.U32.AND P5, PT, R7.reuse, R5, PT ;  /* 0x000000050700720c */ /* 0x040fe20003fa4070 */
[----:B------:R-:W-:Y:S01]  /*2a10*/  IMAD.MOV.U32 R12, RZ, RZ, R6 ;  /* 0x000000ffff0c7224 */ /* 0x000fe200078e0006 */
[----:B------:R-:W-:Y:S01]  /*2a20*/  STL [R1+0x70], R14 ;  /* 0x0000700e01007387 */ /* 0x000fe20000100800 */
[----:B------:R-:W-:Y:S01]  /*2a30*/  IMAD R3, R7, R11, R9 ;  /* 0x0000000b07037224 */ /* 0x000fe200078e0209 */
[----:B------:R-:W-:Y:S01]  /*2a40*/  LOP3.LUT R6, R26, 0x78, RZ, 0xfc, !PT ;  /* 0x000000781a067812 */ /* 0x000fe200078efcff */
[----:B------:R-:W-:Y:S01]  /*2a50*/  @!P2 IMAD.MOV R12, RZ, RZ, -R12 ;  /* 0x000000ffff0ca224 */ /* 0x000fe200078e0a0c */
[----:B------:R-:W-:-:S02]  /*2a60*/  ISETP.GE.AND P2, PT, R17, RZ, PT ;  /* 0x000000ff1100720c */ /* 0x000fc40003f46270 */
[----:B------:R-:W-:Y:S01]  /*2a70*/  IABS R17, R17 ;  /* 0x0000001100117213 */ /* 0x000fe20000000000 */
[--C-:B------:R-:W-:Y:S01]  /*2a80*/  @!P0 IMAD.IADD R4, R4, 0x1, -R7.reuse ;  /* 0x0000000104048824 */ /* 0x100fe200078e0a07 */
[----:B------:R-:W-:Y:S01]  /*2a90*/  ISETP.GT.U32.AND P0, PT, R7, R3, PT ;  /* 0x000000030700720c */ /* 0x000fe20003f04070 */
[--C-:B------:R-:W-:Y:S01]  /*2aa0*/  @!P6 IMAD.IADD R2, R2, 0x1, -R7.reuse ;  /* 0x000000010202e824 */ /* 0x100fe200078e0a07 */
[----:B------:R-:W-:Y:S01]  /*2ab0*/  STL [R1+0x64], R12 ;  /* 0x0000640c01007387 */ /* 0x000fe20000100800 */
[----:B------:R-:W-:Y:S01]  /*2ac0*/  @!P5 IMAD.IADD R5, R5, 0x1, -R7 ;  /* 0x000000010505d824 */ /* 0x000fe200078e0a07 */
[----:B------:R-:W-:Y:S01]  /*2ad0*/  ISETP.GE.AND P5, PT, R8, RZ, PT ;  /* 0x000000ff0800720c */ /* 0x000fe20003fa6270 */
[----:B------:R-:W-:Y:S01]  /*2ae0*/  IMAD.MOV.U32 R9, RZ, RZ, R4 ;  /* 0x000000ffff097224 */ /* 0x000fe200078e0004 */
[----:B------:R-:W-:Y:S01]  /*2af0*/  ISETP.GT.U32.AND P6, PT, R7, R2, PT ;  /* 0x000000020700720c */ /* 0x000fe20003fc4070 */
[----:B------:R-:W-:Y:S01]  /*2b00*/  @!P1 IMAD.MOV R5, RZ, RZ, -R5 ;  /* 0x000000ffff059224 */ /* 0x000fe200078e0a05 */
[----:B------:R-:W-:Y:S01]  /*2b10*/  LOP3.LUT R8, R26, 0x80, RZ, 0xfc, !PT ;  /* 0x000000801a087812 */ /* 0x000fe200078efcff */
[----:B------:R-:W-:Y:S01]  /*2b20*/  @!P3 IMAD.MOV R9, RZ, RZ, -R9 ;  /* 0x000000ffff09b224 */ /* 0x000fe200078e0a09 */
[----:B------:R-:W-:-:S02]  /*2b30*/  ISETP.GE.AND P1, PT, R10, RZ, PT ;  /* 0x000000ff0a00720c */ /* 0x000fc40003f26270 */
[----:B------:R0:W-:Y:S01]  /*2b40*/  STL [R1+0x54], R5 ;  /* 0x0000540501007387 */ /* 0x0001e20000100800 */
[--C-:B------:R-:W-:Y:S01]  /*2b50*/  @!P0 IMAD.IADD R3, R3, 0x1, -R7.reuse ;  /* 0x0000000103038824 */ /* 0x100fe200078e0a07 */
[----:B------:R-:W-:Y:S02]  /*2b60*/  ISETP.GE.AND P3, PT, R8, RZ, PT ;  /* 0x000000ff0800720c */ /* 0x000fe40003f66270 */
[----:B------:R1:W-:Y:S01]  /*2b70*/  STL [R1+0x50], R9 ;  /* 0x0000500901007387 */ /* 0x0003e20000100800 */
[----:B------:R-:W-:Y:S02]  /*2b80*/  IABS R10, R10 ;  /* 0x0000000a000a7213 */ /* 0x000fe40000000000 */
[----:B------:R-:W-:Y:S01]  /*2b90*/  ISETP.GT.U32.AND P0, PT, R7, R3, PT ;  /* 0x000000030700720c */ /* 0x000fe20003f04070 */
[----:B------:R-:W-:Y:S01]  /*2ba0*/  @!P6 IMAD.IADD R2, R2, 0x1, -R7 ;  /* 0x000000010202e824 */ /* 0x000fe200078e0a07 */
[----:B------:R-:W-:Y:S01]  /*2bb0*/  IABS R8, R8 ;  /* 0x0000000800087213 */ /* 0x000fe20000000000 */
[----:B0-----:R-:W-:Y:S01]  /*2bc0*/  IMAD.HI.U32 R5, R0, R10, RZ ;  /* 0x0000000a00057227 */ /* 0x001fe200078e00ff */
[----:B------:R-:W-:-:S02]  /*2bd0*/  ISETP.GE.AND P6, PT, R6, RZ, PT ;  /* 0x000000ff0600720c */ /* 0x000fc40003fc6270 */
[----:B------:R-:W-:Y:S01]  /*2be0*/  IABS R6, R6 ;  /* 0x0000000600067213 */ /* 0x000fe20000000000 */
[----:B-1----:R-:W-:Y:S01]  /*2bf0*/  IMAD.HI.U32 R9, R0, R17, RZ ;  /* 0x0000001100097227 */ /* 0x002fe200078e00ff */
[----:B------:R-:W-:-:S03]  /*2c00*/  LOP3.LUT R12, R26, 0x70, RZ, 0xfc, !PT ;  /* 0x000000701a0c7812 */ /* 0x000fc600078efcff */
[----:B------:R-:W-:Y:S01]  /*2c10*/  IMAD.MOV R9, RZ, RZ, -R9 ;  /* 0x000000ffff097224 */ /* 0x000fe200078e0a09 */
[----:B------:R-:W-:Y:S01]  /*2c20*/  IABS R14, R12 ;  /* 0x0000000c000e7213 */ /* 0x000fe20000000000 */
[----:B------:R-:W-:-:S04]  /*2c30*/  IMAD.HI.U32 R4, R0, R8, RZ ;  /* 0x0000000800047227 */ /* 0x000fc800078e00ff */
[C---:B------:R-:W-:Y:S02]  /*2c40*/  IMAD R17, R7.reuse, R9, R17 ;  /* 0x0000000907117224 */ /* 0x040fe400078e0211 */
[----:B------:R-:W-:Y:S02]  /*2c50*/  IMAD.MOV.U32 R11, RZ, RZ, R2 ;  /* 0x000000ffff0b7224 */ /* 0x000fe400078e0002 */
[----:B------:R-:W-:Y:S02]  /*2c60*/  IMAD.MOV R5, RZ, RZ, -R5 ;  /* 0x000000ffff057224 */ /* 0x000fe400078e0a05 */
[----:B------:R-:W-:Y:S02]  /*2c70*/  IMAD.MOV R4, RZ, RZ, -R4 ;  /* 0x000000ffff047224 */ /* 0x000fe400078e0a04 */
[----:B------:R-:W-:Y:S01]  /*2c80*/  @!P4 IMAD.MOV R11, RZ, RZ, -R11 ;  /* 0x000000ffff0bc224 */ /* 0x000fe200078e0a0b */
[----:B------:R-:W-:Y:S01]  /*2c90*/  ISETP.GT.U32.AND P4, PT, R7, R17, PT ;  /* 0x000000110700720c */ /* 0x000fe20003f84070 */
[----:B------:R-:W-:-:S02]  /*2ca0*/  @!P0 IMAD.IADD R3, R3, 0x1, -R7 ;  /* 0x0000000103038824 */ /* 0x000fc400078e0a07 */
[C---:B------:R-:W-:Y:S01]  /*2cb0*/  IMAD R10, R7.reuse, R5, R10 ;  /* 0x00000005070a7224 */ /* 0x040fe200078e020a */
[----:B------:R0:W-:Y:S01]  /*2cc0*/  STL [R1+0x48], R11 ;  /* 0x0000480b01007387 */ /* 0x0001e20000100800 */
[C---:B------:R-:W-:Y:S01]  /*2cd0*/  IMAD R8, R7.reuse, R4, R8 ;  /* 0x0000000407087224 */ /* 0x040fe200078e0208 */
[----:B------:R-:W-:Y:S01]  /*2ce0*/  LOP3.LUT R4, R26, 0x68, RZ, 0xfc, !PT ;  /* 0x000000681a047812 */ /* 0x000fe200078efcff */
[----:B------:R-:W-:Y:S01]  /*2cf0*/  IMAD.MOV.U32 R9, RZ, RZ, R3 ;  /* 0x000000ffff097224 */ /* 0x000fe200078e0003 */
[C---:B------:R-:W-:Y:S01]  /*2d00*/  ISETP.GT.U32.AND P0, PT, R7.reuse, R10, PT ;  /* 0x0000000a0700720c */ /* 0x040fe20003f04070 */
[----:B------:R-:W-:Y:S01]  /*2d10*/  IMAD.HI.U32 R2, R0, R6, RZ ;  /* 0x0000000600027227 */ /* 0x000fe200078e00ff */
[----:B------:R-:W-:Y:S02]  /*2d20*/  IABS R3, R16 ;  /* 0x0000001000037213 */ /* 0x000fe40000000000 */
[----:B------:R-:W-:Y:S01]  /*2d30*/  IABS R13, R4 ;  /* 0x00000004000d7213 */ /* 0x000fe20000000000 */
[----:B------:R-:W-:Y:S01]  /*2d40*/  @!P5 IMAD.MOV R9, RZ, RZ, -R9 ;  /* 0x000000ffff09d224 */ /* 0x000fe200078e0a09 */
[----:B------:R-:W-:Y:S01]  /*2d50*/  ISETP.GT.U32.AND P5, PT, R7, R8, PT ;  /* 0x000000080700720c */ /* 0x000fe20003fa4070 */
[--C-:B------:R-:W-:Y:S01]  /*2d60*/  @!P4 IMAD.IADD R17, R17, 0x1, -R7.reuse ;  /* 0x000000011111c824 */ /* 0x100fe200078e0a07 */
[----:B------:R-:W-:Y:S01]  /*2d70*/  LOP3.LUT R5, R26, 0x6c, RZ, 0xfc, !PT ;  /* 0x0000006c1a057812 */ /* 0x000fe200078efcff */
[----:B------:R-:W-:Y:S01]  /*2d80*/  IMAD.MOV R2, RZ, RZ, -R2 ;  /* 0x000000ffff027224 */ /* 0x000fe200078e0a02 */
[----:B------:R1:W-:Y:S02]  /*2d90*/  STL [R1+0x40], R9 ;  /* 0x0000400901007387 */ /* 0x0003e40000100800 */
[C---:B------:R-:W-:Y:S01]  /*2da0*/  ISETP.GT.U32.AND P4, PT, R7.reuse, R17, PT ;  /* 0x000000110700720c */ /* 0x040fe20003f84070 */
[----:B------:R-:W-:Y:S01]  /*2db0*/  @!P0 IMAD.IADD R10, R10, 0x1, -R7 ;  /* 0x000000010a0a8824 */ /* 0x000fe200078e0a07 */
[----:B0-----:R-:W-:Y:S01]  /*2dc0*/  IABS R11, R5 ;  /* 0x00000005000b7213 */ /* 0x001fe20000000000 */
[----:B------:R-:W-:-:S02]  /*2dd0*/  IMAD R6, R7, R2, R6 ;  /* 0x0000000207067224 */ /* 0x000fc400078e0206 */
[----:B------:R-:W-:Y:S01]  /*2de0*/  IMAD.HI.U32 R2, R0, R14, RZ ;  /* 0x0000000e00027227 */ /* 0x000fe200078e00ff */
[----:B------:R-:W-:-:S03]  /*2df0*/  ISETP.GT.U32.AND P0, PT, R7, R10, PT ;  /* 0x0000000a0700720c */ /* 0x000fc60003f04070 */
[----:B------:R-:W-:Y:S02]  /*2e00*/  @!P5 IMAD.IADD R8, R8, 0x1, -R7 ;  /* 0x000000010808d824 */ /* 0x000fe400078e0a07 */
[----:B-1----:R-:W-:-:S03]  /*2e10*/  IMAD.HI.U32 R9, R0, R3, RZ ;  /* 0x0000000300097227 */ /* 0x002fc600078e00ff */
[----:B------:R-:W-:Y:S01]  /*2e20*/  ISETP.GT.U32.AND P5, PT, R7, R8, PT ;  /* 0x000000080700720c */ /* 0x000fe20003fa4070 */
[----:B------:R-:W-:Y:S02]  /*2e30*/  IMAD.MOV R9, RZ, RZ, -R9 ;  /* 0x000000ffff097224 */ /* 0x000fe400078e0a09 */
[----:B------:R-:W-:Y:S02]  /*2e40*/  IMAD.MOV R2, RZ, RZ, -R2 ;  /* 0x000000ffff027224 */ /* 0x000fe400078e0a02 */
[----:B------:R-:W-:Y:S01]  /*2e50*/  @!P4 IMAD.IADD R17, R17, 0x1, -R7 ;  /* 0x000000011111c824 */ /* 0x000fe200078e0a07 */
[C---:B------:R-:W-:Y:S01]  /*2e60*/  ISETP.GT.U32.AND P4, PT, R7.reuse, R6, PT ;  /* 0x000000060700720c */ /* 0x040fe20003f84070 */
[C---:B------:R-:W-:Y:S02]  /*2e70*/  IMAD R3, R7.reuse, R9, R3 ;  /* 0x0000000907037224 */ /* 0x040fe400078e0203 */
[C---:B------:R-:W-:Y:S01]  /*2e80*/  IMAD R14, R7.reuse, R2, R14 ;  /* 0x00000002070e7224 */ /* 0x040fe200078e020e */
[----:B------:R-:W-:Y:S01]  /*2e90*/  LOP3.LUT R2, R26, 0x64, RZ, 0xfc, !PT ;  /* 0x000000641a027812 */ /* 0x000fe200078efcff */
[--C-:B------:R-:W-:Y:S01]  /*2ea0*/  @!P0 IMAD.IADD R10, R10, 0x1, -R7.reuse ;  /* 0x000000010a0a8824 */ /* 0x100fe200078e0a07 */
[C---:B------:R-:W-:Y:S01]  /*2eb0*/  ISETP.GT.U32.AND P0, PT, R7.reuse, R3, PT ;  /* 0x000000030700720c */ /* 0x040fe20003f04070 */
[----:B------:R-:W-:Y:S01]  /*2ec0*/  @!P5 IMAD.IADD R8, R8, 0x1, -R7 ;  /* 0x000000010808d824 */ /* 0x000fe200078e0a07 */
[----:B------:R-:W-:Y:S01]  /*2ed0*/  ISETP.GT.U32.AND P5, PT, R7, R14, PT ;  /* 0x0000000e0700720c */ /* 0x000fe20003fa4070 */
[----:B------:R-:W-:-:S02]  /*2ee0*/  IMAD.MOV.U32 R18, RZ, RZ, R17 ;  /* 0x000000ffff127224 */ /* 0x000fc400078e0011 */
[----:B------:R-:W-:-:S04]  /*2ef0*/  IMAD.HI.U32 R9, R0, R13, RZ ;  /* 0x0000000d00097227 */ /* 0x000fc800078e00ff */
[--C-:B------:R-:W-:Y:S01]  /*2f00*/  @!P4 IMAD.IADD R6, R6, 0x1, -R7.reuse ;  /* 0x000000010606c824 */ /* 0x100fe200078e0a07 */
[----:B------:R-:W-:Y:S01]  /*2f10*/  ISETP.GE.AND P4, PT, R16, RZ, PT ;  /* 0x000000ff1000720c */ /* 0x000fe20003f86270 */
[----:B------:R-:W-:Y:S01]  /*2f20*/  @!P2 IMAD.MOV R18, RZ, RZ, -R18 ;  /* 0x000000ffff12a224 */ /* 0x000fe200078e0a12 */
[----:B------:R-:W-:Y:S01]  /*2f30*/  IABS R16, R2 ;  /* 0x0000000200107213 */ /* 0x000fe20000000000 */
[--C-:B------:R-:W-:Y:S01]  /*2f40*/  @!P0 IMAD.IADD R3, R3, 0x1, -R7.reuse ;  /* 0x0000000103038824 */ /* 0x100fe200078e0a07 */
[C---:B------:R-:W-:Y:S01]  /*2f50*/  ISETP.GT.U32.AND P2, PT, R7.reuse, R6, PT ;  /* 0x000000060700720c */ /* 0x040fe20003f44070 */
[----:B------:R-:W-:Y:S01]  /*2f60*/  @!P5 IMAD.IADD R14, R14, 0x1, -R7 ;  /* 0x000000010e0ed824 */ /* 0x000fe200078e0a07 */
[----:B------:R-:W-:Y:S01]  /*2f70*/  ISETP.GE.AND P0, PT, R12, RZ, PT ;  /* 0x000000ff0c00720c */ /* 0x000fe20003f06270 */
[----:B------:R-:W-:Y:S01]  /*2f80*/  IMAD.MOV R9, RZ, RZ, -R9 ;  /* 0x000000ffff097224 */ /* 0x000fe200078e0a09 */
[----:B------:R-:W-:Y:S01]  /*2f90*/  ISETP.GT.U32.AND P5, PT, R7, R3, PT ;  /* 0x000000030700720c */ /* 0x000fe20003fa4070 */
[----:B------:R-:W-:Y:S01]  /*2fa0*/  IMAD.HI.U32 R15, R0, R11, RZ ;  /* 0x0000000b000f7227 */ /* 0x000fe200078e00ff */
[----:B------:R-:W-:Y:S03]  /*2fb0*/  STL [R1+0x3c], R18 ;  /* 0x00003c1201007387 */ /* 0x000fe60000100800 */
[----:B------:R-:W-:-:S02]  /*2fc0*/  IMAD.MOV.U32 R12, RZ, RZ, R16 ;  /* 0x000000ffff0c7224 */ /* 0x000fc400078e0010 */
[----:B------:R-:W-:Y:S01]  /*2fd0*/  @!P1 IMAD.MOV R10, RZ, RZ, -R10 ;  /* 0x000000ffff0a9224 */ /* 0x000fe200078e0a0a */
[C---:B------:R-:W-:Y:S01]  /*2fe0*/  ISETP.GT.U32.AND P1, PT, R7.reuse, R14, PT ;  /* 0x0000000e0700720c */ /* 0x040fe20003f24070 */
[----:B------:R-:W-:Y:S02]  /*2ff0*/  IMAD R13, R7, R9, R13 ;  /* 0x00000009070d7224 */ /* 0x000fe400078e020d */
[----:B------:R-:W-:Y:S01]  /*3000*/  IMAD.MOV R15, RZ, RZ, -R15 ;  /* 0x000000ffff0f7224 */ /* 0x000fe200078e0a0f */
[----:B------:R0:W-:Y:S01]  /*3010*/  STL [R1+0x38], R10 ;  /* 0x0000380a01007387 */ /* 0x0001e20000100800 */
[----:B------:R-:W-:-:S04]  /*3020*/  IMAD.HI.U32 R9, R0, R12, RZ ;  /* 0x0000000c00097227 */ /* 0x000fc800078e00ff */
[C---:B------:R-:W-:Y:S02]  /*3030*/  IMAD R11, R7.reuse, R15, R11 ;  /* 0x0000000f070b7224 */ /* 0x040fe400078e020b */
[----:B------:R-:W-:Y:S02]  /*3040*/  @!P2 IMAD.IADD R6, R6, 0x1, -R7 ;  /* 0x000000010606a824 */ /* 0x000fe400078e0a07 */
[----:B------:R-:W-:Y:S01]  /*3050*/  IMAD.MOV R9, RZ, RZ, -R9 ;  /* 0x000000ffff097224 */ /* 0x000fe200078e0a09 */
[C---:B------:R-:W-:Y:S01]  /*3060*/  ISETP.GT.U32.AND P2, PT, R7.reuse, R11, PT ;  /* 0x0000000b0700720c */ /* 0x040fe20003f44070 */
[----:B0-----:R-:W-:Y:S02]  /*3070*/  IMAD.MOV.U32 R10, RZ, RZ, R6 ;  /* 0x000000ffff0a7224 */ /* 0x001fe400078e0006 */
[C---:B------:R-:W-:Y:S02]  /*3080*/  IMAD R12, R7.reuse, R9, R12 ;  /* 0x00000009070c7224 */ /* 0x040fe400078e020c */
[----:B------:R-:W-:Y:S01]  /*3090*/  @!P6 IMAD.MOV R10, RZ, RZ, -R10 ;  /* 0x000000ffff0ae224 */ /* 0x000fe200078e0a0a */
[C---:B------:R-:W-:Y:S01]  /*30a0*/  ISETP.GT.U32.AND P6, PT, R7.reuse, R13, PT ;  /* 0x0000000d0700720c */ /* 0x040fe20003fc4070 */
[--C-:B------:R-:W-:Y:S01]  /*30b0*/  @!P1 IMAD.IADD R14, R14, 0x1, -R7.reuse ;  /* 0x000000010e0e9824 */ /* 0x100fe200078e0a07 */
[----:B------:R-:W-:Y:S01]  /*30c0*/  ISETP.GT.U32.AND P1, PT, R7, R12, PT ;  /* 0x0000000c0700720c */ /* 0x000fe20003f24070 */
[----:B------:R-:W-:Y:S01]  /*30d0*/  @!P3 IMAD.MOV R8, RZ, RZ, -R8 ;  /* 0x000000ffff08b224 */ /* 0x000fe200078e0a08 */
[----:B------:R-:W-:Y:S01]  /*30e0*/  ISETP.GE.AND P3, PT, R5, RZ, PT ;  /* 0x000000ff0500720c */ /* 0x000fe20003f66270 */
[--C-:B------:R-:W-:Y:S01]  /*30f0*/  @!P5 IMAD.IADD R3, R3, 0x1, -R7.reuse ;  /* 0x000000010303d824 */ /* 0x100fe200078e0a07 */
[----:B------:R-:W-:Y:S01]  /*3100*/  ISETP.GE.AND P5, PT, R4, RZ, PT ;  /* 0x000000ff0400720c */ /* 0x000fe20003fa6270 */
[--C-:B------:R-:W-:Y:S01]  /*3110*/  @!P2 IMAD.IADD R11, R11, 0x1, -R7.reuse ;  /* 0x000000010b0ba824 */ /* 0x100fe200078e0a07 */
[----:B------:R0:W-:Y:S01]  /*3120*/  STL [R1+0x34], R8 ;  /* 0x0000340801007387 */ /* 0x0001e20000100800 */
[----:B------:R-:W-:Y:S01]  /*3130*/  LOP3.LUT R4, R26, 0x58, RZ, 0xfc, !PT ;  /* 0x000000581a047812 */ /* 0x000fe200078efcff */
[----:B------:R-:W-:Y:S01]  /*3140*/  @!P0 IMAD.MOV R14, RZ, RZ, -R14 ;  /* 0x000000ffff0e8224 */ /* 0x000fe200078e0a0e */
[----:B------:R-:W-:Y:S01]  /*3150*/  ISETP.GE.AND P2, PT, R2, RZ, PT ;  /* 0x000000ff0200720c */ /* 0x000fe20003f46270 */
[----:B------:R1:W-:Y:S01]  /*3160*/  STL [R1+0x30], R10 ;  /* 0x0000300a01007387 */ /* 0x0003e20000100800 */
[--C-:B------:R-:W-:Y:S01]  /*3170*/  @!P6 IMAD.IADD R13, R13, 0x1, -R7.reuse ;  /* 0x000000010d0de824 */ /* 0x100fe200078e0a07 */
[----:B------:R-:W-:Y:S01]  /*3180*/  IABS R6, R4 ;  /* 0x0000000400067213 */ /* 0x000fe20000000000 */
[----:B------:R-:W-:Y:S01]  /*3190*/  @!P1 IMAD.IADD R12, R12, 0x1, -R7 ;  /* 0x000000010c0c9824 */ /* 0x000fe200078e0a07 */
[----:B------:R-:W-:-:S02]  /*31a0*/  ISETP.GT.U32.AND P6, PT, R7, R11, PT ;  /* 0x0000000b0700720c */ /* 0x000fc40003fc4070 */
[C---:B0-----:R-:W-:Y:S02]  /*31b0*/  LOP3.LUT R8, R26.reuse, 0x60, RZ, 0xfc, !PT ;  /* 0x000000601a087812 */ /* 0x041fe400078efcff */
[C---:B------:R-:W-:Y:S01]  /*31c0*/  ISETP.GT.U32.AND P1, PT, R7.reuse, R12, PT ;  /* 0x0000000c0700720c */ /* 0x040fe20003f24070 */
[----:B-1----:R-:W-:Y:S01]  /*31d0*/  IMAD.MOV.U32 R10, RZ, RZ, R3 ;  /* 0x000000ffff0a7224 */ /* 0x002fe200078e0003 */
[----:B------:R-:W-:Y:S02]  /*31e0*/  IABS R9, R8 ;  /* 0x0000000800097213 */ /* 0x000fe40000000000 */
[----:B------:R-:W-:Y:S01]  /*31f0*/  LOP3.LUT R2, R26, 0x54, RZ, 0xfc, !PT ;  /* 0x000000541a027812 */ /* 0x000fe200078efcff */
[----:B------:R-:W-:Y:S01]  /*3200*/  @!P4 IMAD.MOV R10, RZ, RZ, -R10 ;  /* 0x000000ffff0ac224 */ /* 0x000fe200078e0a0a */
[----:B------:R-:W-:Y:S01]  /*3210*/  ISETP.GT.U32.AND P4, PT, R7, R13, PT ;  /* 0x0000000d0700720c */ /* 0x000fe20003f84070 */
[----:B------:R-:W-:Y:S01]  /*3220*/  IMAD.HI.U32 R5, R0, R9, RZ ;  /* 0x0000000900057227 */ /* 0x000fe200078e00ff */
[----:B------:R-:W-:-:S02]  /*3230*/  LOP3.LUT R3, R26, 0x50, RZ, 0xfc, !PT ;  /* 0x000000501a037812 */ /* 0x000fc400078efcff */
[----:B------:R0:W-:Y:S01]  /*3240*/  STL [R1+0x2c], R10 ;  /* 0x00002c0a01007387 */ /* 0x0001e20000100800 */
[----:B------:R-:W-:Y:S01]  /*3250*/  IMAD.MOV R5, RZ, RZ, -R5 ;  /* 0x000000ffff057224 */ /* 0x000fe200078e0a05 */
[----:B------:R-:W-:Y:S01]  /*3260*/  IABS R17, R3 ;  /* 0x0000000300117213 */ /* 0x000fe20000000000 */
[----:B------:R-:W-:Y:S01]  /*3270*/  @!P6 IMAD.IADD R11, R11, 0x1, -R7 ;  /* 0x000000010b0be824 */ /* 0x000fe200078e0a07 */
[----:B------:R1:W-:Y:S01]  /*3280*/  STL [R1+0x24], R14 ;  /* 0x0000240e01007387 */ /* 0x0003e20000100800 */
[----:B------:R-:W-:Y:S01]  /*3290*/  IMAD R9, R7, R5, R9 ;  /* 0x0000000507097224 */ /* 0x000fe200078e0209 */
[----:B------:R-:W-:Y:S01]  /*32a0*/  IABS R5, R2 ;  /* 0x0000000200057213 */ /* 0x000fe20000000000 */
[--C-:B------:R-:W-:Y:S02]  /*32b0*/  @!P1 IMAD.IADD R12, R12, 0x1, -R7.reuse ;  /* 0x000000010c0c9824 */ /* 0x100fe400078e0a07 */
[----:B------:R-:W-:Y:S01]  /*32c0*/  @!P4 IMAD.IADD R13, R13, 0x1, -R7 ;  /* 0x000000010d0dc824 */ /* 0x000fe200078e0a07 */
[----:B------:R-:W-:Y:S01]  /*32d0*/  ISETP.GT.U32.AND P6, PT, R7, R9, PT ;  /* 0x000000090700720c */ /* 0x000fe20003fc4070 */
[----:B0-----:R-:W-:Y:S01]  /*32e0*/  IMAD.HI.U32 R10, R0, R6, RZ ;  /* 0x00000006000a7227 */ /* 0x001fe200078e00ff */
[----:B------:R-:W-:-:S03]  /*32f0*/  ISETP.GE.AND P4, PT, R8, RZ, PT ;  /* 0x000000ff0800720c */ /* 0x000fc60003f86270 */
[----:B------:R-:W-:Y:S02]  /*3300*/  IMAD.MOV R10, RZ, RZ, -R10 ;  /* 0x000000ffff0a7224 */ /* 0x000fe400078e0a0a */
[----:B------:R-:W-:-:S04]  /*3310*/  IMAD.HI.U32 R15, R0, R5, RZ ;  /* 0x00000005000f7227 */ /* 0x000fc800078e00ff */
[----:B------:R-:W-:Y:S01]  /*3320*/  IMAD R6, R7, R10, R6 ;  /* 0x0000000a07067224 */ /* 0x000fe200078e0206 */
[----:B------:R-:W-:Y:S01]  /*3330*/  LOP3.LUT R10, R26, 0x4c, RZ, 0xfc, !PT ;  /* 0x0000004c1a0a7812 */ /* 0x000fe200078efcff */
[----:B------:R-:W-:Y:S01]  /*3340*/  @!P6 IMAD.IADD R9, R9, 0x1, -R7 ;  /* 0x000000010909e824 */ /* 0x000fe200078e0a07 */
[----:B------:R-:W-:Y:S01]  /*3350*/  ISETP.GE.AND P6, PT, R4, RZ, PT ;  /* 0x000000ff0400720c */ /* 0x000fe20003fc6270 */
[----:B------:R-:W-:Y:S01]  /*3360*/  IMAD.HI.U32 R8, R0, R17, RZ ;  /* 0x0000001100087227 */ /* 0x000fe200078e00ff */
[C---:B------:R-:W-:Y:S02]  /*3370*/  ISETP.GT.U32.AND P1, PT, R7.reuse, R6, PT ;  /* 0x000000060700720c */ /* 0x040fe40003f24070 */
[----:B------:R-:W-:Y:S01]  /*3380*/  ISETP.GT.U32.AND P0, PT, R7, R9, PT ;  /* 0x000000090700720c */ /* 0x000fe20003f04070 */
[----:B------:R-:W-:Y:S01]  /*3390*/  IMAD.MOV R15, RZ, RZ, -R15 ;  /* 0x000000ffff0f7224 */ /* 0x000fe200078e0a0f */
[----:B------:R-:W-:Y:S01]  /*33a0*/  LOP3.LUT R4, R26, 0x48, RZ, 0xfc, !PT ;  /* 0x000000481a047812 */ /* 0x000fe200078efcff */
[----:B------:R-:W-:Y:S01]  /*33b0*/  IMAD.MOV.U32 R16, RZ, RZ, R11 ;  /* 0x000000ffff107224 */ /* 0x000fe200078e000b */
[----:B------:R-:W-:Y:S01]  /*33c0*/  IABS R28, R10 ;  /* 0x0000000a001c7213 */ /* 0x000fe20000000000 */
[----:B------:R-:W-:-:S02]  /*33d0*/  IMAD.MOV R8, RZ, RZ, -R8 ;  /* 0x000000ffff087224 */ /* 0x000fc400078e0a08 */
[C---:B------:R-:W-:Y:S02]  /*33e0*/  IMAD R5, R7.reuse, R15, R5 ;  /* 0x0000000f07057224 */ /* 0x040fe400078e0205 */
[----:B------:R-:W-:Y:S02]  /*33f0*/  @!P3 IMAD.MOV R16, RZ, RZ, -R16 ;  /* 0x000000ffff10b224 */ /* 0x000fe400078e0a10 */
[----:B------:R-:W-:Y:S01]  /*3400*/  @!P1 IMAD.IADD R6, R6, 0x1, -R7 ;  /* 0x0000000106069824 */ /* 0x000fe200078e0a07 */
[C---:B------:R-:W-:Y:S01]  /*3410*/  ISETP.GT.U32.AND P1, PT, R7.reuse, R5, PT ;  /* 0x000000050700720c */ /* 0x040fe20003f24070 */
[C---:B------:R-:W-:Y:S01]  /*3420*/  IMAD R17, R7.reuse, R8, R17 ;  /* 0x0000000807117224 */ /* 0x040fe200078e0211 */
[----:B------:R-:W-:Y:S01]  /*3430*/  IABS R8, R4 ;  /* 0x0000000400087213 */ /* 0x000fe20000000000 */
[----:B-1----:R-:W-:Y:S01]  /*3440*/  IMAD.MOV.U32 R14, RZ, RZ, R12 ;  /* 0x000000ffff0e7224 */ /* 0x002fe200078e000c */
[C---:B------:R-:W-:Y:S01]  /*3450*/  ISETP.GT.U32.AND P3, PT, R7.reuse, R6, PT ;  /* 0x000000060700720c */ /* 0x040fe20003f64070 */
[----:B------:R-:W-:Y:S01]  /*3460*/  IMAD.HI.U32 R11, R0, R28, RZ ;  /* 0x0000001c000b7227 */ /* 0x000fe200078e00ff */
[----:B------:R-:W-:Y:S03]  /*3470*/  STL [R1+0x20], R16 ;  /* 0x0000201001007387 */ /* 0x000fe60000100800 */
[----:B------:R-:W-:Y:S01]  /*3480*/  @!P5 IMAD.MOV R13, RZ, RZ, -R13 ;  /* 0x000000ffff0dd224 */ /* 0x000fe200078e0a0d */
[----:B------:R-:W-:Y:S01]  /*3490*/  ISETP.GT.U32.AND P5, PT, R7, R17, PT ;  /* 0x000000110700720c */ /* 0x000fe20003fa4070 */
[----:B------:R-:W-:Y:S01]  /*34a0*/  @!P2 IMAD.MOV R14, RZ, RZ, -R14 ;  /* 0x000000ffff0ea224 */ /* 0x000fe200078e0a0e */
[----:B------:R-:W-:Y:S01]  /*34b0*/  ISETP.GE.AND P2, PT, R2, RZ, PT ;  /* 0x000000ff0200720c */ /* 0x000fe20003f46270 */
[----:B------:R-:W-:Y:S01]  /*34c0*/  IMAD.HI.U32 R12, R0, R8, RZ ;  /* 0x00000008000c7227 */ /* 0x000fe200078e00ff */
[----:B------:R-:W-:Y:S01]  /*34d0*/  STL [R1+0x1c], R13 ;  /* 0x00001c0d01007387 */ /* 0x000fe20000100800 */
[----:B------:R-:W-:-:S02]  /*34e0*/  LOP3.LUT R2, R26, 0x44, RZ, 0xfc, !PT ;  /* 0x000000441a027812 */ /* 0x000fc400078efcff */
[----:B------:R-:W-:Y:S01]  /*34f0*/  @!P0 IMAD.IADD R9, R9, 0x1, -R7 ;  /* 0x0000000109098824 */ /* 0x000fe200078e0a07 */
[----:B------:R0:W-:Y:S01]  /*3500*/  STL [R1+0x18], R14 ;  /* 0x0000180e01007387 */ /* 0x0001e20000100800 */
[----:B------:R-:W-:Y:S01]  /*3510*/  IMAD.MOV R11, RZ, RZ, -R11 ;  /* 0x000000ffff0b7224 */ /* 0x000fe200078e0a0b */
[----:B------:R-:W-:Y:S01]  /*3520*/  ISETP.GE.AND P0, PT, R3, RZ, PT ;  /* 0x000000ff0300720c */ /* 0x000fe20003f06270 */
[----:B------:R-:W-:Y:S01]  /*3530*/  IMAD.MOV R12, RZ, RZ, -R12 ;  /* 0x000000ffff0c7224 */ /* 0x000fe200078e0a0c */
[----:B------:R-:W-:Y:S01]  /*3540*/  LOP3.LUT R3, R26, 0x40, RZ, 0xfc, !PT ;  /* 0x000000401a037812 */ /* 0x000fe200078efcff */
[--C-:B------:R-:W-:Y:S01]  /*3550*/  @!P3 IMAD.IADD R6, R6, 0x1, -R7.reuse ;  /* 0x000000010606b824 */ /* 0x100fe200078e0a07 */
[----:B------:R-:W-:Y:S01]  /*3560*/  ISETP.GE.AND P3, PT, R10, RZ, PT ;  /* 0x000000ff0a00720c */ /* 0x000fe20003f66270 */
[----:B------:R-:W-:Y:S01]  /*3570*/  IMAD R28, R7, R11, R28 ;  /* 0x0000000b071c7224 */ /* 0x000fe200078e021c */
[----:B------:R-:W-:Y:S01]  /*3580*/  IABS R10, R3 ;  /* 0x00000003000a7213 */ /* 0x000fe20000000000 */
[----:B------:R-:W-:-:S02]  /*3590*/  @!P1 IMAD.IADD R5, R5, 0x1, -R7 ;  /* 0x0000000105059824 */ /* 0x000fc400078e0a07 */
[----:B0-----:R-:W-:Y:S01]  /*35a0*/  IMAD.MOV.U32 R14, RZ, RZ, R9 ;  /* 0x000000ffff0e7224 */ /* 0x001fe200078e0009 */
[----:B------:R-:W-:Y:S01]  /*35b0*/  IABS R9, R2 ;  /* 0x0000000200097213 */ /* 0x000fe20000000000 */
[C---:B------:R-:W-:Y:S01]  /*35c0*/  IMAD R8, R7.reuse, R12, R8 ;  /* 0x0000000c07087224 */ /* 0x040fe200078e0208 */
[C---:B------:R-:W-:Y:S01]  /*35d0*/  ISETP.GT.U32.AND P1, PT, R7.reuse, R5, PT ;  /* 0x000000050700720c */ /* 0x040fe20003f24070 */
[----:B------:R-:W-:Y:S01]  /*35e0*/  IMAD.MOV.U32 R13, RZ, RZ, R6 ;  /* 0x000000ffff0d7224 */ /* 0x000fe200078e0006 */
[----:B------:R-:W-:Y:S01]  /*35f0*/  LOP3.LUT R12, R26, 0x38, RZ, 0xfc, !PT ;  /* 0x000000381a0c7812 */ /* 0x000fe200078efcff */
[----:B------:R-:W-:Y:S01]  /*3600*/  @!P4 IMAD.MOV R14, RZ, RZ, -R14 ;  /* 0x000000ffff0ec224 */ /* 0x000fe200078e0a0e */
[----:B------:R-:W-:Y:S01]  /*3610*/  ISETP.GT.U32.AND P4, PT, R7, R28, PT ;  /* 0x0000001c0700720c */ /* 0x000fe20003f84070 */
[----:B------:R-:W-:Y:S01]  /*3620*/  @!P5 IMAD.IADD R17, R17, 0x1, -R7 ;  /* 0x000000011111d824 */ /* 0x000fe200078e0a07 */
[----:B------:R-:W-:Y:S01]  /*3630*/  IABS R11, R12 ;  /* 0x0000000c000b7213 */ /* 0x000fe20000000000 */
[----:B------:R-:W-:Y:S01]  /*3640*/  @!P6 IMAD.MOV R13, RZ, RZ, -R13 ;  /* 0x000000ffff0de224 */ /* 0x000fe200078e0a0d */
[C---:B------:R-:W-:Y:S01]  /*3650*/  ISETP.GT.U32.AND P6, PT, R7.reuse, R8, PT ;  /* 0x000000080700720c */ /* 0x040fe20003fc4070 */
[----:B------:R-:W-:Y:S01]  /*3660*/  STL [R1+0x14], R14 ;  /* 0x0000140e01007387 */ /* 0x000fe20000100800 */
[----:B------:R-:W-:-:S03]  /*3670*/  ISETP.GT.U32.AND P5, PT, R7, R17, PT ;  /* 0x000000110700720c */ /* 0x000fc60003fa4070 */
[--C-:B------:R-:W-:Y:S01]  /*3680*/  @!P1 IMAD.IADD R5, R5, 0x1, -R7.reuse ;  /* 0x0000000105059824 */ /* 0x100fe200078e0a07 */
[----:B------:R-:W-:Y:S01]  /*3690*/  ISETP.GE.AND P1, PT, R4, RZ, PT ;  /* 0x000000ff0400720c */ /* 0x000fe20003f26270 */
[----:B------:R-:W-:Y:S01]  /*36a0*/  IMAD.HI.U32 R4, R0, R9, RZ ;  /* 0x0000000900047227 */ /* 0x000fe200078e00ff */
[----:B------:R0:W-:Y:S03]  /*36b0*/  STL [R1+0x10], R13 ;  /* 0x0000100d01007387 */ /* 0x0001e60000100800 */
[--C-:B------:R-:W-:Y:S02]  /*36c0*/  @!P4 IMAD.IADD R28, R28, 0x1, -R7.reuse ;  /* 0x000000011c1cc824 */ /* 0x100fe400078e0a07 */
[--C-:B------:R-:W-:Y:S02]  /*36d0*/  @!P6 IMAD.IADD R8, R8, 0x1, -R7.reuse ;  /* 0x000000010808e824 */ /* 0x100fe400078e0a07 */
[----:B------:R-:W-:Y:S01]  /*36e0*/  @!P5 IMAD.IADD R17, R17, 0x1, -R7 ;  /* 0x000000011111d824 */ /* 0x000fe200078e0a07 */
[C---:B------:R-:W-:Y:S01]  /*36f0*/  ISETP.GT.U32.AND P4, PT, R7.reuse, R28, PT ;  /* 0x0000001c0700720c */ /* 0x040fe20003f84070 */
[----:B------:R-:W-:Y:S01]  /*3700*/  IMAD.MOV R4, RZ, RZ, -R4 ;  /* 0x000000ffff047224 */ /* 0x000fe200078e0a04 */
[----:B------:R-:W-:Y:S01]  /*3710*/  ISETP.GE.AND P5, PT, R2, RZ, PT ;  /* 0x000000ff0200720c */ /* 0x000fe20003fa6270 */
[----:B------:R-:W-:Y:S01]  /*3720*/  IMAD.HI.U32 R2, R0, R10, RZ ;  /* 0x0000000a00027227 */ /* 0x000fe200078e00ff */
[----:B------:R-:W-:-:S03]  /*3730*/  ISETP.GT.U32.AND P6, PT, R7, R8, PT ;  /* 0x000000080700720c */ /* 0x000fc60003fc4070 */
[----:B------:R-:W-:Y:S02]  /*3740*/  IMAD.MOV R2, RZ, RZ, -R2 ;  /* 0x000000ffff027224 */ /* 0x000fe400078e0a02 */
[C---:B------:R-:W-:Y:S01]  /*3750*/  IMAD R9, R7.reuse, R4, R9 ;  /* 0x0000000407097224 */ /* 0x040fe200078e0209 */
[----:B------:R-:W-:Y:S01]  /*3760*/  LOP3.LUT R4, R26, 0x34, RZ, 0xfc, !PT ;  /* 0x000000341a047812 */ /* 0x000fe200078efcff */
[C---:B------:R-:W-:Y:S02]  /*3770*/  IMAD R10, R7.reuse, R2, R10 ;  /* 0x00000002070a7224 */ /* 0x040fe400078e020a */
[----:B------:R-:W-:Y:S01]  /*3780*/  @!P4 IMAD.IADD R28, R28, 0x1, -R7 ;  /* 0x000000011c1cc824 */ /* 0x000fe200078e0a07 */
[C---:B------:R-:W-:Y:S01]  /*3790*/  ISETP.GT.U32.AND P4, PT, R7.reuse, R9, PT ;  /* 0x000000090700720c */ /* 0x040fe20003f84070 */
[----:B------:R-:W-:Y:S01]  /*37a0*/  IMAD.MOV.U32 R6, RZ, RZ, R5 ;  /* 0x000000ffff067224 */ /* 0x000fe200078e0005 */
[----:B------:R-:W-:Y:S01]  /*37b0*/  LOP3.LUT R5, R26, 0x30, RZ, 0xfc, !PT ;  /* 0x000000301a057812 */ /* 0x000fe200078efcff */
[----:B------:R-:W-:Y:S01]  /*37c0*/  @!P6 IMAD.IADD R8, R8, 0x1, -R7 ;  /* 0x000000010808e824 */ /* 0x000fe200078e0a07 */
[----:B------:R-:W-:Y:S01]  /*37d0*/  ISETP.GT.U32.AND P6, PT, R7, R10, PT ;  /* 0x0000000a0700720c */ /* 0x000fe20003fc4070 */
[----:B------:R-:W-:Y:S01]  /*37e0*/  @!P2 IMAD.MOV R6, RZ, RZ, -R6 ;  /* 0x000000ffff06a224 */ /* 0x000fe200078e0a06 */
[----:B------:R-:W-:Y:S01]  /*37f0*/  IABS R15, R4 ;  /* 0x00000004000f7213 */ /* 0x000fe20000000000 */
[----:B------:R-:W-:Y:S01]  /*3800*/  IMAD.HI.U32 R2, R0, R11, RZ ;  /* 0x0000000b00027227 */ /* 0x000fe200078e00ff */
[----:B0-----:R-:W-:-:S02]  /*3810*/  IABS R13, R5 ;  /* 0x00000005000d7213 */ /* 0x001fc40000000000 */
[----:B------:R0:W-:Y:S01]  /*3820*/  STL [R1+0x4], R6 ;  /* 0x0000040601007387 */ /* 0x0001e20000100800 */
[----:B------:R-:W-:Y:S01]  /*3830*/  IMAD.HI.U32 R16, R0, R15, RZ ;  /* 0x0000000f00107227 */ /* 0x000fe200078e00ff */
[----:B------:R-:W-:Y:S02]  /*3840*/  ISETP.GE.AND P2, PT, R3, RZ, PT ;  /* 0x000000ff0300720c */ /* 0x000fe40003f46270 */
[----:B------:R-:W-:Y:S01]  /*3850*/  LOP3.LUT R3, R26, 0x2c, RZ, 0xfc, !PT ;  /* 0x0000002c1a037812 */ /* 0x000fe200078efcff */
[--C-:B------:R-:W-:Y:S02]  /*3860*/  @!P4 IMAD.IADD R9, R9, 0x1, -R7.reuse ;  /* 0x000000010909c824 */ /* 0x100fe400078e0a07 */
[----:B------:R-:W-:Y:S01]  /*3870*/  @!P6 IMAD.IADD R10, R10, 0x1, -R7 ;  /* 0x000000010a0ae824 */ /* 0x000fe200078e0a07 */
[----:B------:R-:W-:Y:S01]  /*3880*/  IABS R14, R3 ;  /* 0x00000003000e7213 */ /* 0x000fe20000000000 */
[----:B------:R-:W-:Y:S01]  /*3890*/  IMAD.MOV R2, RZ, RZ, -R2 ;  /* 0x000000ffff027224 */ /* 0x000fe200078e0a02 */
[----:B------:R-:W-:Y:S01]  /*38a0*/  ISETP.GT.U32.AND P6, PT, R7, R9, PT ;  /* 0x000000090700720c */ /* 0x000fe20003fc4070 */
[----:B0-----:R-:W-:-:S04]  /*38b0*/  IMAD.HI.U32 R6, R0, R13, RZ ;  /* 0x0000000d00067227 */ /* 0x001fc800078e00ff */
[----:B------:R-:W-:Y:S02]  /*38c0*/  IMAD.MOV R16, RZ, RZ, -R16 ;  /* 0x000000ffff107224 */ /* 0x000fe400078e0a10 */
[----:B------:R-:W-:Y:S01]  /*38d0*/  @!P0 IMAD.MOV R17, RZ, RZ, -R17 ;  /* 0x000000ffff118224 */ /* 0x000fe200078e0a11 */
[----:B------:R-:W-:Y:S01]  /*38e0*/  ISETP.GE.AND P0, PT, R12, RZ, PT ;  /* 0x000000ff0c00720c */ /* 0x000fe20003f06270 */
[C---:B------:R-:W-:Y:S01]  /*38f0*/  IMAD R11, R7.reuse, R2, R11 ;  /* 0x00000002070b7224 */ /* 0x040fe200078e020b */
[----:B------:R-:W-:Y:S01]  /*3900*/  LOP3.LUT R2, R26, 0x28, RZ, 0xfc, !PT ;  /* 0x000000281a027812 */ /* 0x000fe200078efcff */
[----:B------:R-:W-:Y:S01]  /*3910*/  IMAD.MOV R6, RZ, RZ, -R6 ;  /* 0x000000ffff067224 */ /* 0x000fe200078e0a06 */
[----:B------:R0:W-:Y:S01]  /*3920*/  STL [R1], R17 ;  /* 0x0000001101007387 */ /* 0x0001e20000100800 */
[C---:B------:R-:W-:Y:S01]  /*3930*/  IMAD R12, R7.reuse, R16, R15 ;  /* 0x00000010070c7224 */ /* 0x040fe200078e020f */
[C---:B------:R-:W-:Y:S01]  /*3940*/  ISETP.GT.U32.AND P4, PT, R7.reuse, R11, PT ;  /* 0x0000000b0700720c */ /* 0x040fe20003f84070 */
[----:B------:R-:W-:Y:S01]  /*3950*/  IMAD R13, R7, R6, R13 ;  /* 0x00000006070d7224 */ /* 0x000fe200078e020d */
[----:B------:R-:W-:Y:S01]  /*3960*/  IABS R15, R2 ;  /* 0x00000002000f7213 */ /* 0x000fe20000000000 */
[----:B------:R-:W-:Y:S01]  /*3970*/  @!P6 IMAD.IADD R9, R9, 0x1, -R7 ;  /* 0x000000010909e824 */ /* 0x000fe200078e0a07 */
[----:B------:R-:W-:Y:S01]  /*3980*/  ISETP.GT.U32.AND P6, PT, R7, R12, PT ;  /* 0x0000000c0700720c */ /* 0x000fe20003fc4070 */
[----:B------:R-:W-:Y:S01]  /*3990*/  IMAD.HI.U32 R6, R0, R14, RZ ;  /* 0x0000000e00067227 */ /* 0x000fe200078e00ff */
[----:B0-----:R-:W-:-:S03]  /*39a0*/  LOP3.LUT R17, R26, 0x24, RZ, 0xfc, !PT ;  /* 0x000000241a117812 */ /* 0x001fc600078efcff */
[----:B------:R-:W-:Y:S01]  /*39b0*/  @!P5 IMAD.MOV R9, RZ, RZ, -R9 ;  /* 0x000000ffff09d224 */ /* 0x000fe200078e0a09 */
[----:B------:R-:W-:Y:S01]  /*39c0*/  ISETP.GT.U32.AND P5, PT, R7, R13, PT ;  /* 0x0000000d0700720c */ /* 0x000fe20003fa4070 */
[----:B------:R-:W-:Y:S02]  /*39d0*/  IMAD.MOV R6, RZ, RZ, -R6 ;  /* 0x000000ffff067224 */ /* 0x000fe400078e0a06 */
[--C-:B------:R-:W-:Y:S01]  /*39e0*/  @!P4 IMAD.IADD R11, R11, 0x1, -R7.reuse ;  /* 0x000000010b0bc824 */ /* 0x100fe200078e0a07 */
[C---:B------:R-:W-:Y:S01]  /*39f0*/  ISETP.GT.U32.AND P4, PT, R7.reuse, R10, PT ;  /* 0x0000000a0700720c */ /* 0x040fe20003f84070 */
[C---:B------:R-:W-:Y:S02]  /*3a00*/  IMAD R14, R7.reuse, R6, R14 ;  /* 0x00000006070e7224 */ /* 0x040fe400078e020e */
[----:B------:R-:W-:Y:S02]  /*3a10*/  @!P6 IMAD.IADD R12, R12, 0x1, -R7 ;  /* 0x000000010c0ce824 */ /* 0x000fe400078e0a07 */
[----:B------:R-:W-:Y:S01]  /*3a20*/  IMAD.HI.U32 R16, R0, R15, RZ ;  /* 0x0000000f00107227 */ /* 0x000fe200078e00ff */
[----:B------:R-:W-:-:S03]  /*3a30*/  ISETP.GT.U32.AND P6, PT, R7, R14, PT ;  /* 0x0000000e0700720c */ /* 0x000fc60003fc4070 */
[--C-:B------:R-:W-:Y:S01]  /*3a40*/  @!P5 IMAD.IADD R13, R13, 0x1, -R7.reuse ;  /* 0x000000010d0dd824 */ /* 0x100fe200078e0a07 */
[C---:B------:R-:W-:Y:S01]  /*3a50*/  ISETP.GT.U32.AND P5, PT, R7.reuse, R12, PT ;  /* 0x0000000c0700720c */ /* 0x040fe20003fa4070 */
[----:B------:R-:W-:Y:S01]  /*3a60*/  @!P3 IMAD.MOV R28, RZ, RZ, -R28 ;  /* 0x000000ffff1cb224 */ /* 0x000fe200078e0a1c */
[----:B------:R-:W-:Y:S01]  /*3a70*/  ISETP.GT.U32.AND P3, PT, R7, R11, PT ;  /* 0x0000000b0700720c */ /* 0x000fe20003f64070 */
[----:B------:R-:W-:Y:S02]  /*3a80*/  IMAD.MOV R16, RZ, RZ, -R16 ;  /* 0x000000ffff107224 */ /* 0x000fe400078e0a10 */
[----:B------:R-:W-:Y:S01]  /*3a90*/  @!P4 IMAD.IADD R10, R10, 0x1, -R7 ;  /* 0x000000010a0ac824 */ /* 0x000fe200078e0a07 */
[----:B------:R-:W-:Y:S01]  /*3aa0*/  ISETP.GE.AND P4, PT, R5, RZ, PT ;  /* 0x000000ff0500720c */ /* 0x000fe20003f86270 */
[C---:B------:R-:W-:Y:S01]  /*3ab0*/  IMAD R15, R7.reuse, R16, R15 ;  /* 0x00000010070f7224 */ /* 0x040fe200078e020f */
[----:B------:R-:W-:Y:S01]  /*3ac0*/  IABS R16, R17 ;  /* 0x0000001100107213 */ /* 0x000fe20000000000 */
[--C-:B------:R-:W-:Y:S01]  /*3ad0*/  @!P6 IMAD.IADD R14, R14, 0x1, -R7.reuse ;  /* 0x000000010e0ee824 */ /* 0x100fe200078e0a07 */
[----:B------:R-:W-:Y:S01]  /*3ae0*/  LOP3.LUT R5, R26, 0x20, RZ, 0xfc, !PT ;  /* 0x000000201a057812 */ /* 0x000fe200078efcff */
[----:B------:R-:W-:Y:S01]  /*3af0*/  @!P2 IMAD.MOV R10, RZ, RZ, -R10 ;  /* 0x000000ffff0aa224 */ /* 0x000fe200078e0a0a */
[C---:B------:R-:W-:Y:S01]  /*3b00*/  ISETP.GT.U32.AND P2, PT, R7.reuse, R13, PT ;  /* 0x0000000d0700720c */ /* 0x040fe20003f44070 */
[--C-:B------:R-:W-:Y:S01]  /*3b10*/  @!P5 IMAD.IADD R12, R12, 0x1, -R7.reuse ;  /* 0x000000010c0cd824 */ /* 0x100fe200078e0a07 */
[C---:B------:R-:W-:Y:S01]  /*3b20*/  ISETP.GT.U32.AND P6, PT, R7.reuse, R14, PT ;  /* 0x0000000e0700720c */ /* 0x040fe20003fc4070 */
[----:B------:R-:W-:Y:S01]  /*3b30*/  IMAD.HI.U32 R6, R0, R16, RZ ;  /* 0x0000001000067227 */ /* 0x000fe200078e00ff */
[----:B------:R-:W-:Y:S01]  /*3b40*/  ISETP.GT.U32.AND P5, PT, R7, R15, PT ;  /* 0x0000000f0700720c */ /* 0x000fe20003fa4070 */
[----:B------:R0:W-:Y:S01]  /*3b50*/  STL [R1+0x1158], R28 ;  /* 0x0011581c01007387 */ /* 0x0001e20000100800 */
[----:B------:R-:W-:Y:S01]  /*3b60*/  IABS R20, R5 ;  /* 0x0000000500147213 */ /* 0x000fe20000000000 */
[--C-:B------:R-:W-:Y:S01]  /*3b70*/  @!P3 IMAD.IADD R11, R11, 0x1, -R7.reuse ;  /* 0x000000010b0bb824 */ /* 0x100fe200078e0a07 */
[----:B------:R-:W-:Y:S01]  /*3b80*/  ISETP.GE.AND P3, PT, R3, RZ, PT ;  /* 0x000000ff0300720c */ /* 0x000fe20003f66270 */
[----:B------:R-:W-:Y:S01]  /*3b90*/  IMAD.MOV R6, RZ, RZ, -R6 ;  /* 0x000000ffff067224 */ /* 0x000fe200078e0a06 */
[----:B------:R-:W-:Y:S01]  /*3ba0*/  LOP3.LUT R3, R26, 0x18, RZ, 0xfc, !PT ;  /* 0x000000181a037812 */ /* 0x000fe200078efcff */
[----:B------:R-:W-:Y:S01]  /*3bb0*/  @!P1 IMAD.MOV R8, RZ, RZ, -R8 ;  /* 0x000000ffff089224 */ /* 0x000fe200078e0a08 */
[----:B------:R-:W-:Y:S01]  /*3bc0*/  ISETP.GE.AND P1, PT, R4, RZ, PT ;  /* 0x000000ff0400720c */ /* 0x000fe20003f26270 */
[----:B------:R-:W-:Y:S01]  /*3bd0*/  IMAD R16, R7, R6, R16 ;  /* 0x0000000607107224 */ /* 0x000fe200078e0210 */
[----:B------:R-:W-:Y:S01]  /*3be0*/  LOP3.LUT R4, R26, 0x14, RZ, 0xfc, !PT ;  /* 0x000000141a047812 */ /* 0x000fe200078efcff */
[--C-:B------:R-:W-:Y:S01]  /*3bf0*/  @!P2 IMAD.IADD R13, R13, 0x1, -R7.reuse ;  /* 0x000000010d0da824 */ /* 0x100fe200078e0a07 */
[----:B------:R-:W-:Y:S01]  /*3c00*/  IABS R18, R3 ;  /* 0x0000000300127213 */ /* 0x000fe20000000000 */
[--C-:B------:R-:W-:Y:S01]  /*3c10*/  @!P6 IMAD.IADD R14, R14, 0x1, -R7.reuse ;  /* 0x000000010e0ee824 */ /* 0x100fe200078e0a07 */
[----:B------:R-:W-:Y:S01]  /*3c20*/  IABS R19, R4 ;  /* 0x0000000400137213 */ /* 0x000fe20000000000 */
[----:B------:R-:W-:Y:S01]  /*3c30*/  @!P5 IMAD.IADD R15, R15, 0x1, -R7 ;  /* 0x000000010f0fd824 */ /* 0x000fe200078e0a07 */
[----:B------:R-:W-:Y:S01]  /*3c40*/  ISETP.GE.AND P2, PT, R2, RZ, PT ;  /* 0x000000ff0200720c */ /* 0x000fe20003f46270 */
[C---:B------:R-:W-:Y:S01]  /*3c50*/  IMAD.HI.U32 R21, R0.reuse, R20, RZ ;  /* 0x0000001400157227 */ /* 0x040fe200078e00ff */
[----:B------:R-:W-:Y:S01]  /*3c60*/  ISETP.GT.U32.AND P6, PT, R7, R16, PT ;  /* 0x000000100700720c */ /* 0x000fe20003fc4070 */
[----:B------:R-:W-:Y:S01]  /*3c70*/  STL [R1+0x115c], R8 ;  /* 0x00115c0801007387 */ /* 0x000fe20000100800 */
[----:B------:R-:W-:Y:S01]  /*3c80*/  ISETP.GE.AND P5, PT, R17, RZ, PT ;  /* 0x000000ff1100720c */ /* 0x000fe20003fa6270 */
[----:B------:R-:W-:-:S02]  /*3c90*/  IMAD.HI.U32 R2, R0, R18, RZ ;  /* 0x0000001200027227 */ /* 0x000fc400078e00ff */
[----:B------:R-:W-:Y:S02]  /*3ca0*/  STL [R1+0x1160], R9 ;  /* 0x0011600901007387 */ /* 0x000fe40000100800 */
[----:B------:R-:W-:Y:S01]  /*3cb0*/  @!P0 IMAD.MOV R11, RZ, RZ, -R11 ;  /* 0x000000ffff0b8224 */ /* 0x000fe200078e0a0b */
[----:B------:R-:W-:Y:S01]  /*3cc0*/  ISETP.GT.U32.AND P0, PT, R7, R15, PT ;  /* 0x0000000f0700720c */ /* 0x000fe20003f04070 */
[----:B------:R-:W-:Y:S01]  /*3cd0*/  IMAD.HI.U32 R6, R0, R19, RZ ;  /* 0x0000001300067227 */ /* 0x000fe200078e00ff */
[----:B------:R1:W-:Y:S03]  /*3ce0*/  STL [R1+0x1164], R10 ;  /* 0x0011640a01007387 */ /* 0x0003e60000100800 */
[----:B------:R-:W-:Y:S01]  /*3cf0*/  IMAD.MOV R21, RZ, RZ, -R21 ;  /* 0x000000ffff157224 */ /* 0x000fe200078e0a15 */
[----:B0-----:R-:W0:Y:S01]  /*3d00*/  S2R R28, SR_TID.X ;  /* 0x00000000001c7919 */ /* 0x001e220000002100 */
[----:B------:R-:W-:-:S02]  /*3d10*/  IMAD.MOV R2, RZ, RZ, -R2 ;  /* 0x000000ffff027224 */ /* 0x000fc400078e0a02 */
[----:B------:R-:W-:Y:S01]  /*3d20*/  IMAD.MOV R6, RZ, RZ, -R6 ;  /* 0x000000ffff067224 */ /* 0x000fe200078e0a06 */
[----:B------:R2:W-:Y:S01]  /*3d30*/  STL [R1+0x1168], R11 ;  /* 0x0011680b01007387 */ /* 0x0005e20000100800 */
[C---:B------:R-:W-:Y:S01]  /*3d40*/  IMAD R17, R7.reuse, R21, R20 ;  /* 0x0000001507117224 */ /* 0x040fe200078e0214 */
[C---:B-1----:R-:W-:Y:S01]  /*3d50*/  LOP3.LUT R10, R26.reuse, 0xc, RZ, 0xfc, !PT ;  /* 0x0000000c1a0a7812 */ /* 0x042fe200078efcff */
[C---:B------:R-:W-:Y:S01]  /*3d60*/  IMAD R18, R7.reuse, R2, R18 ;  /* 0x0000000207127224 */ /* 0x040fe200078e0212 */
[----:B------:R-:W-:Y:S01]  /*3d70*/  LOP3.LUT R2, R26, 0x10, RZ, 0xfc, !PT ;  /* 0x000000101a027812 */ /* 0x000fe200078efcff */
[C---:B------:R-:W-:Y:S01]  /*3d80*/  IMAD R19, R7.reuse, R6, R19 ;  /* 0x0000000607137224 */ /* 0x040fe200078e0213 */
[----:B------:R-:W-:Y:S01]  /*3d90*/  IABS R21, R10 ;  /* 0x0000000a00157213 */ /* 0x000fe20000000000 */
[----:B------:R-:W-:Y:S01]  /*3da0*/  @!P6 IMAD.IADD R16, R16, 0x1, -R7 ;  /* 0x000000011010e824 */ /* 0x000fe200078e0a07 */
[C---:B------:R-:W-:Y:S01]  /*3db0*/  ISETP.GT.U32.AND P6, PT, R7.reuse, R17, PT ;  /* 0x000000110700720c */ /* 0x040fe20003fc4070 */
[----:B------:R-:W-:Y:S01]  /*3dc0*/  @!P4 IMAD.MOV R13, RZ, RZ, -R13 ;  /* 0x000000ffff0dc224 */ /* 0x000fe200078e0a0d */
[----:B------:R-:W-:Y:S01]  /*3dd0*/  ISETP.GT.U32.AND P4, PT, R7, R18, PT ;  /* 0x000000120700720c */ /* 0x000fe20003f84070 */
[----:B------:R-:W-:Y:S01]  /*3de0*/  @!P0 IMAD.IADD R15, R15, 0x1, -R7 ;  /* 0x000000010f0f8824 */ /* 0x000fe200078e0a07 */
[C---:B------:R-:W-:Y:S01]  /*3df0*/  ISETP.GT.U32.AND P0, PT, R7.reuse, R19, PT ;  /* 0x000000130700720c */ /* 0x040fe20003f04070 */
[----:B------:R-:W-:Y:S01]  /*3e00*/  @!P1 IMAD.MOV R12, RZ, RZ, -R12 ;  /* 0x000000ffff0c9224 */ /* 0x000fe200078e0a0c */
[----:B------:R-:W-:Y:S01]  /*3e10*/  ISETP.GT.U32.AND P1, PT, R7, R16, PT ;  /* 0x000000100700720c */ /* 0x000fe20003f24070 */
[----:B------:R-:W-:Y:S01]  /*3e20*/  @!P3 IMAD.MOV R14, RZ, RZ, -R14 ;  /* 0x000000ffff0eb224 */ /* 0x000fe200078e0a0e */
[----:B------:R-:W-:Y:S01]  /*3e30*/  IABS R20, R2 ;  /* 0x0000000200147213 */ /* 0x000fe20000000000 */
[----:B------:R-:W-:Y:S01]  /*3e40*/  @!P2 IMAD.MOV R15, RZ, RZ, -R15 ;  /* 0x000000ffff0fa224 */ /* 0x000fe200078e0a0f */
[----:B------:R-:W-:Y:S01]  /*3e50*/  ISETP.GE.AND P3, PT, R5, RZ, PT ;  /* 0x000000ff0500720c */ /* 0x000fe20003f66270 */
[----:B------:R-:W-:Y:S01]  /*3e60*/  STL [R1+0x116c], R12 ;  /* 0x00116c0c01007387 */ /* 0x000fe20000100800 */
[----:B--2---:R-:W-:Y:S01]  /*3e70*/  LOP3.LUT R11, R26, 0x8, RZ, 0xfc, !PT ;  /* 0x000000081a0b7812 */ /* 0x004fe200078efcff */
[--C-:B------:R-:W-:Y:S01]  /*3e80*/  @!P6 IMAD.IADD R17, R17, 0x1, -R7.reuse ;  /* 0x000000011111e824 */ /* 0x100fe200078e0a07 */
[----:B------:R-:W-:Y:S01]  /*3e90*/  ISETP.GE.AND P6, PT, R4, RZ, PT ;  /* 0x000000ff0400720c */ /* 0x000fe20003fc6270 */
[--C-:B------:R-:W-:Y:S01]  /*3ea0*/  @!P4 IMAD.IADD R18, R18, 0x1, -R7.reuse ;  /* 0x000000011212c824 */ /* 0x100fe200078e0a07 */
[----:B------:R-:W-:Y:S01]  /*3eb0*/  STL [R1+0x1170], R13 ;  /* 0x0011700d01007387 */ /* 0x000fe20000100800 */
[--C-:B------:R-:W-:Y:S01]  /*3ec0*/  @!P0 IMAD.IADD R19, R19, 0x1, -R7.reuse ;  /* 0x0000000113138824 */ /* 0x100fe200078e0a07 */
[C---:B------:R-:W-:Y:S01]  /*3ed0*/  ISETP.GT.U32.AND P4, PT, R7.reuse, R17, PT ;  /* 0x000000110700720c */ /* 0x040fe20003f84070 */
[C---:B------:R-:W-:Y:S01]  /*3ee0*/  IMAD.HI.U32 R5, R0.reuse, R20, RZ ;  /* 0x0000001400057227 */ /* 0x040fe200078e00ff */
[----:B------:R-:W-:Y:S01]  /*3ef0*/  ISETP.GT.U32.AND P0, PT, R7, R18, PT ;  /* 0x000000120700720c */ /* 0x000fe20003f04070 */
[----:B------:R1:W-:Y:S01]  /*3f00*/  STL [R1+0x1174], R14 ;  /* 0x0011740e01007387 */ /* 0x0003e20000100800 */
[----:B------:R-:W-:Y:S01]  /*3f10*/  IABS R22, R11 ;  /* 0x0000000b00167213 */ /* 0x000fe20000000000 */
[----:B------:R-:W-:Y:S01]  /*3f20*/  IMAD.HI.U32 R4, R0, R21, RZ ;  /* 0x0000001500047227 */ /* 0x000fe200078e00ff */
[----:B------:R-:W-:Y:S01]  /*3f30*/  ISETP.GE.AND P2, PT, R2, RZ, PT ;  /* 0x000000ff0200720c */ /* 0x000fe20003f46270 */
[----:B------:R2:W-:Y:S01]  /*3f40*/  STL [R1+0x1178], R15 ;  /* 0x0011780f01007387 */ /* 0x0005e20000100800 */
[----:B0-----:R-:W-:Y:S01]  /*3f50*/  LEA.HI R2, R28, R29, RZ, 0x1b ;  /* 0x0000001d1c027211 */ /* 0x001fe200078fd8ff */
[----:B------:R-:W-:Y:S01]  /*3f60*/  @!P1 IMAD.IADD R16, R16, 0x1, -R7 ;  /* 0x0000000110109824 */ /* 0x000fe200078e0a07 */
[----:B------:R-:W-:Y:S01]  /*3f70*/  ISETP.GE.AND P1, PT, R3, RZ, PT ;  /* 0x000000ff0300720c */ /* 0x000fe20003f26270 */
[----:B------:R-:W-:Y:S01]  /*3f80*/  IMAD.MOV R3, RZ, RZ, -R5 ;  /* 0x000000ffff037224 */ /* 0x000fe200078e0a05 */
[C---:B------:R-:W-:Y:S01]  /*3f90*/  IADD3 R27, R2.reuse, 0xfc, RZ ;  /* 0x000000fc021b7810 */ /* 0x040fe20007ffe0ff */
[----:B------:R-:W-:Y:S01]  /*3fa0*/  IMAD.MOV R4, RZ, RZ, -R4 ;  /* 0x000000ffff047224 */ /* 0x000fe200078e0a04 */
[C---:B------:R-:W-:Y:S01]  /*3fb0*/  IADD3 R5, R2.reuse, 0xdc, RZ ;  /* 0x000000dc02057810 */ /* 0x040fe20007ffe0ff */
[C---:B------:R-:W-:Y:S01]  /*3fc0*/  IMAD R20, R7.reuse, R3, R20 ;  /* 0x0000000307147224 */ /* 0x040fe200078e0214 */
[----:B-1----:R-:W-:Y:S01]  /*3fd0*/  IADD3 R14, R2, 0xbc, RZ ;  /* 0x000000bc020e7810 */ /* 0x002fe20007ffe0ff */
[----:B------:R-:W-:Y:S01]  /*3fe0*/  IMAD R21, R7, R4, R21 ;  /* 0x0000000407157224 */ /* 0x000fe200078e0215 */
[----:B--2---:R-:W-:Y:S01]  /*3ff0*/  LOP3.LUT R15, R26, 0x4, RZ, 0xfc, !PT ;  /* 0x000000041a0f7812 */ /* 0x004fe200078efcff */
[--C-:B------:R-:W-:Y:S01]  /*4000*/  @!P4 IMAD.IADD R17, R17, 0x1, -R7.reuse ;  /* 0x000000011111c824 */ /* 0x100fe200078e0a07 */
[C---:B------:R-:W-:Y:S01]  /*4010*/  ISETP.GT.U32.AND P4, PT, R7.reuse, R20, PT ;  /* 0x000000140700720c */ /* 0x040fe20003f84070 */
[----:B------:R-:W-:Y:S01]  /*4020*/  @!P0 IMAD.IADD R18, R18, 0x1, -R7 ;  /* 0x0000000112128824 */ /* 0x000fe200078e0a07 */
[C---:B------:R-:W-:Y:S01]  /*4030*/  ISETP.GT.U32.AND P0, PT, R7.reuse, R21, PT ;  /* 0x000000150700720c */ /* 0x040fe20003f04070 */
[----:B------:R-:W-:Y:S01]  /*4040*/  @!P5 IMAD.MOV R16, RZ, RZ, -R16 ;  /* 0x000000ffff10d224 */ /* 0x000fe200078e0a10 */
[----:B------:R-:W-:Y:S01]  /*4050*/  ISETP.GT.U32.AND P5, PT, R7, R19, PT ;  /* 0x000000130700720c */ /* 0x000fe20003fa4070 */
[----:B------:R-:W-:Y:S01]  /*4060*/  @!P3 IMAD.MOV R17, RZ, RZ, -R17 ;  /* 0x000000ffff11b224 */ /* 0x000fe200078e0a11 */
[----:B------:R-:W-:Y:S01]  /*4070*/  IABS R23, R15 ;  /* 0x0000000f00177213 */ /* 0x000fe20000000000 */
[----:B------:R-:W-:Y:S01]  /*4080*/  IMAD.HI.U32 R4, R0, R22, RZ ;  /* 0x0000001600047227 */ /* 0x000fe200078e00ff */
[----:B------:R-:W-:Y:S01]  /*4090*/  IABS R24, R14 ;  /* 0x0000000e00187213 */ /* 0x000fe20000000000 */
[----:B------:R-:W-:Y:S01]  /*40a0*/  STL [R1+0x117c], R16 ;  /* 0x00117c1001007387 */ /* 0x000fe20000100800 */
[----:B------:R-:W-:Y:S01]  /*40b0*/  IADD3 R13, R2, 0x9c, RZ ;  /* 0x0000009c020d7810 */ /* 0x000fe20007ffe0ff */
[----:B------:R-:W-:Y:S01]  /*40c0*/  IMAD.HI.U32 R3, R0, R23, RZ ;  /* 0x0000001700037227 */ /* 0x000fe200078e00ff */
[C---:B------:R-:W-:Y:S01]  /*40d0*/  IADD3 R8, R2.reuse, 0x5c, RZ ;  /* 0x0000005c02087810 */ /* 0x040fe20007ffe0ff */
[----:B------:R0:W-:Y:S01]  /*40e0*/  STL [R1+0x1180], R17 ;  /* 0x0011801101007387 */ /* 0x0001e20000100800 */
[----:B------:R-:W-:Y:S01]  /*40f0*/  IADD3 R9, R2, 0x3c, RZ ;  /* 0x0000003c02097810 */ /* 0x000fe20007ffe0ff */
[--C-:B------:R-:W-:Y:S01]  /*4100*/  @!P4 IMAD.IADD R20, R20, 0x1, -R7.reuse ;  /* 0x000000011414c824 */ /* 0x100fe200078e0a07 */
[----:B------:R-:W-:Y:S01]  /*4110*/  ISETP.GE.AND P4, PT, R5, RZ, PT ;  /* 0x000000ff0500720c */ /* 0x000fe20003f86270 */
[----:B------:R-:W-:Y:S01]  /*4120*/  @!P0 IMAD.IADD R21, R21, 0x1, -R7 ;  /* 0x0000000115158824 */ /* 0x000fe200078e0a07 */
[----:B------:R-:W-:Y:S01]  /*4130*/  IABS R5, R5 ;  /* 0x0000000500057213 */ /* 0x000fe20000000000 */
[----:B------:R-:W-:Y:S01]  /*4140*/  IMAD.MOV R4, RZ, RZ, -R4 ;  /* 0x000000ffff047224 */ /* 0x000fe200078e0a04 */
[C---:B------:R-:W-:Y:S01]  /*4150*/  ISETP.GT.U32.AND P3, PT, R7.reuse, R20, PT ;  /* 0x000000140700720c */ /* 0x040fe20003f64070 */
[----:B------:R-:W-:Y:S01]  /*4160*/  IMAD.MOV R3, RZ, RZ, -R3 ;  /* 0x000000ffff037224 */ /* 0x000fe200078e0a03 */
[----:B------:R-:W-:Y:S01]  /*4170*/  ISETP.GT.U32.AND P0, PT, R7, R21, PT ;  /* 0x000000150700720c */ /* 0x000fe20003f04070 */
[----:B------:R-:W-:Y:S01]  /*4180*/  @!P5 IMAD.IADD R19, R19, 0x1, -R7 ;  /* 0x000000011313d824 */ /* 0x000fe200078e0a07 */
[----:B------:R-:W-:Y:S01]  /*4190*/  ISETP.GE.AND P5, PT, R27, RZ, PT ;  /* 0x000000ff1b00720c */ /* 0x000fe20003fa6270 */
[C---:B------:R-:W-:Y:S01]  /*41a0*/  IMAD R22, R7.reuse, R4, R22 ;  /* 0x0000000407167224 */ /* 0x040fe200078e0216 */
[----:B------:R-:W-:Y:S01]  /*41b0*/  IABS R27, R27 ;  /* 0x0000001b001b7213 */ /* 0x000fe20000000000 */
[----:B------:R-:W-:Y:S01]  /*41c0*/  IMAD R23, R7, R3, R23 ;  /* 0x0000000307177224 */ /* 0x000fe200078e0217 */
[----:B------:R-:W-:Y:S01]  /*41d0*/  IABS R4, R8 ;  /* 0x0000000800047213 */ /* 0x000fe20000000000 */
[----:B------:R-:W-:Y:S01]  /*41e0*/  IMAD.HI.U32 R25, R0, R5, RZ ;  /* 0x0000000500197227 */ /* 0x000fe200078e00ff */
[----:B------:R-:W-:-:S03]  /*41f0*/  IADD3 R12, R2, 0x7c, RZ ;  /* 0x0000007c020c7810 */ /* 0x000fc60007ffe0ff */
[--C-:B------:R-:W-:Y:S01]  /*4200*/  @!P3 IMAD.IADD R20, R20, 0x1, -R7.reuse ;  /* 0x000000011414b824 */ /* 0x100fe200078e0a07 */
[----:B------:R-:W-:Y:S01]  /*4210*/  ISETP.GT.U32.AND P3, PT, R7, R22, PT ;  /* 0x000000160700720c */ /* 0x000fe20003f64070 */
[----:B------:R-:W-:Y:S01]  /*4220*/  @!P0 IMAD.IADD R21, R21, 0x1, -R7 ;  /* 0x0000000115158824 */ /* 0x000fe200078e0a07 */
[----:B------:R-:W-:Y:S01]  /*4230*/  ISETP.GT.U32.AND P0, PT, R7, R23, PT ;  /* 0x000000170700720c */ /* 0x000fe20003f04070 */
[----:B------:R-:W-:Y:S01]  /*4240*/  IMAD.HI.U32 R6, R0, R27, RZ ;  /* 0x0000001b00067227 */ /* 0x000fe200078e00ff */
[----:B------:R-:W-:-:S03]  /*4250*/  IABS R29, R12 ;  /* 0x0000000c001d7213 */ /* 0x000fc60000000000 */
[----:B------:R-:W-:Y:S01]  /*4260*/  IMAD.MOV R3, RZ, RZ, -R6 ;  /* 0x000000ffff037224 */ /* 0x000fe200078e0a06 */
[----:B------:R-:W-:Y:S01]  /*4270*/  IABS R6, R13 ;  /* 0x0000000d00067213 */ /* 0x000fe20000000000 */
[----:B------:R-:W-:Y:S02]  /*4280*/  IMAD.MOV R25, RZ, RZ, -R25 ;  /* 0x000000ffff197224 */ /* 0x000fe400078e0a19 */
[C---:B------:R-:W-:Y:S02]  /*4290*/  IMAD R27, R7.reuse, R3, R27 ;  /* 0x00000003071b7224 */ /* 0x040fe400078e021b */
[C---:B------:R-:W-:Y:S01]  /*42a0*/  IMAD R25, R7.reuse, R25, R5 ;  /* 0x0000001907197224 */ /* 0x040fe200078e0205 */
[----:B------:R-:W-:Y:S01]  /*42b0*/  IABS R5, R9 ;  /* 0x0000000900057213 */ /* 0x000fe20000000000 */
[--C-:B------:R-:W-:Y:S01]  /*42c0*/  @!P3 IMAD.IADD R22, R22, 0x1, -R7.reuse ;  /* 0x000000011616b824 */ /* 0x100fe200078e0a07 */
[----:B------:R-:W-:Y:S01]  /*42d0*/  ISETP.GT.U32.AND P3, PT, R7, R27, PT ;  /* 0x0000001b0700720c */ /* 0x000fe20003f64070 */
[----:B------:R-:W-:Y:S01]  /*42e0*/  @!P0 IMAD.IADD R23, R23, 0x1, -R7 ;  /* 0x0000000117178824 */ /* 0x000fe200078e0a07 */
[----:B------:R-:W-:Y:S01]  /*42f0*/  ISETP.GT.U32.AND P0, PT, R7, R25, PT ;  /* 0x000000190700720c */ /* 0x000fe20003f04070 */
[----:B------:R-:W-:-:S04]  /*4300*/  IMAD.HI.U32 R3, R0, R24, RZ ;  /* 0x0000001800037227 */ /* 0x000fc800078e00ff */
[----:B------:R-:W-:Y:S02]  /*4310*/  IMAD.MOV R3, RZ, RZ, -R3 ;  /* 0x000000ffff037224 */ /* 0x000fe400078e0a03 */
[----:B------:R-:W-:Y:S01]  /*4320*/  @!P1 IMAD.MOV R18, RZ, RZ, -R18 ;  /* 0x000000ffff129224 */ /* 0x000fe200078e0a12 */
[C---:B------:R-:W-:Y:S01]  /*4330*/  ISETP.GT.U32.AND P1, PT, R7.reuse, R22, PT ;  /* 0x000000160700720c */ /* 0x040fe20003f24070 */
[----:B------:R-:W-:Y:S02]  /*4340*/  IMAD R24, R7, R3, R24 ;  /* 0x0000000307187224 */ /* 0x000fe400078e0218 */
[--C-:B------:R-:W-:Y:S01]  /*4350*/  @!P3 IMAD.IADD R27, R27, 0x1, -R7.reuse ;  /* 0x000000011b1bb824 */ /* 0x100fe200078e0a07 */
[----:B------:R-:W-:Y:S01]  /*4360*/  STL [R1+0x1184], R18 ;  /* 0x0011841201007387 */ /* 0x000fe20000100800 */
[----:B------:R-:W-:Y:S01]  /*4370*/  @!P0 IMAD.IADD R25, R25, 0x1, -R7 ;  /* 0x0000000119198824 */ /* 0x000fe200078e0a07 */
[----:B------:R-:W-:Y:S01]  /*4380*/  ISETP.GT.U32.AND P3, PT, R7, R24, PT ;  /* 0x000000180700720c */ /* 0x000fe20003f64070 */
[----:B------:R-:W-:Y:S01]  /*4390*/  IMAD.HI.U32 R3, R0, R6, RZ ;  /* 0x0000000600037227 */ /* 0x000fe200078e00ff */
[----:B------:R-:W-:-:S02]  /*43a0*/  ISETP.GE.AND P0, PT, R10, RZ, PT ;  /* 0x000000ff0a00720c */ /* 0x000fc40003f06270 */
[----:B------:R-:W-:Y:S01]  /*43b0*/  IADD3 R10, R2, 0x1c, RZ ;  /* 0x0000001c020a7810 */ /* 0x000fe20007ffe0ff */
[----:B0-----:R-:W-:Y:S02]  /*43c0*/  IMAD.MOV.U32 R17, RZ, RZ, R4 ;  /* 0x000000ffff117224 */ /* 0x001fe400078e0004 */
[----:B------:R-:W-:Y:S01]  /*43d0*/  IMAD.MOV R3, RZ, RZ, -R3 ;  /* 0x000000ffff037224 */ /* 0x000fe200078e0a03 */
[----:B------:R-:W-:Y:S01]  /*43e0*/  IABS R2, R10 ;  /* 0x0000000a00027213 */ /* 0x000fe20000000000 */
[----:B------:R-:W-:Y:S01]  /*43f0*/  @!P2 IMAD.MOV R20, RZ, RZ, -R20 ;  /* 0x000000ffff14a224 */ /* 0x000fe200078e0a14 */
[C---:B------:R-:W-:Y:S01]  /*4400*/  ISETP.GT.U32.AND P2, PT, R7.reuse, R27, PT ;  /* 0x0000001b0700720c */ /* 0x040fe20003f44070 */
[----:B------:R-:W-:Y:S02]  /*4410*/  IMAD.MOV.U32 R16, RZ, RZ, R5 ;  /* 0x000000ffff107224 */ /* 0x000fe400078e0005 */
[----:B------:R-:W-:Y:S01]  /*4420*/  @!P3 IMAD.IADD R24, R24, 0x1, -R7 ;  /* 0x000000011818b824 */ /* 0x000fe200078e0a07 */
[C---:B------:R-:W-:Y:S01]  /*4430*/  ISETP.GT.U32.AND P3, PT, R7.reuse, R23, PT ;  /* 0x000000170700720c */ /* 0x040fe20003f64070 */
[----:B------:R-:W-:Y:S01]  /*4440*/  @!P0 IMAD.MOV R21, RZ, RZ, -R21 ;  /* 0x000000ffff158224 */ /* 0x000fe200078e0a15 */
[----:B------:R-:W-:Y:S01]  /*4450*/  ISETP.GT.U32.AND P0, PT, R7, R25, PT ;  /* 0x000000190700720c */ /* 0x000fe20003f04070 */
[----:B------:R-:W-:-:S04]  /*4460*/  IMAD.HI.U32 R4, R0, R17, RZ ;  /* 0x0000001100047227 */ /* 0x000fc800078e00ff */
[----:B------:R-:W-:Y:S01]  /*4470*/  @!P6 IMAD.MOV R19, RZ, RZ, -R19 ;  /* 0x000000ffff13e224 */ /* 0x000fe200078e0a13 */
[C---:B------:R-:W-:Y:S01]  /*4480*/  ISETP.GT.U32.AND P6, PT, R7.reuse, R24, PT ;  /* 0x000000180700720c */ /* 0x040fe20003fc4070 */
[----:B------:R-:W-:Y:S02]  /*4490*/  IMAD R6, R7, R3, R6 ;  /* 0x0000000307067224 */ /* 0x000fe400078e0206 */
[----:B------:R-:W-:Y:S01]  /*44a0*/  IMAD.HI.U32 R3, R0, R16, RZ ;  /* 0x0000001000037227 */ /* 0x000fe200078e00ff */
[----:B------:R-:W-:Y:S03]  /*44b0*/  STL [R1+0x1188], R19 ;  /* 0x0011881301007387 */ /* 0x000fe60000100800 */
[----:B------:R-:W-:Y:S01]  /*44c0*/  IMAD.MOV R4, RZ, RZ, -R4 ;  /* 0x000000ffff047224 */ /* 0x000fe200078e0a04 */
[----:B------:R-:W-:Y:S01]  /*44d0*/  STL [R1+0x118c], R20 ;  /* 0x00118c1401007387 */ /* 0x000fe20000100800 */
[----:B------:R-:W-:-:S02]  /*44e0*/  IMAD.MOV R3, RZ, RZ, -R3 ;  /* 0x000000ffff037224 */ /* 0x000fc400078e0a03 */
[----:B------:R-:W-:Y:S01]  /*44f0*/  @!P1 IMAD.IADD R22, R22, 0x1, -R7 ;  /* 0x0000000116169824 */ /* 0x000fe200078e0a07 */
[C---:B------:R-:W-:Y:S01]  /*4500*/  ISETP.GT.U32.AND P1, PT, R7.reuse, R6, PT ;  /* 0x000000060700720c */ /* 0x040fe20003f24070 */
[C---:B------:R-:W-:Y:S01]  /*4510*/  IMAD R4, R7.reuse, R4, R17 ;  /* 0x0000000407047224 */ /* 0x040fe200078e0211 */
[----:B------:R-:W-:Y:S01]  /*4520*/  STL [R1+0x1190], R21 ;  /* 0x0011901501007387 */ /* 0x000fe20000100800 */
[----:B------:R-:W-:Y:S02]  /*4530*/  IMAD R3, R7, R3, R16 ;  /* 0x0000000307037224 */ /* 0x000fe400078e0210 */
[--C-:B------:R-:W-:Y:S01]  /*4540*/  @!P0 IMAD.IADD R25, R25, 0x1, -R7.reuse ;  /* 0x0000000119198824 */ /* 0x100fe200078e0a07 */
[----:B------:R-:W-:Y:S01]  /*4550*/  ISETP.GE.AND P0, PT, R11, RZ, PT ;  /* 0x000000ff0b00720c */ /* 0x000fe20003f06270 */
[----:B------:R-:W-:Y:S01]  /*4560*/  @!P2 IMAD.IADD R27, R27, 0x1, -R7 ;  /* 0x000000011b1ba824 */ /* 0x000fe200078e0a07 */
[----:B------:R-:W-:Y:S01]  /*4570*/  ISETP.GT.U32.AND P2, PT, R7, R4, PT ;  /* 0x000000040700720c */ /* 0x000fe20003f44070 */
[----:B------:R-:W-:Y:S01]  /*4580*/  IMAD.HI.U32 R5, R0, R29, RZ ;  /* 0x0000001d00057227 */ /* 0x000fe200078e00ff */
[----:B------:R-:W-:-:S03]  /*4590*/  IABS R11, R26 ;  /* 0x0000001a000b7213 */ /* 0x000fc60000000000 */
[----:B------:R-:W-:Y:S01]  /*45a0*/  @!P6 IMAD.IADD R24, R24, 0x1, -R7 ;  /* 0x000000011818e824 */ /* 0x000fe200078e0a07 */
[----:B------:R-:W-:Y:S01]  /*45b0*/  ISETP.GT.U32.AND P6, PT, R7, R3, PT ;  /* 0x000000030700720c */ /* 0x000fe20003fc4070 */
[----:B------:R-:W-:Y:S02]  /*45c0*/  IMAD.MOV R5, RZ, RZ, -R5 ;  /* 0x000000ffff057224 */ /* 0x000fe400078e0a05 */
[----:B------:R-:W-:Y:S01]  /*45d0*/  @!P1 IMAD.IADD R6, R6, 0x1, -R7 ;  /* 0x0000000106069824 */ /* 0x000fe200078e0a07 */
[----:B------:R-:W-:Y:S01]  /*45e0*/  ISETP.GE.AND P1, PT, R15, RZ, PT ;  /* 0x000000ff0f00720c */ /* 0x000fe20003f26270 */
[C---:B------:R-:W-:Y:S02]  /*45f0*/  IMAD R5, R7.reuse, R5, R29 ;  /* 0x0000000507057224 */ /* 0x040fe400078e021d */
[----:B------:R-:W-:Y:S01]  /*4600*/  @!P0 IMAD.MOV R22, RZ, RZ, -R22 ;  /* 0x000000ffff168224 */ /* 0x000fe200078e0a16 */
[----:B------:R-:W-:Y:S01]  /*4610*/  ISETP.GT.U32.AND P0, PT, R7, R6, PT ;  /* 0x000000060700720c */ /* 0x000fe20003f04070 */
[--C-:B------:R-:W-:Y:S01]  /*4620*/  @!P2 IMAD.IADD R4, R4, 0x1, -R7.reuse ;  /* 0x000000010404a824 */ /* 0x100fe200078e0a07 */
[----:B------:R-:W-:Y:S01]  /*4630*/  ISETP.GE.AND P2, PT, R13, RZ, PT ;  /* 0x000000ff0d00720c */ /* 0x000fe20003f46270 */
[--C-:B------:R-:W-:Y:S01]  /*4640*/  @!P3 IMAD.IADD R23, R23, 0x1, -R7.reuse ;  /* 0x000000011717b824 */ /* 0x100fe200078e0a07 */
[----:B------:R-:W-:Y:S01]  /*4650*/  ISETP.GT.U32.AND P3, PT, R7, R5, PT ;  /* 0x000000050700720c */ /* 0x000fe20003f64070 */
[----:B------:R-:W-:Y:S01]  /*4660*/  @!P6 IMAD.IADD R3, R3, 0x1, -R7 ;  /* 0x000000010303e824 */ /* 0x000fe200078e0a07 */
[----:B------:R-:W-:Y:S01]  /*4670*/  ISETP.GE.AND P6, PT, R12, RZ, PT ;  /* 0x000000ff0c00720c */ /* 0x000fe20003fc6270 */
[----:B------:R-:W-:Y:S01]  /*4680*/  @!P5 IMAD.MOV R27, RZ, RZ, -R27 ;  /* 0x000000ffff1bd224 */ /* 0x000fe200078e0a1b */
[C---:B------:R-:W-:Y:S01]  /*4690*/  ISETP.GT.U32.AND P5, PT, R7.reuse, R4, PT ;  /* 0x000000040700720c */ /* 0x040fe20003fa4070 */
[----:B------:R-:W-:Y:S01]  /*46a0*/  @!P4 IMAD.MOV R25, RZ, RZ, -R25 ;  /* 0x000000ffff19c224 */ /* 0x000fe200078e0a19 */
[----:B------:R-:W-:Y:S01]  /*46b0*/  ISETP.GT.U32.AND P4, PT, R7, R3, PT ;  /* 0x000000030700720c */ /* 0x000fe20003f84070 */
[----:B------:R-:W-:Y:S01]  /*46c0*/  IMAD.HI.U32 R29, R0, R2, RZ ;  /* 0x00000002001d7227 */ /* 0x000fe200078e00ff */
[----:B------:R-:W-:Y:S03]  /*46d0*/  STL [R1+0x1194], R22 ;  /* 0x0011941601007387 */ /* 0x000fe60000100800 */
[----:B------:R-:W-:Y:S01]  /*46e0*/  @!P0 IMAD.IADD R6, R6, 0x1, -R7 ;  /* 0x0000000106068824 */ /* 0x000fe200078e0a07 */
[----:B------:R-:W-:Y:S01]  /*46f0*/  ISETP.GE.AND P0, PT, R8, RZ, PT ;  /* 0x000000ff0800720c */ /* 0x000fe20003f06270 */
[----:B------:R-:W-:-:S02]  /*4700*/  IMAD.MOV R29, RZ, RZ, -R29 ;  /* 0x000000ffff1d7224 */ /* 0x000fc400078e0a1d */
[--C-:B------:R-:W-:Y:S01]  /*4710*/  @!P3 IMAD.IADD R5, R5, 0x1, -R7.reuse ;  /* 0x000000010505b824 */ /* 0x100fe200078e0a07 */
[----:B------:R-:W-:Y:S01]  /*4720*/  ISETP.GE.AND P3, PT, R14, RZ, PT ;  /* 0x000000ff0e00720c */ /* 0x000fe20003f66270 */
[----:B------:R-:W-:Y:S02]  /*4730*/  IMAD.SHL.U32 R8, R28, 0x2, RZ ;  /* 0x000000021c087824 */ /* 0x000fe400078e00ff */
[----:B------:R-:W-:Y:S01]  /*4740*/  @!P5 IMAD.IADD R4, R4, 0x1, -R7 ;  /* 0x000000010404d824 */ /* 0x000fe200078e0a07 */
[----:B------:R-:W-:Y:S01]  /*4750*/  ISETP.GE.AND P5, PT, R9, RZ, PT ;  /* 0x000000ff0900720c */ /* 0x000fe20003fa6270 */
[----:B------:R-:W-:Y:S01]  /*4760*/  IMAD.HI.U32 R0, R0, R11, RZ ;  /* 0x0000000b00007227 */ /* 0x000fe200078e00ff */
[----:B------:R-:W-:-:S03]  /*4770*/  LOP3.LUT R9, R28, 0x40, RZ, 0xc0, !PT ;  /* 0x000000401c097812 */ /* 0x000fc600078ec0ff */
[----:B------:R-:W-:Y:S01]  /*4780*/  IMAD R2, R7, R29, R2 ;  /* 0x0000001d07027224 */ /* 0x000fe200078e0202 */
[----:B------:R-:W-:Y:S01]  /*4790*/  LOP3.LUT R29, R8, 0x10, RZ, 0xc0, !PT ;  /* 0x00000010081d7812 */ /* 0x000fe200078ec0ff */
[----:B------:R-:W-:Y:S01]  /*47a0*/  @!P4 IMAD.IADD R3, R3, 0x1, -R7 ;  /* 0x000000010303c824 */ /* 0x000fe200078e0a07 */
[----:B------:R-:W-:Y:S01]  /*47b0*/  ISETP.GE.AND P4, PT, R10, RZ, PT ;  /* 0x000000ff0a00720c */ /* 0x000fe20003f86270 */
[----:B------:R-:W-:Y:S01]  /*47c0*/  IMAD.MOV R0, RZ, RZ, -R0 ;  /* 0x000000ffff007224 */ /* 0x000fe200078e0a00 */
[----:B------:R-:W-:Y:S01]  /*47d0*/  LEA.HI R29, R9, R29, RZ, 0x1f ;  /* 0x0000001d091d7211 */ /* 0x000fe200078ff8ff */
[C---:B------:R-:W-:Y:S01]  /*47e0*/  IMAD.SHL.U32 R10, R28.reuse, 0x8, RZ ;  /* 0x000000081c0a7824 */ /* 0x040fe200078e00ff */
[----:B------:R-:W-:Y:S01]  /*47f0*/  LOP3.LUT R9, R28, 0x7, RZ, 0xc0, !PT ;  /* 0x000000071c097812 */ /* 0x000fe200078ec0ff */
[----:B------:R-:W-:Y:S01]  /*4800*/  @!P1 IMAD.MOV R23, RZ, RZ, -R23 ;  /* 0x000000ffff179224 */ /* 0x000fe200078e0a17 */
[C---:B------:R-:W-:Y:S01]  /*4810*/  ISETP.GT.U32.AND P1, PT, R7.reuse, R5, PT ;  /* 0x000000050700720c */ /* 0x040fe20003f24070 */
[----:B------:R-:W-:Y:S01]  /*4820*/  IMAD R0, R7, R0, R11 ;  /* 0x0000000007007224 */ /* 0x000fe200078e020b */
[----:B------:R-:W-:Y:S01]  /*4830*/  LOP3.LUT R11, R10, 0x30, RZ, 0xc0, !PT ;  /* 0x000000300a0b7812 */ /* 0x000fe200078ec0ff */
[----:B------:R-:W-:Y:S01]  /*4840*/  @!P3 IMAD.MOV R24, RZ, RZ, -R24 ;  /* 0x000000ffff18b224 */ /* 0x000fe200078e0a18 */
[----:B------:R-:W-:Y:S01]  /*4850*/  STL [R1+0x1198], R23 ;  /* 0x0011981701007387 */ /* 0x000fe20000100800 */
[C---:B------:R-:W-:Y:S01]  /*4860*/  IMAD R12, R9.reuse, 0x210, RZ ;  /* 0x00000210090c7824 */ /* 0x040fe200078e02ff */
[----:B------:R-:W-:Y:S01]  /*4870*/  SHF.R.S32.HI R10, RZ, 0x6, R28 ;  /* 0x00000006ff0a7819 */ /* 0x000fe2000001141c */
[----:B------:R-:W-:Y:S01]  /*4880*/  IMAD R9, R9, 0x40, R11 ;  /* 0x0000004009097824 */ /* 0x000fe200078e020b */
[----:B------:R-:W-:Y:S01]  /*4890*/  STL [R1+0x119c], R27 ;  /* 0x00119c1b01007387 */ /* 0x000fe20000100800 */
[----:B------:R-:W-:Y:S01]  /*48a0*/  IMAD.SHL.U32 R11, R28, 0x10, RZ ;  /* 0x000000101c0b7824 */ /* 0x000fe200078e00ff */
[----:B------:R-:W-:Y:S01]  /*48b0*/  SGXT R10, R10, 0x1 ;  /* 0x000000010a0a781a */ /* 0x000fe20000000200 */
[----:B------:R-:W-:Y:S01]  /*48c0*/  IMAD.SHL.U32 R17, R28, 0x100, RZ ;  /* 0x000001001c117824 */ /* 0x000fe200078e00ff */
[----:B------:R-:W-:Y:S01]  /*48d0*/  STL [R1+0x11a0], R25 ;  /* 0x0011a01901007387 */ /* 0x000fe20000100800 */
[----:B------:R-:W-:Y:S01]  /*48e0*/  LOP3.LUT R16, R12, R29, RZ, 0x3c, !PT ;  /* 0x0000001d0c107212 */ /* 0x000fe200078e3cff */
[----:B------:R-:W-:Y:S01]  /*48f0*/  @!P1 IMAD.IADD R5, R5, 0x1, -R7 ;  /* 0x0000000105059824 */ /* 0x000fe200078e0a07 */
[----:B------:R-:W-:Y:S01]  /*4900*/  LOP3.LUT R14, R11, 0x200, RZ, 0xc0, !PT ;  /* 0x000002000b0e7812 */ /* 0x000fe200078ec0ff */
[----:B------:R-:W-:Y:S01]  /*4910*/  STL [R1+0x11a4], R24 ;  /* 0x0011a41801007387 */ /* 0x000fe20000100800 */
[----:B------:R-:W-:-:S02]  /*4920*/  LOP3.LUT R29, R10, 0x90, RZ, 0xc0, !PT ;  /* 0x000000900a1d7812 */ /* 0x000fc400078ec0ff */
[--C-:B------:R-:W-:Y:S01]  /*4930*/  LOP3.LUT R15, R9, 0x30, R8.reuse, 0x78, !PT ;  /* 0x00000030090f7812 */ /* 0x100fe200078e7808 */
[----:B------:R-:W2:Y:S01]  /*4940*/  LDL.LU R13, [R1+0xbc] ;  /* 0x0000bc00010d7983 */ /* 0x000ea20000300800 */
[C---:B------:R-:W-:Y:S02]  /*4950*/  ISETP.GT.U32.AND P3, PT, R7.reuse, R2, PT ;  /* 0x000000020700720c */ /* 0x040fe40003f64070 */
[----:B------:R-:W-:Y:S01]  /*4960*/  ISETP.GT.U32.AND P1, PT, R7, R0, PT ;  /* 0x000000000700720c */ /* 0x000fe20003f24070 */
[----:B------:R-:W3:Y:S01]  /*4970*/  LDL.LU R12, [R1+0xb8] ;  /* 0x0000b800010c7983 */ /* 0x000ee20000300800 */
[----:B------:R-:W-:-:S03]  /*4980*/  LOP3.LUT R29, R29, 0x7e, R8, 0x78, !PT ;  /* 0x0000007e1d1d7812 */ /* 0x000fc600078e7808 */
[----:B------:R-:W4:Y:S04]  /*4990*/  LDL.LU R11, [R1+0xb4] ;  /* 0x0000b400010b7983 */ /* 0x000f280000300800 */
[----:B------:R-:W4:Y:S02]  /*49a0*/  LDL.LU R10, [R1+0xb0] ;  /* 0x0000b000010a7983 */ /* 0x000f240000300800 */
[--C-:B------:R-:W-:Y:S02]  /*49b0*/  @!P3 IMAD.IADD R2, R2, 0x1, -R7.reuse ;  /* 0x000000010202b824 */ /* 0x100fe400078e0a07 */
[----:B------:R-:W4:Y:S01]  /*49c0*/  LDL.LU R9, [R1+0xac] ;  /* 0x0000ac0001097983 */ /* 0x000f220000300800 */
[----:B------:R-:W-:Y:S02]  /*49d0*/  @!P1 IMAD.IADD R0, R0, 0x1, -R7 ;  /* 0x0000000100009824 */ /* 0x000fe400078e0a07 */
[C---:B------:R-:W-:Y:S01]  /*49e0*/  ISETP.GT.U32.AND P3, PT, R7.reuse, R2, PT ;  /* 0x000000020700720c */ /* 0x040fe20003f64070 */
[----:B------:R-:W-:Y:S01]  /*49f0*/  @!P2 IMAD.MOV R6, RZ, RZ, -R6 ;  /* 0x000000ffff06a224 */ /* 0x000fe200078e0a06 */
[----:B------:R-:W4:Y:S01]  /*4a00*/  LDL.LU R8, [R1+0xa8] ;  /* 0x0000a80001087983 */ /* 0x000f220000300800 */
[----:B------:R-:W-:Y:S01]  /*4a10*/  ISETP.GT.U32.AND P1, PT, R7, R0, PT ;  /* 0x000000000700720c */ /* 0x000fe20003f24070 */
[----:B------:R-:W-:-:S02]  /*4a20*/  @!P6 IMAD.MOV R5, RZ, RZ, -R5 ;  /* 0x000000ffff05e224 */ /* 0x000fc400078e0a05 */
[----:B------:R-:W-:Y:S01]  /*4a30*/  @!P0 IMAD.MOV R4, RZ, RZ, -R4 ;  /* 0x000000ffff048224 */ /* 0x000fe200078e0a04 */
[----:B------:R-:W4:Y:S06]  /*4a40*/  LDL.LU R28, [R1+0xa4] ;  /* 0x0000a400011c7983 */ /* 0x000f2c0000300800 */
[--C-:B------:R-:W-:Y:S01]  /*4a50*/  @!P3 IMAD.IADD R2, R2, 0x1, -R7.reuse ;  /* 0x000000010202b824 */ /* 0x100fe200078e0a07 */
[----:B------:R-:W-:Y:S02]  /*4a60*/  ISETP.GE.AND P3, PT, R26, RZ, PT ;  /* 0x000000ff1a00720c */ /* 0x000fe40003f66270 */
[----:B------:R-:W-:Y:S01]  /*4a70*/  @!P1 IMAD.IADD R0, R0, 0x1, -R7 ;  /* 0x0000000100009824 */ /* 0x000fe200078e0a07 */
[----:B------:R-:W-:Y:S01]  /*4a80*/  STL [R1+0x11a8], R29 ;  /* 0x0011a81d01007387 */ /* 0x000fe20000100800 */
[----:B------:R-:W-:-:S02]  /*4a90*/  @!P5 IMAD.MOV R3, RZ, RZ, -R3 ;  /* 0x000000ffff03d224 */ /* 0x000fc400078e0a03 */
[----:B------:R-:W-:Y:S01]  /*4aa0*/  @!P4 IMAD.MOV R2, RZ, RZ, -R2 ;  /* 0x000000ffff02c224 */ /* 0x000fe200078e0a02 */
[----:B------:R-:W-:Y:S01]  /*4ab0*/  STL [R1+0x11ac], R6 ;  /* 0x0011ac0601007387 */ /* 0x000fe20000100800 */
[----:B------:R-:W-:Y:S02]  /*4ac0*/  ISETP.NE.AND P1, PT, RZ, c[0x0][0x17c], PT ;  /* 0x00005f00ff007a0c */ /* 0x000fe40003f25270 */
[----:B------:R-:W-:Y:S01]  /*4ad0*/  LOP3.LUT R7, RZ, c[0x0][0x17c], RZ, 0x33, !PT ;  /* 0x00005f00ff077a12 */ /* 0x000fe200078e33ff */
[----:B------:R-:W-:Y:S02]  /*4ae0*/  STL [R1+0x11b0], R5 ;  /* 0x0011b00501007387 */ /* 0x000fe40000100800 */
[----:B------:R-:W-:Y:S02]  /*4af0*/  @!P3 IMAD.MOV R0, RZ, RZ, -R0 ;  /* 0x000000ffff00b224 */ /* 0x000fe400078e0a00 */
[----:B------:R-:W-:Y:S04]  /*4b00*/  STL [R1+0x11b4], R4 ;  /* 0x0011b40401007387 */ /* 0x000fe80000100800 */
[----:B------:R-:W-:Y:S04]  /*4b10*/  STL [R1+0x11b8], R3 ;  /* 0x0011b80301007387 */ /* 0x000fe80000100800 */
[----:B------:R2:W-:Y:S04]  /*4b20*/  STL [R1+0x11bc], R2 ;  /* 0x0011bc0201007387 */ /* 0x0005e80000100800 */
[----:B------:R3:W-:Y:S01]  /*4b30*/  STL [R1+0x11c0], R0 ;  /* 0x0011c00001007387 */ /* 0x0007e20000100800 */
[----:B--2---:R-:W-:-:S02]  /*4b40*/  SEL R2, R7, R13, !P1 ;  /* 0x0000000d07027207 */ /* 0x004fc40004800000 */
[----:B---3--:R-:W-:-:S03]  /*4b50*/  SEL R0, R7, R12, !P1 ;  /* 0x0000000c07007207 */ /* 0x008fc60004800000 */
[----:B------:R0:W-:Y:S01]  /*4b60*/  STL [R1+0xbc], R2 ;  /* 0x0000bc0201007387 */ /* 0x0001e20000100800 */
[----:B----4-:R-:W-:-:S03]  /*4b70*/  SEL R3, R7, R11, !P1 ;  /* 0x0000000b07037207 */ /* 0x010fc60004800000 */
[----:B------:R1:W-:Y:S01]  /*4b80*/  STL [R1+0xb8], R0 ;  /* 0x0000b80001007387 */ /* 0x0003e20000100800 */
[----:B0-----:R-:W-:-:S03]  /*4b90*/  SEL R2, R7, R10, !P1 ;  /* 0x0000000a07027207 */ /* 0x001fc60004800000 */
[----:B------:R-:W-:Y:S01]  /*4ba0*/  STL [R1+0xb4], R3 ;  /* 0x0000b40301007387 */ /* 0x000fe20000100800 */
[----:B-1----:R-:W-:-:S03]  /*4bb0*/  SEL R0, R7, R9, !P1 ;  /* 0x0000000907007207 */ /* 0x002fc60004800000 */
[----:B------:R-:W-:Y:S04]  /*4bc0*/  STL [R1+0xb0], R2 ;  /* 0x0000b00201007387 */ /* 0x000fe80000100800 */
[----:B------:R0:W-:Y:S04]  /*4bd0*/  STL [R1+0xac], R0 ;  /* 0x0000ac0001007387 */ /* 0x0001e80000100800 */
[----:B0-----:R-:W2:Y:S01]  /*4be0*/  LDL.LU R0, [R1+0x94] ;  /* 0x0000940001007983 */ /* 0x001ea20000300800 */
[C---:B------:R-:W-:Y:S02]  /*4bf0*/  SEL R3, R7.reuse, R8, !P1 ;  /* 0x0000000807037207 */ /* 0x040fe40004800000 */
[----:B------:R-:W-:-:S03]  /*4c00*/  SEL R2, R7, R28, !P1 ;  /* 0x0000001c07027207 */ /* 0x000fc60004800000 */
[----:B------:R-:W-:Y:S04]  /*4c10*/  STL [R1+0xa8], R3 ;  /* 0x0000a80301007387 */ /* 0x000fe80000100800 */
[----:B--2---:R0:W-:Y:S04]  /*4c20*/  STL [R1+0x11c4], R0 ;  /* 0x0011c40001007387 */ /* 0x0041e80000100800 */
[----:B------:R-:W-:Y:S04]  /*4c30*/  STL [R1+0xa4], R2 ;  /* 0x0000a40201007387 */ /* 0x000fe80000100800 */
[----:B0-----:R-:W2:Y:S04]  /*4c40*/  LDL.LU R0, [R1+0x98] ;  /* 0x0000980001007983 */ /* 0x001ea80000300800 */
[----:B--2---:R0:W-:Y:S04]  /*4c50*/  STL [R1+0x11c8], R0 ;  /* 0x0011c80001007387 */ /* 0x0041e80000100800 */
[----:B0-----:R-:W2:Y:S01]  /*4c60*/  LDL.LU R0, [R1+0x9c] ;  /* 0x00009c0001007983 */ /* 0x001ea20000300800 */
[----:B------:R-:W-:Y:S01]  /*4c70*/  LOP3.LUT R16, R16, 0x1000, R17, 0xf8, !PT ;  /* 0x0000100010107812 */ /* 0x000fe200078ef811 */
[----:B------:R-:W-:-:S02]  /*4c80*/  IMAD.IADD R14, R14, 0x1, R15 ;  /* 0x000000010e0e7824 */ /* 0x000fc400078e020f */
[----:B--2---:R0:W-:Y:S04]  /*4c90*/  STL [R1+0x11cc], R0 ;  /* 0x0011cc0001007387 */ /* 0x0041e80000100800 */
[----:B0-----:R-:W2:Y:S04]  /*4ca0*/  LDL.LU R0, [R1+0xa0] ;  /* 0x0000a00001007983 */ /* 0x001ea80000300800 */
[----:B------:R-:W3:Y:S04]  /*4cb0*/  LDL.LU R2, [R1+0x90] ;  /* 0x0000900001027983 */ /* 0x000ee80000300800 */
[----:B------:R-:W4:Y:S04]  /*4cc0*/  LDL.LU R3, [R1+0x8c] ;  /* 0x00008c0001037983 */ /* 0x000f280000300800 */
[----:B------:R-:W3:Y:S04]  /*4cd0*/  LDL.LU R4, [R1+0x88] ;  /* 0x0000880001047983 */ /* 0x000ee80000300800 */
        /* <DEDUP_REMOVED lines=23> */
[----:B------:R-:W3:Y:S01]  /*4e50*/  LDL.LU R26, [R1] ;  /* 0x00000000011a7983 */ /* 0x000ee20000300800 */
[----:B--2---:R-:W-:-:S05]  /*4e60*/  SEL R0, R7, R0, !P1 ;  /* 0x0000000007007207 */ /* 0x004fca0004800000 */
[----:B------:R0:W-:Y:S04]  /*4e70*/  STL [R1+0xa0], R0 ;  /* 0x0000a00001007387 */ /* 0x0001e80000100800 */
[----:B0-----:R-:W2:Y:S02]  /*4e80*/  LDL.LU R0, [R1+0x11cc] ;  /* 0x0011cc0001007983 */ /* 0x001ea40000300800 */
[----:B--2---:R-:W-:-:S05]  /*4e90*/  SEL R0, R7, R0, !P1 ;  /* 0x0000000007007207 */ /* 0x004fca0004800000 */
[----:B------:R0:W-:Y:S04]  /*4ea0*/  STL [R1+0x9c], R0 ;  /* 0x00009c0001007387 */ /* 0x0001e80000100800 */
[----:B0-----:R-:W2:Y:S02]  /*4eb0*/  LDL.LU R0, [R1+0x11c8] ;  /* 0x0011c80001007983 */ /* 0x001ea40000300800 */
[----:B--2---:R-:W-:-:S05]  /*4ec0*/  SEL R0, R7, R0, !P1 ;  /* 0x0000000007007207 */ /* 0x004fca0004800000 */
[----:B------:R0:W-:Y:S04]  /*4ed0*/  STL [R1+0x98], R0 ;  /* 0x0000980001007387 */ /* 0x0001e80000100800 */
[----:B0-----:R-:W2:Y:S01]  /*4ee0*/  LDL.LU R0, [R1+0x11c4] ;  /* 0x0011c40001007983 */ /* 0x001ea20000300800 */
[C---:B---3--:R-:W-:Y:S02]  /*4ef0*/  SEL R2, R7.reuse, R2, !P1 ;  /* 0x0000000207027207 */ /* 0x048fe40004800000 */
[C---:B----4-:R-:W-:Y:S02]  /*4f00*/  SEL R3, R7.reuse, R3, !P1 ;  /* 0x0000000307037207 */ /* 0x050fe40004800000 */
[C---:B------:R-:W-:Y:S02]  /*4f10*/  SEL R4, R7.reuse, R4, !P1 ;  /* 0x0000000407047207 */ /* 0x040fe40004800000 */
[----:B------:R-:W-:-:S02]  /*4f20*/  SEL R5, R7, R5, !P1 ;  /* 0x0000000507057207 */ /* 0x000fc40004800000 */
[C---:B------:R-:W-:Y:S02]  /*4f30*/  SEL R6, R7.reuse, R6, !P1 ;  /* 0x0000000607067207 */ /* 0x040fe40004800000 */
[C---:B------:R-:W-:Y:S02]  /*4f40*/  SEL R29, R7.reuse, R29, !P1 ;  /* 0x0000001d071d7207 */ /* 0x040fe40004800000 */
[C---:B------:R-:W-:Y:S02]  /*4f50*/  SEL R24, R7.reuse, R24, !P1 ;  /* 0x0000001807187207 */ /* 0x040fe40004800000 */
[C---:B------:R-:W-:Y:S02]  /*4f60*/  SEL R25, R7.reuse, R25, !P1 ;  /* 0x0000001907197207 */ /* 0x040fe40004800000 */
        /* <DEDUP_REMOVED lines=18> */
[----:B--2---:R-:W-:-:S05]  /*5090*/  SEL R0, R7, R0, !P1 ;  /* 0x0000000007007207 */ /* 0x004fca0004800000 */
[----:B------:R0:W-:Y:S04]  /*50a0*/  STL [R1+0x94], R0 ;  /* 0x0000940001007387 */ /* 0x0001e80000100800 */
[----:B0-----:R-:W2:Y:S04]  /*50b0*/  LDL.LU R0, [R1+0x11c0] ;  /* 0x0011c00001007983 */ /* 0x001ea80000300800 */
[----:B------:R0:W-:Y:S04]  /*50c0*/  STL [R1+0x90], R2 ;  /* 0x0000900201007387 */ /* 0x0001e80000100800 */
[----:B0-----:R-:W3:Y:S04]  /*50d0*/  LDL.LU R2, [R1+0x11bc] ;  /* 0x0011bc0001027983 */ /* 0x001ee80000300800 */
[----:B------:R0:W-:Y:S04]  /*50e0*/  STL [R1+0x8c], R3 ;  /* 0x00008c0301007387 */ /* 0x0001e80000100800 */
[----:B0-----:R-:W4:Y:S04]  /*50f0*/  LDL.LU R3, [R1+0x11b8] ;  /* 0x0011b80001037983 */ /* 0x001f280000300800 */
[----:B------:R0:W-:Y:S04]  /*5100*/  STL [R1+0x88], R4 ;  /* 0x0000880401007387 */ /* 0x0001e80000100800 */
[----:B0-----:R-:W2:Y:S04]  /*5110*/  LDL.LU R4, [R1+0x11b4] ;  /* 0x0011b40001047983 */ /* 0x001ea80000300800 */
[----:B------:R0:W-:Y:S04]  /*5120*/  STL [R1+0x84], R5 ;  /* 0x0000840501007387 */ /* 0x0001e80000100800 */
[----:B0-----:R-:W2:Y:S04]  /*5130*/  LDL.LU R5, [R1+0x11b0] ;  /* 0x0011b00001057983 */ /* 0x001ea80000300800 */
[----:B------:R0:W-:Y:S04]  /*5140*/  STL [R1+0x80], R6 ;  /* 0x0000800601007387 */ /* 0x0001e80000100800 */
[----:B0-----:R-:W2:Y:S04]  /*5150*/  LDL.LU R6, [R1+0x11ac] ;  /* 0x0011ac0001067983 */ /* 0x001ea80000300800 */
[----:B------:R0:W-:Y:S04]  /*5160*/  STL [R1+0x6c], R29 ;  /* 0x00006c1d01007387 */ /* 0x0001e80000100800 */
[----:B0-----:R-:W3:Y:S04]  /*5170*/  LDL.LU R29, [R1+0x11a8] ;  /* 0x0011a800011d7983 */ /* 0x001ee80000300800 */
        /* <DEDUP_REMOVED lines=39> */
[----:B0-----:R-:W3:Y:S01]  /*53f0*/  LDL.LU R28, [R1+0x1158] ;  /* 0x00115800011c7983 */ /* 0x001ee20000300800 */
[----:B------:R-:W-:-:S05]  /*5400*/  SEL R26, R7, R26, !P1 ;  /* 0x0000001a071a7207 */ /* 0x000fca0004800000 */
[----:B------:R0:W-:Y:S01]  /*5410*/  STL [R1], R26 ;  /* 0x0000001a01007387 */ /* 0x0001e20000100800 */
[C---:B--2---:R-:W-:Y:S02]  /*5420*/  SEL R6, R7.reuse, R6, !P1 ;  /* 0x0000000607067207 */ /* 0x044fe40004800000 */
[C---:B------:R-:W-:Y:S02]  /*5430*/  SEL R5, R7.reuse, R5, !P1 ;  /* 0x0000000507057207 */ /* 0x040fe40004800000 */
[C---:B------:R-:W-:Y:S02]  /*5440*/  SEL R4, R7.reuse, R4, !P1 ;  /* 0x0000000407047207 */ /* 0x040fe40004800000 */
[C---:B----4-:R-:W-:Y:S02]  /*5450*/  SEL R3, R7.reuse, R3, !P1 ;  /* 0x0000000307037207 */ /* 0x050fe40004800000 */
[C---:B---3--:R-:W-:Y:S02]  /*5460*/  SEL R2, R7.reuse, R2, !P1 ;  /* 0x0000000207027207 */ /* 0x048fe40004800000 */
        /* <DEDUP_REMOVED lines=19> */
[----:B0-----:R-:W-:-:S05]  /*55a0*/  SEL R26, R7, R28, !P1 ;  /* 0x0000001c071a7207 */ /* 0x001fca0004800000 */
[----:B------:R-:W-:Y:S04]  /*55b0*/  STL [R1+0x10f0], R26 ;  /* 0x0010f01a01007387 */ /* 0x000fe80000100800 */
        /* <DEDUP_REMOVED lines=10> */
[----:B------:R0:W-:Y:S04]  /*5660*/  STL [R1+0x111c], R18 ;  /* 0x00111c1201007387 */ /* 0x0001e80000100800 */
[----:B------:R-:W-:Y:S04]  /*5670*/  STL [R1+0x1120], R19 ;  /* 0x0011201301007387 */ /* 0x000fe80000100800 */
[----:B------:R-:W-:Y:S04]  /*5680*/  STL [R1+0x1124], R20 ;  /* 0x0011241401007387 */ /* 0x000fe80000100800 */
[----:B------:R-:W-:Y:S04]  /*5690*/  STL [R1+0x1128], R21 ;  /* 0x0011281501007387 */ /* 0x000fe80000100800 */
[----:B------:R-:W-:Y:S04]  /*56a0*/  STL [R1+0x112c], R22 ;  /* 0x00112c1601007387 */ /* 0x000fe80000100800 */
[----:B------:R-:W-:Y:S01]  /*56b0*/  STL [R1+0x1130], R23 ;  /* 0x0011301701007387 */ /* 0x000fe20000100800 */
[----:B------:R-:W-:-:S03]  /*56c0*/  SEL R7, R7, R0, !P1 ;  /* 0x0000000007077207 */ /* 0x000fc60004800000 */
[----:B------:R-:W-:Y:S01]  /*56d0*/  STL [R1+0x1134], R27 ;  /* 0x0011341b01007387 */ /* 0x000fe20000100800 */
[----:B------:R-:W-:-:S03]  /*56e0*/  IMAD.MOV.U32 R0, RZ, RZ, c[0x0][0x180] ;  /* 0x00006000ff007624 */ /* 0x000fc600078e00ff */
        /* <DEDUP_REMOVED lines=8> */
[----:B------:R2:W-:Y:S04]  /*5770*/  STL [R1+0x120], R0 ;  /* 0x0001200001007387 */ /* 0x0005e80000100800 */
[----:B------:R-:W-:Y:S04]  /*5780*/  STL [R1+0x550], RZ ;  /* 0x000550ff01007387 */ /* 0x000fe80000100800 */
        /* <DEDUP_REMOVED lines=511> */
[----:B0-----:R-:W3:Y:S04]  /*7780*/  LDL.LU R18, [R1+0xc0] ;  /* 0x0000c00001127983 */ /* 0x001ee80000300800 */
[----:B------:R-:W0:Y:S04]  /*7790*/  S2R R26, SR_TID.X ;  /* 0x00000000001a7919 */ /* 0x000e280000002100 */
[----:B------:R-:W4:Y:S04]  /*77a0*/  LDL.LU R15, [R1+0xc8] ;  /* 0x0000c800010f7983 */ /* 0x000f280000300800 */
[----:B------:R-:W4:Y:S04]  /*77b0*/  LDL.LU R14, [R1+0xc4] ;  /* 0x0000c400010e7983 */ /* 0x000f280000300800 */
[----:B------:R-:W4:Y:S04]  /*77c0*/  LDL.LU R13, [R1+0xbc] ;  /* 0x0000bc00010d7983 */ /* 0x000f280000300800 */
[----:B------:R-:W4:Y:S04]  /*77d0*/  LDL.LU R12, [R1+0xb8] ;  /* 0x0000b800010c7983 */ /* 0x000f280000300800 */
[----:B------:R-:W4:Y:S04]  /*77e0*/  LDL.LU R11, [R1+0xb4] ;  /* 0x0000b400010b7983 */ /* 0x000f280000300800 */
[----:B------:R-:W4:Y:S01]  /*77f0*/  LDL.LU R10, [R1+0xb0] ;  /* 0x0000b000010a7983 */ /* 0x000f220000300800 */
[----:B0-----:R-:W-:-:S03]  /*7800*/  LOP3.LUT R26, R26, 0x7f, RZ, 0xc0, !PT ;  /* 0x0000007f1a1a7812 */ /* 0x001fc600078ec0ff */
[----:B------:R-:W4:Y:S04]  /*7810*/  LDL.LU R9, [R1+0xac] ;  /* 0x0000ac0001097983 */ /* 0x000f280000300800 */
[----:B------:R-:W4:Y:S01]  /*7820*/  LDL.LU R8, [R1+0xa8] ;  /* 0x0000a80001087983 */ /* 0x000f220000300800 */
[----:B-1----:R-:W-:-:S03]  /*7830*/  IMAD.SHL.U32 R2, R26, 0x2, RZ ;  /* 0x000000021a027824 */ /* 0x002fc600078e00ff */
[----:B------:R-:W4:Y:S04]  /*7840*/  LDL.LU R26, [R1+0xa4] ;  /* 0x0000a400011a7983 */ /* 0x000f280000300800 */
[----:B------:R-:W0:Y:S04]  /*7850*/  S2R R17, SR_TID.X ;  /* 0x0000000000117919 */ /* 0x000e280000002100 */
[----:B------:R-:W1:Y:S01]  /*7860*/  S2R R16, SR_TID.X ;  /* 0x0000000000107919 */ /* 0x000e620000002100 */
[C---:B------:R-:W-:Y:S02]  /*7870*/  LOP3.LUT R4, R2.reuse, 0x10, RZ, 0x3c, !PT ;  /* 0x0000001002047812 */ /* 0x040fe400078e3cff */
[----:B------:R-:W-:-:S02]  /*7880*/  LOP3.LUT R3, R2, 0x20, RZ, 0x3c, !PT ;  /* 0x0000002002037812 */ /* 0x000fc400078e3cff */
[C---:B------:R-:W-:Y:S02]  /*7890*/  LOP3.LUT R4, R2.reuse, 0x40, RZ, 0x3c, !PT ;  /* 0x0000004002047812 */ /* 0x040fe400078e3cff */
[C---:B------:R-:W-:Y:S02]  /*78a0*/  LOP3.LUT R3, R2.reuse, 0x50, RZ, 0x3c, !PT ;  /* 0x0000005002037812 */ /* 0x040fe400078e3cff */
[C---:B--2---:R-:W-:Y:S02]  /*78b0*/  LOP3.LUT R0, R2.reuse, 0x30, RZ, 0x3c, !PT ;  /* 0x0000003002007812 */ /* 0x044fe400078e3cff */
[C---:B------:R-:W-:Y:S02]  /*78c0*/  LOP3.LUT R4, R2.reuse, 0x60, RZ, 0x3c, !PT ;  /* 0x0000006002047812 */ /* 0x040fe400078e3cff */
[----:B------:R-:W-:Y:S02]  /*78d0*/  LOP3.LUT R3, R2, 0x70, RZ, 0x3c, !PT ;  /* 0x0000007002037812 */ /* 0x000fe400078e3cff */
[----:B0-----:R-:W-:-:S02]  /*78e0*/  LOP3.LUT R28, R17, 0x1f, RZ, 0xc0, !PT ;  /* 0x0000001f111c7812 */ /* 0x001fc400078ec0ff */
[----:B------:R-:W-:-:S03]  /*78f0*/  LOP3.LUT R19, R17, 0x40, RZ, 0xc0, !PT ;  /* 0x0000004011137812 */ /* 0x000fc600078ec0ff */
[----:B------:R-:W-:-:S05]  /*7900*/  IMAD R28, R28, c[0x0][0x18c], RZ ;  /* 0x000063001c1c7a24 */ /* 0x000fca00078e02ff */
[----:B------:R-:W-:-:S04]  /*7910*/  SHF.R.S32.HI R0, RZ, 0x1f, R28 ;  /* 0x0000001fff007819 */ /* 0x000fc8000001141c */
[C---:B------:R-:W-:Y:S01]  /*7920*/  SHF.L.U64.HI R0, R28.reuse, 0x1, R0 ;  /* 0x000000011c007819 */ /* 0x040fe20000010200 */
[----:B------:R-:W-:-:S04]  /*7930*/  IMAD.SHL.U32 R28, R28, 0x2, RZ ;  /* 0x000000021c1c7824 */ /* 0x000fc800078e00ff */
[----:B------:R0:W-:Y:S01]  /*7940*/  STL [R1+0x1098], R0 ;  /* 0x0010980001007387 */ /* 0x0001e20000100800 */
[----:B---3--:R-:W-:Y:S02]  /*7950*/  SHF.R.S32.HI R2, RZ, 0x5, R18 ;  /* 0x00000005ff027819 */ /* 0x008fe40000011412 */
[----:B-1----:R-:W-:Y:S01]  /*7960*/  LOP3.LUT R18, R16, 0x7, RZ, 0xc0, !PT ;  /* 0x0000000710127812 */ /* 0x002fe200078ec0ff */
[----:B------:R-:W-:-:S05]  /*7970*/  IMAD.SHL.U32 R16, R17, 0x2, RZ ;  /* 0x0000000211107824 */ /* 0x000fca00078e00ff */
[----:B------:R-:W-:Y:S01]  /*7980*/  LOP3.LUT R16, R16, 0x10, RZ, 0xc0, !PT ;  /* 0x0000001010107812 */ /* 0x000fe200078ec0ff */
[----:B------:R-:W-:-:S03]  /*7990*/  IMAD R18, R18, 0x210, RZ ;  /* 0x0000021012127824 */ /* 0x000fc600078e02ff */
[----:B------:R-:W-:Y:S01]  /*79a0*/  LEA.HI R16, R19, R16, RZ, 0x1f ;  /* 0x0000001013107211 */ /* 0x000fe200078ff8ff */
[----:B------:R-:W-:-:S03]  /*79b0*/  IMAD.SHL.U32 R17, R17, 0x100, RZ ;  /* 0x0000010011117824 */ /* 0x000fc600078e00ff */
[----:B------:R-:W-:Y:S01]  /*79c0*/  LOP3.LUT R16, R18, R16, RZ, 0x3c, !PT ;  /* 0x0000001012107212 */ /* 0x000fe200078e3cff */
[----:B------:R-:W-:Y:S03]  /*79d0*/  STL [R1+0xe70], R2 ;  /* 0x000e700201007387 */ /* 0x000fe60000100800 */
[----:B------:R-:W-:Y:S01]  /*79e0*/  LOP3.LUT R16, R16, 0x1000, R17, 0xf8, !PT ;  /* 0x0000100010107812 */ /* 0x000fe200078ef811 */
[----:B------:R4:W-:Y:S03]  /*79f0*/  STL [R1+0x109c], R28 ;  /* 0x00109c1c01007387 */ /* 0x0009e60000100800 */
[----:B0-----:R-:W-:Y:S01]  /*7a00*/  LOP3.LUT R0, R16, 0x40, RZ, 0x3c, !PT ;  /* 0x0000004010007812 */ /* 0x001fe200078e3cff */
[----:B------:R-:W-:Y:S01]  /*7a10*/  STL [R1+0x10a0], R29 ;  /* 0x0010a01d01007387 */ /* 0x000fe20000100800 */
[----:B----4-:R-:W-:Y:S01]  /*7a20*/  IMAD R28, R15, c[0x0][0x184], RZ ;  /* 0x000061000f1c7a24 */ /* 0x010fe200078e02ff */
[----:B------:R-:W-:-:S04]  /*7a30*/  LOP3.LUT R2, R29, 0x20, RZ, 0x3c, !PT ;  /* 0x000000201d027812 */ /* 0x000fc800078e3cff */
[----:B------:R-:W-:Y:S04]  /*7a40*/  STL [R1+0x10a4], R28 ;  /* 0x0010a41c01007387 */ /* 0x000fe80000100800 */
[----:B------:R0:W-:Y:S01]  /*7a50*/  STL [R1+0x1078], R0 ;  /* 0x0010780001007387 */ /* 0x0001e20000100800 */
[----:B------:R-:W-:Y:S02]  /*7a60*/  IMAD R2, R13, c[0x0][0x190], RZ ;  /* 0x000064000d027a24 */ /* 0x000fe400078e02ff */
[----:B------:R-:W-:Y:S02]  /*7a70*/  IMAD R3, R11, c[0x0][0x190], RZ ;  /* 0x000064000b037a24 */ /* 0x000fe400078e02ff */
[----:B0-----:R-:W-:-:S05]  /*7a80*/  IMAD R0, R14, c[0x0][0x184], RZ ;  /* 0x000061000e007a24 */ /* 0x001fca00078e02ff */
[----:B------:R0:W-:Y:S04]  /*7a90*/  STL [R1+0x10a8], R0 ;  /* 0x0010a80001007387 */ /* 0x0001e80000100800 */
[----:B------:R1:W-:Y:S01]  /*7aa0*/  STL [R1+0x10], R2 ;  /* 0x0000100201007387 */ /* 0x0003e20000100800 */
[----:B0-----:R-:W-:Y:S02]  /*7ab0*/  IMAD R0, R12, c[0x0][0x190], RZ ;  /* 0x000064000c007a24 */ /* 0x001fe400078e02ff */
[----:B-1----:R-:W-:-:S03]  /*7ac0*/  IMAD R2, R10, c[0x0][0x190], RZ ;  /* 0x000064000a027a24 */ /* 0x002fc600078e02ff */
[----:B------:R0:W-:Y:S04]  /*7ad0*/  STL [R1+0x14], R0 ;  /* 0x0000140001007387 */ /* 0x0001e80000100800 */
[----:B------:R-:W-:Y:S04]  /*7ae0*/  STL [R1+0x2c], R3 ;  /* 0x00002c0301007387 */ /* 0x000fe80000100800 */
[----:B------:R-:W2:Y:S01]  /*7af0*/  LDL.LU R28, [R1+0xa0] ;  /* 0x0000a000011c7983 */ /* 0x000ea20000300800 */
[----:B0-----:R-:W-:-:S03]  /*7b00*/  IMAD R0, R9, c[0x0][0x190], RZ ;  /* 0x0000640009007a24 */ /* 0x001fc600078e02ff */
[----:B------:R0:W-:Y:S04]  /*7b10*/  STL [R1+0x48], R2 ;  /* 0x0000480201007387 */ /* 0x0001e80000100800 */
[----:B------:R1:W-:Y:S04]  /*7b20*/  STL [R1+0x50], R0 ;  /* 0x0000500001007387 */ /* 0x0003e80000100800 */
[----:B------:R-:W3:Y:S01]  /*7b30*/  LDL.LU R29, [R1+0x9c] ;  /* 0x00009c00011d7983 */ /* 0x000ee20000300800 */
[----:B0-----:R-:W-:Y:S02]  /*7b40*/  IMAD R2, R8, c[0x0][0x190], RZ ;  /* 0x0000640008027a24 */ /* 0x001fe400078e02ff */
[----:B-1----:R-:W-:-:S03]  /*7b50*/  IMAD R0, R26, c[0x0][0x190], RZ ;  /* 0x000064001a007a24 */ /* 0x002fc600078e02ff */
[----:B------:R0:W-:Y:S04]  /*7b60*/  STL [R1+0x64], R2 ;  /* 0x0000640201007387 */ /* 0x0001e80000100800 */
[----:B------:R-:W4:Y:S04]  /*7b70*/  LDL.LU R7, [R1+0x98] ;  /* 0x0000980001077983 */ /* 0x000f280000300800 */
[----:B0-----:R-:W4:Y:S04]  /*7b80*/  LDL.LU R2, [R1+0x94] ;  /* 0x0000940001027983 */ /* 0x001f280000300800 */
[----:B------:R0:W-:Y:S04]  /*7b90*/  STL [R1+0x70], R0 ;  /* 0x0000700001007387 */ /* 0x0001e80000100800 */
[----:B------:R-:W4:Y:S04]  /*7ba0*/  LDL.LU R3, [R1+0x90] ;  /* 0x0000900001037983 */ /* 0x000f280000300800 */
        /* <DEDUP_REMOVED lines=23> */
[----:B0-----:R-:W4:Y:S01]  /*7d20*/  LDL.LU R0, [R1+0x8] ;  /* 0x0000080001007983 */ /* 0x001f220000300800 */
[----:B--2---:R-:W-:-:S05]  /*7d30*/  IMAD R28, R28, c[0x0][0x190], RZ ;  /* 0x000064001c1c7a24 */ /* 0x004fca00078e02ff */
[----:B------:R0:W-:Y:S01]  /*7d40*/  STL [R1+0x74], R28 ;  /* 0x0000741c01007387 */ /* 0x0001e20000100800 */
[----:B---3--:R-:W-:-:S03]  /*7d50*/  IMAD R29, R29, c[0x0][0x190], RZ ;  /* 0x000064001d1d7a24 */ /* 0x008fc600078e02ff */
[----:B0-----:R-:W2:Y:S04]  /*7d60*/  LDL.LU R28, [R1+0x4] ;  /* 0x00000400011c7983 */ /* 0x001ea80000300800 */
[----:B------:R0:W-:Y:S01]  /*7d70*/  STL [R1+0x78], R29 ;  /* 0x0000781d01007387 */ /* 0x0001e20000100800 */
[----:B----4-:R-:W-:Y:S02]  /*7d80*/  IMAD R7, R7, c[0x0][0x190], RZ ;  /* 0x0000640007077a24 */ /* 0x010fe400078e02ff */
[----:B------:R-:W-:Y:S01]  /*7d90*/  IMAD R2, R2, c[0x0][0x190], RZ ;  /* 0x0000640002027a24 */ /* 0x000fe200078e02ff */
[----:B0-----:R-:W3:Y:S04]  /*7da0*/  LDL.LU R29, [R1] ;  /* 0x00000000011d7983 */ /* 0x001ee80000300800 */
[----:B------:R0:W-:Y:S01]  /*7db0*/  STL [R1+0x7c], R7 ;  /* 0x00007c0701007387 */ /* 0x0001e20000100800 */
[----:B------:R-:W-:-:S02]  /*7dc0*/  IMAD R3, R3, c[0x0][0x190], RZ ;  /* 0x0000640003037a24 */ /* 0x000fc400078e02ff */
[----:B------:R-:W-:Y:S01]  /*7dd0*/  IMAD R4, R4, c[0x0][0x190], RZ ;  /* 0x0000640004047a24 */ /* 0x000fe200078e02ff */
[----:B0-----:R-:W4:Y:S01]  /*7de0*/  LDL.LU R7, [R1+0x1154] ;  /* 0x0011540001077983 */ /* 0x001f220000300800 */
[----:B------:R-:W-:-:S03]  /*7df0*/  IMAD R5, R5, c[0x0][0x190], RZ ;  /* 0x0000640005057a24 */ /* 0x000fc600078e02ff */
[----:B------:R0:W-:Y:S01]  /*7e00*/  STL [R1+0x94], R2 ;  /* 0x0000940201007387 */ /* 0x0001e20000100800 */
[----:B------:R-:W-:Y:S02]  /*7e10*/  IMAD R6, R6, c[0x0][0x190], RZ ;  /* 0x0000640006067a24 */ /* 0x000fe400078e02ff */
[----:B------:R-:W-:Y:S01]  /*7e20*/  IMAD R24, R24, c[0x0][0x190], RZ ;  /* 0x0000640018187a24 */ /* 0x000fe200078e02ff */
[----:B0-----:R-:W2:Y:S04]  /*7e30*/  LDL.LU R2, [R1+0x1150] ;  /* 0x0011500001027983 */ /* 0x001ea80000300800 */
[----:B------:R0:W-:Y:S01]  /*7e40*/  STL [R1+0x90], R3 ;  /* 0x0000900301007387 */ /* 0x0001e20000100800 */
[----:B------:R-:W-:Y:S02]  /*7e50*/  IMAD R25, R25, c[0x0][0x190], RZ ;  /* 0x0000640019197a24 */ /* 0x000fe400078e02ff */
[----:B------:R-:W-:Y:S01]  /*7e60*/  IMAD R27, R27, c[0x0][0x190], RZ ;  /* 0x000064001b1b7a24 */ /* 0x000fe200078e02ff */
[----:B0-----:R-:W2:Y:S04]  /*7e70*/  LDL.LU R3, [R1+0x114c] ;  /* 0x00114c0001037983 */ /* 0x001ea80000300800 */
[----:B------:R0:W-:Y:S01]  /*7e80*/  STL [R1+0x8c], R4 ;  /* 0x00008c0401007387 */ /* 0x0001e20000100800 */
[----:B------:R-:W-:-:S03]  /*7e90*/  IMAD R23, R23, c[0x0][0x190], RZ ;  /* 0x0000640017177a24 */ /* 0x000fc600078e02ff */
[----:B0-----:R-:W2:Y:S04]  /*7ea0*/  LDL.LU R4, [R1+0x1148] ;  /* 0x0011480001047983 */ /* 0x001ea80000300800 */
[----:B------:R0:W-:Y:S01]  /*7eb0*/  STL [R1+0x88], R5 ;  /* 0x0000880501007387 */ /* 0x0001e20000100800 */
[----:B------:R-:W-:-:S03]  /*7ec0*/  IMAD R22, R22, c[0x0][0x190], RZ ;  /* 0x0000640016167a24 */ /* 0x000fc600078e02ff */
[----:B0-----:R-:W4:Y:S04]  /*7ed0*/  LDL.LU R5, [R1+0x1144] ;  /* 0x0011440001057983 */ /* 0x001f280000300800 */
        /* <DEDUP_REMOVED lines=45> */
[----:B------:R0:W-:Y:S04]  /*81b0*/  STL [R1+0x28], R12 ;  /* 0x0000280c01007387 */ /* 0x0001e80000100800 */
        /* <DEDUP_REMOVED lines=10> */
[----:B0-----:R-:W4:Y:S01]  /*8260*/  LDL.LU R26, [R1+0x10f0] ;  /* 0x0010f000011a7983 */ /* 0x001f220000300800 */
[----:B------:R-:W-:-:S02]  /*8270*/  IMAD R0, R0, c[0x0][0x190], RZ ;  /* 0x0000640000007a24 */ /* 0x000fc400078e02ff */
[----:B--2---:R-:W-:Y:S02]  /*8280*/  IMAD R28, R28, c[0x0][0x190], RZ ;  /* 0x000064001c1c7a24 */ /* 0x004fe400078e02ff */
[----:B---3--:R-:W-:Y:S01]  /*8290*/  IMAD R29, R29, c[0x0][0x190], RZ ;  /* 0x000064001d1d7a24 */ /* 0x008fe200078e02ff */
[----:B------:R0:W-:Y:S04]  /*82a0*/  STL [R1+0x10b8], R0 ;  /* 0x0010b80001007387 */ /* 0x0001e80000100800 */
[----:B------:R1:W-:Y:S04]  /*82b0*/  STL [R1+0x10b4], R28 ;  /* 0x0010b41c01007387 */ /* 0x0003e80000100800 */
[----:B0-----:R-:W2:Y:S04]  /*82c0*/  LDL.LU R0, [R1+0x94] ;  /* 0x0000940001007983 */ /* 0x001ea80000300800 */
[----:B-1----:R-:W3:Y:S04]  /*82d0*/  LDL.LU R28, [R1+0x8c] ;  /* 0x00008c00011c7983 */ /* 0x002ee80000300800 */
[----:B------:R0:W-:Y:S04]  /*82e0*/  STL [R1+0x10bc], R29 ;  /* 0x0010bc1d01007387 */ /* 0x0001e80000100800 */
[----:B0-----:R-:W2:Y:S01]  /*82f0*/  LDL.LU R29, [R1+0x7c] ;  /* 0x00007c00011d7983 */ /* 0x001ea20000300800 */
[----:B----4-:R-:W-:-:S02]  /*8300*/  IMAD R17, R17, c[0x0][0x190], RZ ;  /* 0x0000640011117a24 */ /* 0x010fc400078e02ff */
[----:B------:R-:W-:Y:S02]  /*8310*/  IMAD R16, R16, c[0x0][0x190], RZ ;  /* 0x0000640010107a24 */ /* 0x000fe400078e02ff */
[----:B------:R-:W-:Y:S02]  /*8320*/  IMAD R15, R15, c[0x0][0x190], RZ ;  /* 0x000064000f0f7a24 */ /* 0x000fe400078e02ff */
[----:B------:R-:W-:Y:S02]  /*8330*/  IMAD R14, R14, c[0x0][0x190], RZ ;  /* 0x000064000e0e7a24 */ /* 0x000fe400078e02ff */
[----:B------:R-:W-:Y:S02]  /*8340*/  IMAD R13, R13, c[0x0][0x190], RZ ;  /* 0x000064000d0d7a24 */ /* 0x000fe400078e02ff */
[----:B------:R-:W-:Y:S02]  /*8350*/  IMAD R12, R12, c[0x0][0x190], RZ ;  /* 0x000064000c0c7a24 */ /* 0x000fe400078e02ff */
[----:B------:R-:W-:-:S02]  /*8360*/  IMAD R11, R11, c[0x0][0x190], RZ ;  /* 0x000064000b0b7a24 */ /* 0x000fc400078e02ff */
[----:B------:R-:W-:Y:S02]  /*8370*/  IMAD R10, R10, c[0x0][0x190], RZ ;  /* 0x000064000a0a7a24 */ /* 0x000fe400078e02ff */
[----:B------:R-:W-:Y:S02]  /*8380*/  IMAD R9, R9, c[0x0][0x190], RZ ;  /* 0x0000640009097a24 */ /* 0x000fe400078e02ff */
[----:B------:R-:W-:Y:S02]  /*8390*/  IMAD R8, R8, c[0x0][0x190], RZ ;  /* 0x0000640008087a24 */ /* 0x000fe400078e02ff */
[----:B------:R-:W-:-:S05]  /*83a0*/  IMAD R26, R26, c[0x0][0x190], RZ ;  /* 0x000064001a1a7a24 */ /* 0x000fca00078e02ff */
[----:B------:R0:W-:Y:S04]  /*83b0*/  STL [R1+0x10b0], R26 ;  /* 0x0010b01a01007387 */ /* 0x0001e80000100800 */
[----:B0-----:R-:W4:Y:S04]  /*83c0*/  LDL.LU R26, [R1+0x90] ;  /* 0x00009000011a7983 */ /* 0x001f280000300800 */
[----:B------:R-:W-:Y:S04]  /*83d0*/  STL [R1+0x10ac], R8 ;  /* 0x0010ac0801007387 */ /* 0x000fe80000100800 */
[----:B------:R0:W-:Y:S04]  /*83e0*/  STL [R1+0x10c0], R9 ;  /* 0x0010c00901007387 */ /* 0x0001e80000100800 */
[----:B0-----:R-:W2:Y:S04]  /*83f0*/  LDL.LU R9, [R1+0x78] ;  /* 0x0000780001097983 */ /* 0x001ea80000300800 */
        /* <DEDUP_REMOVED lines=15> */
[----:B0-----:R-:W4:Y:S01]  /*84f0*/  LDL.LU R17, [R1+0x10] ;  /* 0x0000100001117983 */ /* 0x001f220000300800 */
[----:B------:R-:W-:-:S02]  /*8500*/  IMAD R18, R18, c[0x0][0x190], RZ ;  /* 0x0000640012127a24 */ /* 0x000fc400078e02ff */
[----:B------:R-:W-:Y:S02]  /*8510*/  IMAD R19, R19, c[0x0][0x190], RZ ;  /* 0x0000640013137a24 */ /* 0x000fe400078e02ff */
[----:B------:R-:W-:Y:S01]  /*8520*/  IMAD R20, R20, c[0x0][0x190], RZ ;  /* 0x0000640014147a24 */ /* 0x000fe200078e02ff */
[----:B------:R0:W-:Y:S04]  /*8530*/  STL [R1+0x10e4], R18 ;  /* 0x0010e41201007387 */ /* 0x0001e80000100800 */
[----:B------:R-:W-:Y:S04]  /*8540*/  STL [R1+0x10e8], R19 ;  /* 0x0010e81301007387 */ /* 0x000fe80000100800 */
[----:B------:R-:W-:Y:S04]  /*8550*/  STL [R1+0x10ec], R20 ;  /* 0x0010ec1401007387 */ /* 0x000fe80000100800 */
[----:B------:R-:W4:Y:S01]  /*8560*/  LDL.LU R8, [R1+0x88] ;  /* 0x0000880001087983 */ /* 0x000f220000300800 */
[----:B------:R-:W-:-:S05]  /*8570*/  IMAD R27, R27, c[0x0][0x190], RZ ;  /* 0x000064001b1b7a24 */ /* 0x000fca00078e02ff */
[----:B0-----:R-:W-:-:S05]  /*8580*/  LEA R18, P6, R27, c[0x0][0x168], 0x1 ;  /* 0x00005a001b127a11 */ /* 0x001fca00078c08ff */
[----:B------:R2:W-:Y:S01]  /*8590*/  STL [R1+0x1020], R18 ;  /* 0x0010201201007387 */ /* 0x0005e20000100800 */
[----:B------:R-:W-:Y:S01]  /*85a0*/  IMAD R25, R25, c[0x0][0x190], RZ ;  /* 0x0000640019197a24 */ /* 0x000fe200078e02ff */
[----:B--2---:R-:W-:Y:S02]  /*85b0*/  LEA R18, P2, R15, c[0x0][0x168], 0x1 ;  /* 0x00005a000f127a11 */ /* 0x004fe400078408ff */
[----:B---3--:R-:W-:Y:S02]  /*85c0*/  LEA R19, P3, R16, c[0x0][0x168], 0x1 ;  /* 0x00005a0010137a11 */ /* 0x008fe400078608ff */
[----:B----4-:R-:W-:-:S05]  /*85d0*/  LEA R20, P5, R17, c[0x0][0x168], 0x1 ;  /* 0x00005a0011147a11 */ /* 0x010fca00078a08ff */
[----:B------:R0:W-:Y:S04]  /*85e0*/  STL [R1+0xecc], R20 ;  /* 0x000ecc1401007387 */ /* 0x0001e80000100800 */
[----:B------:R-:W-:Y:S01]  /*85f0*/  STL [R1+0xf7c], R19 ;  /* 0x000f7c1301007387 */ /* 0x000fe20000100800 */
[----:B0-----:R-:W-:-:S03]  /*8600*/  LEA R20, P1, R14, c[0x0][0x168], 0x1 ;  /* 0x00005a000e147a11 */ /* 0x001fc600078208ff */
[----:B------:R-:W-:Y:S04]  /*8610*/  STL [R1+0x1024], R18 ;  /* 0x0010241201007387 */ /* 0x000fe80000100800 */
[----:B------:R0:W-:Y:S04]  /*8620*/  STL [R1+0xed4], R20 ;  /* 0x000ed41401007387 */ /* 0x0001e80000100800 */
[----:B0-----:R-:W2:Y:S01]  /*8630*/  LDL.LU R20, [R1+0x84] ;  /* 0x0000840001147983 */ /* 0x001ea20000300800 */
[----:B------:R-:W-:Y:S02]  /*8640*/  LEA R19, P0, R13, c[0x0][0x168], 0x1 ;  /* 0x00005a000d137a11 */ /* 0x000fe400078008ff */
[----:B------:R-:W-:-:S03]  /*8650*/  LEA R18, P4, R12, c[0x0][0x168], 0x1 ;  /* 0x00005a000c127a11 */ /* 0x000fc600078808ff */
[----:B------:R0:W-:Y:S04]  /*8660*/  STL [R1+0xf84], R19 ;  /* 0x000f841301007387 */ /* 0x0001e80000100800 */
[----:B------:R1:W-:Y:S01]  /*8670*/  STL [R1+0x1028], R18 ;  /* 0x0010281201007387 */ /* 0x0003e20000100800 */
[----:B0-----:R-:W-:Y:S02]  /*8680*/  LEA.HI.X.SX32 R19, R27, c[0x0][0x16c], 0x1, P6 ;  /* 0x00005b001b137a11 */ /* 0x001fe400030f0eff */
[----:B------:R-:W-:Y:S02]  /*8690*/  LEA R27, P6, R11, c[0x0][0x168], 0x1 ;  /* 0x00005a000b1b7a11 */ /* 0x000fe400078c08ff */
[----:B-1----:R-:W-:Y:S01]  /*86a0*/  LEA.HI.X.SX32 R18, R17, c[0x0][0x16c], 0x1, P5 ;  /* 0x00005b0011127a11 */ /* 0x002fe200028f0eff */
[----:B------:R0:W-:Y:S01]  /*86b0*/  STL [R1+0xf78], R19 ;  /* 0x000f781301007387 */ /* 0x0001e20000100800 */
[----:B------:R-:W-:-:S02]  /*86c0*/  LEA R17, P5, R25, c[0x0][0x168], 0x1 ;  /* 0x00005a0019117a11 */ /* 0x000fc400078a08ff */
[----:B------:R-:W-:Y:S01]  /*86d0*/  LEA.HI.X.SX32 R16, R16, c[0x0][0x16c], 0x1, P3 ;  /* 0x00005b0010107a11 */ /* 0x000fe200018f0eff */
[----:B0-----:R-:W3:Y:S04]  /*86e0*/  LDL.LU R19, [R1+0x80] ;  /* 0x0000800001137983 */ /* 0x001ee80000300800 */
[----:B------:R0:W-:Y:S04]  /*86f0*/  STL [R1+0xedc], R27 ;  /* 0x000edc1b01007387 */ /* 0x0001e80000100800 */
[----:B------:R1:W-:Y:S01]  /*8700*/  STL [R1+0xe74], R18 ;  /* 0x000e741201007387 */ /* 0x0003e20000100800 */
[----:B0-----:R-:W-:-:S03]  /*8710*/  LEA R27, P3, R10, c[0x0][0x168], 0x1 ;  /* 0x00005a000a1b7a11 */ /* 0x001fc600078608ff */
[----:B-1----:R-:W4:Y:S04]  /*8720*/  LDL.LU R18, [R1+0x6c] ;  /* 0x00006c0001127983 */ /* 0x002f280000300800 */
[----:B------:R0:W-:Y:S04]  /*8730*/  STL [R1+0xf8c], R17 ;  /* 0x000f8c1101007387 */ /* 0x0001e80000100800 */
[----:B------:R1:W-:Y:S01]  /*8740*/  STL [R1+0xed0], R16 ;  /* 0x000ed01001007387 */ /* 0x0003e20000100800 */
[----:B------:R-:W-:-:S03]  /*8750*/  LEA.HI.X.SX32 R14, R14, c[0x0][0x16c], 0x1, P1 ;  /* 0x00005b000e0e7a11 */ /* 0x000fc600008f0eff */
[----:B0-----:R-:W4:Y:S01]  /*8760*/  LDL.LU R17, [R1+0x68] ;  /* 0x0000680001117983 */ /* 0x001f220000300800 */
[----:B-1----:R-:W-:Y:S02]  /*8770*/  LEA.HI.X.SX32 R16, R15, c[0x0][0x16c], 0x1, P2 ;  /* 0x00005b000f107a11 */ /* 0x002fe400010f0eff */
[----:B------:R-:W-:Y:S01]  /*8780*/  LEA R15, P2, R9, c[0x0][0x168], 0x1 ;  /* 0x00005a00090f7a11 */ /* 0x000fe200078408ff */
[----:B------:R-:W-:Y:S04]  /*8790*/  STL [R1+0x102c], R27 ;  /* 0x00102c1b01007387 */ /* 0x000fe80000100800 */
[----:B------:R0:W-:Y:S01]  /*87a0*/  STL [R1+0xf80], R16 ;  /* 0x000f801001007387 */ /* 0x0001e20000100800 */
[----:B------:R-:W-:-:S03]  /*87b0*/  LEA.HI.X.SX32 R13, R13, c[0x0][0x16c], 0x1, P0 ;  /* 0x00005b000d0d7a11 */ /* 0x000fc600000f0eff */
[----:B0-----:R-:W4:Y:S04]  /*87c0*/  LDL.LU R16, [R1+0x60] ;  /* 0x0000600001107983 */ /* 0x001f280000300800 */
[----:B------:R0:W-:Y:S04]  /*87d0*/  STL [R1+0xee4], R15 ;  /* 0x000ee40f01007387 */ /* 0x0001e80000100800 */
[----:B------:R1:W-:Y:S01]  /*87e0*/  STL [R1+0xe78], R14 ;  /* 0x000e780e01007387 */ /* 0x0003e20000100800 */
[----:B0-----:R-:W-:Y:S02]  /*87f0*/  LEA R15, P1, R29, c[0x0][0x168], 0x1 ;  /* 0x00005a001d0f7a11 */ /* 0x001fe400078208ff */
[----:B-1----:R-:W-:-:S03]  /*8800*/  LEA R14, P0, R0, c[0x0][0x168], 0x1 ;  /* 0x00005a00000e7a11 */ /* 0x002fc600078008ff */
[----:B------:R0:W-:Y:S04]  /*8810*/  STL [R1+0xf94], R15 ;  /* 0x000f940f01007387 */ /* 0x0001e80000100800 */
[----:B0-----:R-:W4:Y:S04]  /*8820*/  LDL.LU R15, [R1+0x5c] ;  /* 0x00005c00010f7983 */ /* 0x001f280000300800 */
[----:B------:R0:W-:Y:S04]  /*8830*/  STL [R1+0xed8], R13 ;  /* 0x000ed80d01007387 */ /* 0x0001e80000100800 */
[----:B------:R1:W-:Y:S01]  /*8840*/  STL [R1+0x1030], R14 ;  /* 0x0010300e01007387 */ /* 0x0003e20000100800 */
[----:B------:R-:W-:-:S02]  /*8850*/  LEA.HI.X.SX32 R11, R11, c[0x0][0x16c], 0x1, P6 ;  /* 0x00005b000b0b7a11 */ /* 0x000fc400030f0eff */
[----:B0-----:R-:W-:Y:S01]  /*8860*/  LEA.HI.X.SX32 R13, R12, c[0x0][0x16c], 0x1, P4 ;  /* 0x00005b000c0d7a11 */ /* 0x001fe200020f0eff */
[----:B-1----:R-:W4:Y:S01]  /*8870*/  LDL.LU R14, [R1+0x58] ;  /* 0x00005800010e7983 */ /* 0x002f220000300800 */
[----:B------:R-:W-:-:S03]  /*8880*/  LEA R12, P4, R26, c[0x0][0x168], 0x1 ;  /* 0x00005a001a0c7a11 */ /* 0x000fc600078808ff */
[----:B------:R0:W-:Y:S04]  /*8890*/  STL [R1+0xf88], R13 ;  /* 0x000f880d01007387 */ /* 0x0001e80000100800 */
[----:B------:R1:W-:Y:S01]  /*88a0*/  STL [R1+0xeec], R12 ;  /* 0x000eec0c01007387 */ /* 0x0003e20000100800 */
[----:B0-----:R-:W-:-:S03]  /*88b0*/  LEA R13, P6, R28, c[0x0][0x168], 0x1 ;  /* 0x00005a001c0d7a11 */ /* 0x001fc600078c08ff */
[----:B------:R0:W-:Y:S01]  /*88c0*/  STL [R1+0xe7c], R11 ;  /* 0x000e7c0b01007387 */ /* 0x0001e20000100800 */
[----:B-1----:R-:W-:-:S03]  /*88d0*/  LEA.HI.X.SX32 R12, R25, c[0x0][0x16c], 0x1, P5 ;  /* 0x00005b00190c7a11 */ /* 0x002fc600028f0eff */
[----:B------:R1:W-:Y:S01]  /*88e0*/  STL [R1+0xf9c], R13 ;  /* 0x000f9c0d01007387 */ /* 0x0003e20000100800 */
[----:B------:R-:W-:-:S03]  /*88f0*/  LEA.HI.X.SX32 R10, R10, c[0x0][0x16c], 0x1, P3 ;  /* 0x00005b000a0a7a11 */ /* 0x000fc600018f0eff */
[----:B------:R1:W-:Y:S01]  /*8900*/  STL [R1+0xee0], R12 ;  /* 0x000ee00c01007387 */ /* 0x0003e20000100800 */
[----:B0-----:R-:W-:-:S03]  /*8910*/  LEA R11, P5, R8, c[0x0][0x168], 0x1 ;  /* 0x00005a00080b7a11 */ /* 0x001fc600078a08ff */
[----:B-1----:R-:W4:Y:S01]  /*8920*/  LDL.LU R13, [R1+0x54] ;  /* 0x00005400010d7983 */ /* 0x002f220000300800 */
[----:B------:R-:W-:-:S03]  /*8930*/  IMAD R24, R24, c[0x0][0x190], RZ ;  /* 0x0000640018187a24 */ /* 0x000fc600078e02ff */
[----:B------:R0:W-:Y:S04]  /*8940*/  STL [R1+0x1034], R11 ;  /* 0x0010340b01007387 */ /* 0x0001e80000100800 */
[----:B------:R1:W-:Y:S04]  /*8950*/  STL [R1+0xf90], R10 ;  /* 0x000f900a01007387 */ /* 0x0003e80000100800 */
[----:B------:R-:W4:Y:S01]  /*8960*/  LDL.LU R12, [R1+0x4c] ;  /* 0x00004c00010c7983 */ /* 0x000f220000300800 */
[----:B0-----:R-:W-:-:S05]  /*8970*/  LEA R11, P3, R24, c[0x0][0x168], 0x1 ;  /* 0x00005a00180b7a11 */ /* 0x001fca00078608ff */
[----:B------:R0:W-:Y:S01]  /*8980*/  STL [R1+0xef4], R11 ;  /* 0x000ef40b01007387 */ /* 0x0001e20000100800 */
[----:B-1----:R-:W-:-:S03]  /*8990*/  LEA.HI.X.SX32 R10, R9, c[0x0][0x16c], 0x1, P2 ;  /* 0x00005b00090a7a11 */ /* 0x002fc600010f0eff */
[----:B0-----:R-:W4:Y:S04]  /*89a0*/  LDL.LU R11, [R1+0x44] ;  /* 0x00004400010b7983 */ /* 0x001f280000300800 */
[----:B------:R0:W-:Y:S04]  /*89b0*/  STL [R1+0xe80], R10 ;  /* 0x000e800a01007387 */ /* 0x0001e80000100800 */
[----:B0-----:R-:W4:Y:S01]  /*89c0*/  LDL.LU R10, [R1+0x40] ;  /* 0x00004000010a7983 */ /* 0x001f220000300800 */
[----:B------:R-:W-:Y:S02]  /*89d0*/  LEA.HI.X.SX32 R27, R29, c[0x0][0x16c], 0x1, P1 ;  /* 0x00005b001d1b7a11 */ /* 0x000fe400008f0eff */
[----:B--2---:R-:W-:-:S05]  /*89e0*/  LEA R9, P2, R20, c[0x0][0x168], 0x1 ;  /* 0x00005a0014097a11 */ /* 0x004fca00078408ff */
[----:B------:R0:W-:Y:S04]  /*89f0*/  STL [R1+0xfa4], R9 ;  /* 0x000fa40901007387 */ /* 0x0001e80000100800 */
[----:B0-----:R-:W2:Y:S04]  /*8a00*/  LDL.LU R9, [R1+0x3c] ;  /* 0x00003c0001097983 */ /* 0x001ea80000300800 */
[----:B------:R0:W-:Y:S04]  /*8a10*/  STL [R1+0xee8], R27 ;  /* 0x000ee81b01007387 */ /* 0x0001e80000100800 */
[----:B------:R-:W2:Y:S01]  /*8a20*/  LDL.LU R29, [R1+0x38] ;  /* 0x00003800011d7983 */ /* 0x000ea20000300800 */
[----:B---3--:R-:W-:-:S02]  /*8a30*/  LEA R25, P1, R19, c[0x0][0x168], 0x1 ;  /* 0x00005a0013197a11 */ /* 0x008fc400078208ff */
[----:B0-----:R-:W-:-:S03]  /*8a40*/  LEA.HI.X.SX32 R27, R0, c[0x0][0x16c], 0x1, P0 ;  /* 0x00005b00001b7a11 */ /* 0x001fc600000f0eff */
[----:B------:R4:W-:Y:S04]  /*8a50*/  STL [R1+0x1038], R25 ;  /* 0x0010381901007387 */ /* 0x0009e80000100800 */
[----:B------:R-:W3:Y:S04]  /*8a60*/  LDL.LU R0, [R1+0x34] ;  /* 0x0000340001007983 */ /* 0x000ee80000300800 */
[----:B------:R0:W-:Y:S01]  /*8a70*/  STL [R1+0xf98], R27 ;  /* 0x000f981b01007387 */ /* 0x0001e20000100800 */
[----:B----4-:R-:W-:Y:S02]  /*8a80*/  LEA R25, P0, R18, c[0x0][0x168], 0x1 ;  /* 0x00005a0012197a11 */ /* 0x010fe400078008ff */
[----:B0-----:R-:W-:-:S03]  /*8a90*/  LEA.HI.X.SX32 R27, R26, c[0x0][0x16c], 0x1, P4 ;  /* 0x00005b001a1b7a11 */ /* 0x001fc600020f0eff */
[----:B------:R0:W-:Y:S04]  /*8aa0*/  STL [R1+0xefc], R25 ;  /* 0x000efc1901007387 */ /* 0x0001e80000100800 */
[----:B------:R-:W-:Y:S01]  /*8ab0*/  STL [R1+0xe84], R27 ;  /* 0x000e841b01007387 */ /* 0x000fe20000100800 */
[----:B------:R-:W-:Y:S02]  /*8ac0*/  LEA R26, P4, R17, c[0x0][0x168], 0x1 ;  /* 0x00005a00111a7a11 */ /* 0x000fe400078808ff */
[----:B0-----:R-:W-:Y:S02]  /*8ad0*/  LEA.HI.X.SX32 R25, R28, c[0x0][0x16c], 0x1, P6 ;  /* 0x00005b001c197a11 */ /* 0x001fe400030f0eff */
[----:B------:R-:W4:Y:S04]  /*8ae0*/  LDL.LU R28, [R1+0x30] ;  /* 0x00003000011c7983 */ /* 0x000f280000300800 */
[----:B------:R0:W-:Y:S04]  /*8af0*/  STL [R1+0xfac], R26 ;  /* 0x000fac1a01007387 */ /* 0x0001e80000100800 */
[----:B------:R1:W-:Y:S04]  /*8b00*/  STL [R1+0xef0], R25 ;  /* 0x000ef01901007387 */ /* 0x0003e80000100800 */
[----:B0-----:R-:W4:Y:S01]  /*8b10*/  LDL.LU R26, [R1+0x28] ;  /* 0x00002800011a7983 */ /* 0x001f220000300800 */
[----:B------:R-:W-:-:S02]  /*8b20*/  LEA R27, P6, R16, c[0x0][0x168], 0x1 ;  /* 0x00005a00101b7a11 */ /* 0x000fc400078c08ff */
[----:B-1----:R-:W-:-:S03]  /*8b30*/  LEA.HI.X.SX32 R25, R8, c[0x0][0x16c], 0x1, P5 ;  /* 0x00005b0008197a11 */ /* 0x002fc600028f0eff */
[----:B------:R-:W-:Y:S04]  /*8b40*/  STL [R1+0x103c], R27 ;  /* 0x00103c1b01007387 */ /* 0x000fe80000100800 */
[----:B------:R-:W4:Y:S04]  /*8b50*/  LDL.LU R8, [R1+0x24] ;  /* 0x0000240001087983 */ /* 0x000f280000300800 */
[----:B------:R0:W-:Y:S01]  /*8b60*/  STL [R1+0xfa0], R25 ;  /* 0x000fa01901007387 */ /* 0x0001e20000100800 */
[----:B------:R-:W-:Y:S01]  /*8b70*/  LEA.HI.X.SX32 R20, R20, c[0x0][0x16c], 0x1, P2 ;  /* 0x00005b0014147a11 */ /* 0x000fe200010f0eff */
[----:B------:R-:W-:Y:S01]  /*8b80*/  IMAD R6, R6, c[0x0][0x190], RZ ;  /* 0x0000640006067a24 */ /* 0x000fe200078e02ff */
[----:B0-----:R-:W-:-:S02]  /*8b90*/  LEA.HI.X.SX32 R25, R24, c[0x0][0x16c], 0x1, P3 ;  /* 0x00005b0018197a11 */ /* 0x001fc400018f0eff */
[----:B------:R-:W4:Y:S01]  /*8ba0*/  LDL.LU R24, [R1+0x1c] ;  /* 0x00001c0001187983 */ /* 0x000f220000300800 */
[----:B------:R-:W-:-:S05]  /*8bb0*/  LEA R27, P5, R15, c[0x0][0x168], 0x1 ;  /* 0x00005a000f1b7a11 */ /* 0x000fca00078a08ff */
[----:B------:R0:W-:Y:S04]  /*8bc0*/  STL [R1+0xf04], R27 ;  /* 0x000f041b01007387 */ /* 0x0001e80000100800 */
[----:B------:R1:W-:Y:S01]  /*8bd0*/  STL [R1+0xe88], R25 ;  /* 0x000e881901007387 */ /* 0x0003e20000100800 */
[----:B0-----:R-:W-:-:S03]  /*8be0*/  LEA R27, P3, R14, c[0x0][0x168], 0x1 ;  /* 0x00005a000e1b7a11 */ /* 0x001fc600078608ff */
[----:B-1----:R-:W4:Y:S04]  /*8bf0*/  LDL.LU R25, [R1+0x18] ;  /* 0x0000180001197983 */ /* 0x002f280000300800 */
[----:B------:R0:W-:Y:S01]  /*8c00*/  STL [R1+0xfb4], R27 ;  /* 0x000fb41b01007387 */ /* 0x0001e20000100800 */
[----:B------:R-:W-:-:S03]  /*8c10*/  LEA.HI.X.SX32 R19, R19, c[0x0][0x16c], 0x1, P1 ;  /* 0x00005b0013137a11 */ /* 0x000fc600008f0eff */
[----:B0-----:R-:W4:Y:S04]  /*8c20*/  LDL.LU R27, [R1+0xc] ;  /* 0x00000c00011b7983 */ /* 0x001f280000300800 */
[----:B------:R0:W-:Y:S02]  /*8c30*/  STL [R1+0xef8], R20 ;  /* 0x000ef81401007387 */ /* 0x0001e40000100800 */
[----:B0-----:R-:W-:-:S05]  /*8c40*/  LEA R20, P2, R6, c[0x0][0x168], 0x1 ;  /* 0x00005a0006147a11 */ /* 0x001fca00078408ff */
        /* <DEDUP_REMOVED lines=24> */
[----:B--2---:R-:W-:-:S05]  /*8dd0*/  LEA R15, P5, R9, c[0x0][0x168], 0x1 ;  /* 0x00005a00090f7a11 */ /* 0x004fca00078a08ff */
[----:B------:R0:W-:Y:S04]  /*8de0*/  STL [R1+0xfc4], R15 ;  /* 0x000fc40f01007387 */ /* 0x0001e80000100800 */
[----:B0-----:R-:W2:Y:S04]  /*8df0*/  LDL.LU R15, [R1+0x10d8] ;  /* 0x0010d800010f7983 */ /* 0x001ea80000300800 */
[----:B------:R0:W-:Y:S02]  /*8e00*/  STL [R1+0xf08], R14 ;  /* 0x000f080e01007387 */ /* 0x0001e40000100800 */
[----:B0-----:R-:W-:-:S05]  /*8e10*/  LEA R14, P3, R29, c[0x0][0x168], 0x1 ;  /* 0x00005a001d0e7a11 */ /* 0x001fca00078608ff */
[----:B------:R0:W-:Y:S02]  /*8e20*/  STL [R1+0x1048], R14 ;  /* 0x0010480e01007387 */ /* 0x0001e40000100800 */
[----:B0-----:R-:W-:Y:S02]  /*8e30*/  LEA.HI.X.SX32 R14, R6, c[0x0][0x16c], 0x1, P2 ;  /* 0x00005b00060e7a11 */ /* 0x001fe400010f0eff */
[----:B------:R-:W2:Y:S01]  /*8e40*/  LDL.LU R6, [R1+0x20] ;  /* 0x0000200001067983 */ /* 0x000ea20000300800 */
[----:B------:R-:W-:-:S03]  /*8e50*/  LEA.HI.X.SX32 R13, R13, c[0x0][0x16c], 0x1, P1 ;  /* 0x00005b000d0d7a11 */ /* 0x000fc600008f0eff */
[----:B------:R3:W-:Y:S01]  /*8e60*/  STL [R1+0xfb8], R14 ;  /* 0x000fb80e01007387 */ /* 0x0007e20000100800 */
[----:B------:R-:W-:Y:S01]  /*8e70*/  IMAD R5, R5, c[0x0][0x190], RZ ;  /* 0x0000640005057a24 */ /* 0x000fe200078e02ff */
[----:B---3--:R-:W-:-:S05]  /*8e80*/  LEA R14, P2, R0, c[0x0][0x168], 0x1 ;  /* 0x00005a00000e7a11 */ /* 0x008fca00078408ff */
[----:B------:R0:W-:Y:S01]  /*8e90*/  STL [R1+0xf1c], R14 ;  /* 0x000f1c0e01007387 */ /* 0x0001e20000100800 */
[----:B------:R-:W-:-:S03]  /*8ea0*/  LEA.HI.X.SX32 R12, R12, c[0x0][0x16c], 0x1, P0 ;  /* 0x00005b000c0c7a11 */ /* 0x000fc600000f0eff */
[----:B0-----:R-:W3:Y:S04]  /*8eb0*/  LDL.LU R14, [R1+0x10d4] ;  /* 0x0010d400010e7983 */ /* 0x001ee80000300800 */
[----:B------:R0:W-:Y:S02]  /*8ec0*/  STL [R1+0xe94], R13 ;  /* 0x000e940d01007387 */ /* 0x0001e40000100800 */
[----:B0-----:R-:W-:-:S05]  /*8ed0*/  LEA R13, P1, R5, c[0x0][0x168], 0x1 ;  /* 0x00005a00050d7a11 */ /* 0x001fca00078208ff */
[----:B------:R0:W-:Y:S01]  /*8ee0*/  STL [R1+0xfcc], R13 ;  /* 0x000fcc0d01007387 */ /* 0x0001e20000100800 */
[----:B------:R-:W-:-:S03]  /*8ef0*/  LEA.HI.X.SX32 R11, R11, c[0x0][0x16c], 0x1, P4 ;  /* 0x00005b000b0b7a11 */ /* 0x000fc600020f0eff */
[----:B0-----:R-:W3:Y:S04]  /*8f00*/  LDL.LU R13, [R1+0x10d0] ;  /* 0x0010d000010d7983 */ /* 0x001ee80000300800 */
[----:B------:R4:W-:Y:S02]  /*8f10*/  STL [R1+0xf10], R12 ;  /* 0x000f100c01007387 */ /* 0x0009e40000100800 */
[----:B----4-:R-:W-:-:S05]  /*8f20*/  LEA R12, P0, R28, c[0x0][0x168], 0x1 ;  /* 0x00005a001c0c7a11 */ /* 0x010fca00078008ff */
[----:B------:R0:W-:Y:S01]  /*8f30*/  STL [R1+0x104c], R12 ;  /* 0x00104c0c01007387 */ /* 0x0001e20000100800 */
[----:B------:R-:W-:-:S03]  /*8f40*/  LEA.HI.X.SX32 R10, R10, c[0x0][0x16c], 0x1, P6 ;  /* 0x00005b000a0a7a11 */ /* 0x000fc600030f0eff */
[----:B0-----:R-:W4:Y:S04]  /*8f50*/  LDL.LU R12, [R1+0x10cc] ;  /* 0x0010cc00010c7983 */ /* 0x001f280000300800 */
[----:B------:R0:W-:Y:S02]  /*8f60*/  STL [R1+0xfc0], R11 ;  /* 0x000fc00b01007387 */ /* 0x0001e40000100800 */
[----:B0-----:R-:W-:-:S05]  /*8f70*/  LEA R11, P4, R26, c[0x0][0x168], 0x1 ;  /* 0x00005a001a0b7a11 */ /* 0x001fca00078808ff */
        /* <DEDUP_REMOVED lines=8> */
[----:B------:R2:W-:Y:S01]  /*9000*/  STL [R1+0xf18], R9 ;  /* 0x000f180901007387 */ /* 0x0005e20000100800 */
[----:B------:R-:W-:Y:S02]  /*9010*/  LEA.HI.X.SX32 R0, R0, c[0x0][0x16c], 0x1, P2 ;  /* 0x00005b0000007a11 */ /* 0x000fe400010f0eff */
[----:B--2---:R-:W-:-:S05]  /*9020*/  LEA R9, P5, R6, c[0x0][0x168], 0x1 ;  /* 0x00005a0006097a11 */ /* 0x004fca00078a08ff */
[----:B------:R0:W-:Y:S04]  /*9030*/  STL [R1+0x1050], R9 ;  /* 0x0010500901007387 */ /* 0x0001e80000100800 */
[----:B0-----:R-:W2:Y:S04]  /*9040*/  LDL.LU R9, [R1+0x10c0] ;  /* 0x0010c00001097983 */ /* 0x001ea80000300800 */
[----:B------:R0:W-:Y:S02]  /*9050*/  STL [R1+0xfc8], R29 ;  /* 0x000fc81d01007387 */ /* 0x0001e40000100800 */
[----:B0-----:R-:W-:-:S05]  /*9060*/  LEA R29, P3, R24, c[0x0][0x168], 0x1 ;  /* 0x00005a00181d7a11 */ /* 0x001fca00078608ff */
[----:B------:R0:W-:Y:S04]  /*9070*/  STL [R1+0xf2c], R29 ;  /* 0x000f2c1d01007387 */ /* 0x0001e80000100800 */
[----:B0-----:R-:W2:Y:S04]  /*9080*/  LDL.LU R29, [R1+0x10bc] ;  /* 0x0010bc00011d7983 */ /* 0x001ea80000300800 */
[----:B------:R0:W-:Y:S02]  /*9090*/  STL [R1+0xe9c], R0 ;  /* 0x000e9c0001007387 */ /* 0x0001e40000100800 */
[----:B0-----:R-:W-:-:S05]  /*90a0*/  LEA R0, P2, R25, c[0x0][0x168], 0x1 ;  /* 0x00005a0019007a11 */ /* 0x001fca00078408ff */
[----:B------:R0:W-:Y:S04]  /*90b0*/  STL [R1+0xfdc], R0 ;  /* 0x000fdc0001007387 */ /* 0x0001e80000100800 */
[----:B0-----:R-:W2:Y:S01]  /*90c0*/  LDL.LU R0, [R1+0x10b8] ;  /* 0x0010b80001007983 */ /* 0x001ea20000300800 */
[----:B------:R-:W-:-:S05]  /*90d0*/  LEA.HI.X.SX32 R5, R5, c[0x0][0x16c], 0x1, P1 ;  /* 0x00005b0005057a11 */ /* 0x000fca00008f0eff */
[----:B------:R0:W-:Y:S01]  /*90e0*/  STL [R1+0xf20], R5 ;  /* 0x000f200501007387 */ /* 0x0001e20000100800 */
[----:B------:R-:W-:Y:S01]  /*90f0*/  IMAD R4, R4, c[0x0][0x190], RZ ;  /* 0x0000640004047a24 */ /* 0x000fe200078e02ff */
[----:B0-----:R-:W-:-:S05]  /*9100*/  LEA R5, P1, R27, c[0x0][0x168], 0x1 ;  /* 0x00005a001b057a11 */ /* 0x001fca00078208ff */
[----:B------:R0:W-:Y:S02]  /*9110*/  STL [R1+0x1054], R5 ;  /* 0x0010540501007387 */ /* 0x0001e40000100800 */
[----:B0-----:R-:W-:Y:S02]  /*9120*/  LEA.HI.X.SX32 R5, R28, c[0x0][0x16c], 0x1, P0 ;  /* 0x00005b001c057a11 */ /* 0x001fe400000f0eff */
[----:B------:R-:W3:Y:S04]  /*9130*/  LDL.LU R28, [R1+0x10b4] ;  /* 0x0010b400011c7983 */ /* 0x000ee80000300800 */
[----:B------:R0:W-:Y:S02]  /*9140*/  STL [R1+0xfd0], R5 ;  /* 0x000fd00501007387 */ /* 0x0001e40000100800 */
[----:B0-----:R-:W-:-:S05]  /*9150*/  LEA R5, P0, R4, c[0x0][0x168], 0x1 ;  /* 0x00005a0004057a11 */ /* 0x001fca00078008ff */
[----:B------:R0:W-:Y:S02]  /*9160*/  STL [R1+0xf34], R5 ;  /* 0x000f340501007387 */ /* 0x0001e40000100800 */
[----:B0-----:R-:W-:Y:S02]  /*9170*/  LEA.HI.X.SX32 R5, R26, c[0x0][0x16c], 0x1, P4 ;  /* 0x00005b001a057a11 */ /* 0x001fe400020f0eff */
[----:B------:R-:W4:Y:S04]  /*9180*/  LDL.LU R26, [R1+0x10b0] ;  /* 0x0010b000011a7983 */ /* 0x000f280000300800 */
[----:B------:R2:W-:Y:S02]  /*9190*/  STL [R1+0xea0], R5 ;  /* 0x000ea00501007387 */ /* 0x0005e40000100800 */
[----:B--2---:R-:W-:-:S05]  /*91a0*/  LEA R5, P4, R0, c[0x0][0x168], 0x1 ;  /* 0x00005a0000057a11 */ /* 0x004fca00078808ff */
[----:B------:R0:W-:Y:S02]  /*91b0*/  STL [R1+0xfe4], R5 ;  /* 0x000fe40501007387 */ /* 0x0001e40000100800 */
[----:B0-----:R-:W-:Y:S02]  /*91c0*/  LEA.HI.X.SX32 R5, R8, c[0x0][0x16c], 0x1, P6 ;  /* 0x00005b0008057a11 */ /* 0x001fe400030f0eff */
[----:B------:R-:W2:Y:S04]  /*91d0*/  LDL.LU R8, [R1+0x10ac] ;  /* 0x0010ac0001087983 */ /* 0x000ea80000300800 */
[----:B------:R3:W-:Y:S01]  /*91e0*/  STL [R1+0xf28], R5 ;  /* 0x000f280501007387 */ /* 0x0007e20000100800 */
[----:B------:R-:W-:Y:S02]  /*91f0*/  LEA.HI.X.SX32 R6, R6, c[0x0][0x16c], 0x1, P5 ;  /* 0x00005b0006067a11 */ /* 0x000fe400028f0eff */
[----:B---3--:R-:W-:-:S05]  /*9200*/  LEA R5, P6, R28, c[0x0][0x168], 0x1 ;  /* 0x00005a001c057a11 */ /* 0x008fca00078c08ff */
[----:B------:R0:W-:Y:S04]  /*9210*/  STL [R1+0x1058], R5 ;  /* 0x0010580501007387 */ /* 0x0001e80000100800 */
[----:B------:R1:W-:Y:S01]  /*9220*/  STL [R1+0xfd8], R6 ;  /* 0x000fd80601007387 */ /* 0x0003e20000100800 */
[----:B0-----:R-:W-:Y:S02]  /*9230*/  LEA R5, P5, R29, c[0x0][0x168], 0x1 ;  /* 0x00005a001d057a11 */ /* 0x001fe400078a08ff */
[----:B-1----:R-:W-:-:S03]  /*9240*/  LEA.HI.X.SX32 R6, R24, c[0x0][0x16c], 0x1, P3 ;  /* 0x00005b0018067a11 */ /* 0x002fc600018f0eff */
[----:B------:R0:W-:Y:S04]  /*9250*/  STL [R1+0xf3c], R5 ;  /* 0x000f3c0501007387 */ /* 0x0001e80000100800 */
[----:B------:R-:W-:Y:S01]  /*9260*/  STL [R1+0xea4], R6 ;  /* 0x000ea40601007387 */ /* 0x000fe20000100800 */
[----:B0-----:R-:W-:Y:S02]  /*9270*/  LEA.HI.X.SX32 R5, R25, c[0x0][0x16c], 0x1, P2 ;  /* 0x00005b0019057a11 */ /* 0x001fe400010f0eff */
[----:B----4-:R-:W-:-:S05]  /*9280*/  LEA R24, P3, R26, c[0x0][0x168], 0x1 ;  /* 0x00005a001a187a11 */ /* 0x010fca00078608ff */
[----:B------:R0:W-:Y:S04]  /*9290*/  STL [R1+0xfec], R24 ;  /* 0x000fec1801007387 */ /* 0x0001e80000100800 */
[----:B------:R1:W-:Y:S01]  /*92a0*/  STL [R1+0xf30], R5 ;  /* 0x000f300501007387 */ /* 0x0003e20000100800 */
[----:B0-----:R-:W-:Y:S02]  /*92b0*/  LEA.HI.X.SX32 R24, R27, c[0x0][0x16c], 0x1, P1 ;  /* 0x00005b001b187a11 */ /* 0x001fe400008f0eff */
[----:B-1----:R-:W-:Y:S02]  /*92c0*/  LEA R5, P1, R9, c[0x0][0x168], 0x1 ;  /* 0x00005a0009057a11 */ /* 0x002fe400078208ff */
[----:B--2---:R-:W-:-:S05]  /*92d0*/  LEA R6, P2, R8, c[0x0][0x168], 0x1 ;  /* 0x00005a0008067a11 */ /* 0x004fca00078408ff */
[----:B------:R0:W-:Y:S04]  /*92e0*/  STL [R1+0x105c], R6 ;  /* 0x00105c0601007387 */ /* 0x0001e80000100800 */
[----:B------:R-:W-:Y:S04]  /*92f0*/  STL [R1+0xfe0], R24 ;  /* 0x000fe01801007387 */ /* 0x000fe80000100800 */
[----:B------:R1:W-:Y:S01]  /*9300*/  STL [R1+0xf44], R5 ;  /* 0x000f440501007387 */ /* 0x0003e20000100800 */
[----:B0-----:R-:W-:Y:S02]  /*9310*/  LEA.HI.X.SX32 R6, R4, c[0x0][0x16c], 0x1, P0 ;  /* 0x00005b0004067a11 */ /* 0x001fe400000f0eff */
[----:B------:R-:W-:-:S03]  /*9320*/  LEA R4, P0, R10, c[0x0][0x168], 0x1 ;  /* 0x00005a000a047a11 */ /* 0x000fc600078008ff */
[----:B------:R0:W-:Y:S01]  /*9330*/  STL [R1+0xea8], R6 ;  /* 0x000ea80601007387 */ /* 0x0001e20000100800 */
[----:B-1----:R-:W-:-:S03]  /*9340*/  LEA.HI.X.SX32 R5, R0, c[0x0][0x16c], 0x1, P4 ;  /* 0x00005b0000057a11 */ /* 0x002fc600020f0eff */
[----:B------:R-:W2:Y:S04]  /*9350*/  LDL.LU R0, [R1+0x10a8] ;  /* 0x0010a80001007983 */ /* 0x000ea80000300800 */
[----:B------:R1:W-:Y:S01]  /*9360*/  STL [R1+0xff4], R4 ;  /* 0x000ff40401007387 */ /* 0x0003e20000100800 */
[----:B0-----:R-:W-:-:S03]  /*9370*/  LEA.HI.X.SX32 R6, R28, c[0x0][0x16c], 0x1, P6 ;  /* 0x00005b001c067a11 */ /* 0x001fc600030f0eff */
[----:B------:R0:W-:Y:S04]  /*9380*/  STL [R1+0xf38], R5 ;  /* 0x000f380501007387 */ /* 0x0001e80000100800 */
[----:B------:R-:W3:Y:S01]  /*9390*/  LDL.LU R28, [R1+0x10a4] ;  /* 0x0010a400011c7983 */ /* 0x000ee20000300800 */
[----:B------:R-:W-:-:S05]  /*93a0*/  IMAD R3, R3, c[0x0][0x190], RZ ;  /* 0x0000640003037a24 */ /* 0x000fca00078e02ff */
[----:B-1----:R-:W-:-:S05]  /*93b0*/  LEA R4, P4, R3, c[0x0][0x168], 0x1 ;  /* 0x00005a0003047a11 */ /* 0x002fca00078808ff */
[----:B------:R1:W-:Y:S01]  /*93c0*/  STL [R1+0x1060], R4 ;  /* 0x0010600401007387 */ /* 0x0003e20000100800 */
[----:B0-----:R-:W-:-:S03]  /*93d0*/  LEA.HI.X.SX32 R5, R29, c[0x0][0x16c], 0x1, P5 ;  /* 0x00005b001d057a11 */ /* 0x001fc600028f0eff */
[----:B------:R0:W-:Y:S04]  /*93e0*/  STL [R1+0xfe8], R6 ;  /* 0x000fe80601007387 */ /* 0x0001e80000100800 */
[----:B------:R4:W5:Y:S01]  /*93f0*/  LDL.LU R29, [R1+0x10a0] ;  /* 0x0010a000011d7983 */ /* 0x0009620000300800 */
[----:B-1----:R-:W-:-:S05]  /*9400*/  LEA R4, P6, R11, c[0x0][0x168], 0x1 ;  /* 0x00005a000b047a11 */ /* 0x002fca00078c08ff */
[----:B------:R1:W-:Y:S01]  /*9410*/  STL [R1+0xf4c], R4 ;  /* 0x000f4c0401007387 */ /* 0x0003e20000100800 */
[----:B0-----:R-:W-:-:S03]  /*9420*/  LEA.HI.X.SX32 R6, R26, c[0x0][0x16c], 0x1, P3 ;  /* 0x00005b001a067a11 */ /* 0x001fc600018f0eff */
[----:B------:R0:W-:Y:S01]  /*9430*/  STL [R1+0xeac], R5 ;  /* 0x000eac0501007387 */ /* 0x0001e20000100800 */
[----:B-1----:R-:W-:Y:S02]  /*9440*/  LEA R4, P5, R12, c[0x0][0x168], 0x1 ;  /* 0x00005a000c047a11 */ /* 0x002fe400078a08ff */
[----:B0-----:R-:W-:-:S03]  /*9450*/  LEA R5, P3, R13, c[0x0][0x168], 0x1 ;  /* 0x00005a000d057a11 */ /* 0x001fc600078608ff */
[----:B------:R0:W-:Y:S04]  /*9460*/  STL [R1+0xffc], R4 ;  /* 0x000ffc0401007387 */ /* 0x0001e80000100800 */
[----:B------:R1:W-:Y:S01]  /*9470*/  STL [R1+0xf40], R6 ;  /* 0x000f400601007387 */ /* 0x0003e20000100800 */
[----:B0-----:R-:W-:-:S03]  /*9480*/  LEA.HI.X.SX32 R4, R8, c[0x0][0x16c], 0x1, P2 ;  /* 0x00005b0008047a11 */ /* 0x001fc600010f0eff */
[----:B------:R0:W-:Y:S01]  /*9490*/  STL [R1+0x1064], R5 ;  /* 0x0010640501007387 */ /* 0x0001e20000100800 */
[----:B-1----:R-:W-:-:S03]  /*94a0*/  LEA R6, P2, R14, c[0x0][0x168], 0x1 ;  /* 0x00005a000e067a11 */ /* 0x002fc600078408ff */
[----:B------:R1:W-:Y:S01]  /*94b0*/  STL [R1+0xff0], R4 ;  /* 0x000ff00401007387 */ /* 0x0003e20000100800 */
[----:B0-----:R-:W-:-:S03]  /*94c0*/  LEA.HI.X.SX32 R5, R9, c[0x0][0x16c], 0x1, P1 ;  /* 0x00005b0009057a11 */ /* 0x001fc600008f0eff */
[----:B------:R0:W-:Y:S01]  /*94d0*/  STL [R1+0xf54], R6 ;  /* 0x000f540601007387 */ /* 0x0001e20000100800 */
[----:B-1----:R-:W-:-:S03]  /*94e0*/  LEA R4, P1, R15, c[0x0][0x168], 0x1 ;  /* 0x00005a000f047a11 */ /* 0x002fc600078208ff */
[----:B------:R1:W-:Y:S01]  /*94f0*/  STL [R1+0xeb0], R5 ;  /* 0x000eb00501007387 */ /* 0x0003e20000100800 */
[----:B------:R-:W-:-:S03]  /*9500*/  IMAD R2, R2, c[0x0][0x190], RZ ;  /* 0x0000640002027a24 */ /* 0x000fc600078e02ff */
[----:B------:R4:W-:Y:S01]  /*9510*/  STL [R1+0x1004], R4 ;  /* 0x0010040401007387 */ /* 0x0009e20000100800 */
[----:B0-----:R-:W-:Y:S02]  /*9520*/  LEA.HI.X.SX32 R6, R10, c[0x0][0x16c], 0x1, P0 ;  /* 0x00005b000a067a11 */ /* 0x001fe400000f0eff */
[----:B-1----:R-:W-:-:S03]  /*9530*/  LEA R5, P0, R16, c[0x0][0x168], 0x1 ;  /* 0x00005a0010057a11 */ /* 0x002fc600078008ff */
[----:B------:R-:W-:Y:S01]  /*9540*/  STL [R1+0xf48], R6 ;  /* 0x000f480601007387 */ /* 0x000fe20000100800 */
[----:B----4-:R-:W-:Y:S02]  /*9550*/  LEA.HI.X.SX32 R4, R3, c[0x0][0x16c], 0x1, P4 ;  /* 0x00005b0003047a11 */ /* 0x010fe400020f0eff */
[----:B------:R-:W-:Y:S01]  /*9560*/  LEA R3, P4, R17, c[0x0][0x168], 0x1 ;  /* 0x00005a0011037a11 */ /* 0x000fe200078808ff */
[----:B------:R0:W-:Y:S04]  /*9570*/  STL [R1+0x1068], R5 ;  /* 0x0010680501007387 */ /* 0x0001e80000100800 */
[----:B------:R1:W-:Y:S04]  /*9580*/  STL [R1+0xff8], R4 ;  /* 0x000ff80401007387 */ /* 0x0003e80000100800 */
[----:B------:R4:W-:Y:S01]  /*9590*/  STL [R1+0xf5c], R3 ;  /* 0x000f5c0301007387 */ /* 0x0009e20000100800 */
[----:B0-----:R-:W-:-:S02]  /*95a0*/  LEA.HI.X.SX32 R5, R11, c[0x0][0x16c], 0x1, P6 ;  /* 0x00005b000b057a11 */ /* 0x001fc400030f0eff */
[----:B-1----:R-:W-:-:S03]  /*95b0*/  LEA R4, P6, R2, c[0x0][0x168], 0x1 ;  /* 0x00005a0002047a11 */ /* 0x002fc600078c08ff */
[----:B------:R0:W-:Y:S01]  /*95c0*/  STL [R1+0xeb4], R5 ;  /* 0x000eb40501007387 */ /* 0x0001e20000100800 */
[----:B----4-:R-:W-:-:S03]  /*95d0*/  LEA.HI.X.SX32 R3, R12, c[0x0][0x16c], 0x1, P5 ;  /* 0x00005b000c037a11 */ /* 0x010fc600028f0eff */
[----:B------:R1:W-:Y:S04]  /*95e0*/  STL [R1+0x100c], R4 ;  /* 0x00100c0401007387 */ /* 0x0003e80000100800 */
[----:B------:R4:W-:Y:S01]  /*95f0*/  STL [R1+0xf50], R3 ;  /* 0x000f500301007387 */ /* 0x0009e20000100800 */
[----:B0-----:R-:W-:Y:S02]  /*9600*/  LEA R5, P5, R18, c[0x0][0x168], 0x1 ;  /* 0x00005a0012057a11 */ /* 0x001fe400078a08ff */
[----:B-1----:R-:W-:-:S03]  /*9610*/  LEA.HI.X.SX32 R4, R13, c[0x0][0x16c], 0x1, P3 ;  /* 0x00005b000d047a11 */ /* 0x002fc600018f0eff */
[----:B------:R0:W-:Y:S01]  /*9620*/  STL [R1+0x106c], R5 ;  /* 0x00106c0501007387 */ /* 0x0001e20000100800 */
[----:B----4-:R-:W-:-:S03]  /*9630*/  LEA R3, P3, R19, c[0x0][0x168], 0x1 ;  /* 0x00005a0013037a11 */ /* 0x010fc600078608ff */
[----:B------:R1:W-:Y:S01]  /*9640*/  STL [R1+0x1000], R4 ;  /* 0x0010000401007387 */ /* 0x0003e20000100800 */
[----:B------:R-:W-:-:S03]  /*9650*/  IMAD R21, R21, c[0x0][0x190], RZ ;  /* 0x0000640015157a24 */ /* 0x000fc600078e02ff */
[----:B------:R4:W-:Y:S01]  /*9660*/  STL [R1+0xf64], R3 ;  /* 0x000f640301007387 */ /* 0x0009e20000100800 */
[----:B0-----:R-:W-:Y:S01]  /*9670*/  LEA.HI.X.SX32 R5, R14, c[0x0][0x16c], 0x1, P2 ;  /* 0x00005b000e057a11 */ /* 0x001fe200010f0eff */
[----:B------:R-:W-:Y:S01]  /*9680*/  IMAD R22, R22, c[0x0][0x190], RZ ;  /* 0x0000640016167a24 */ /* 0x000fe200078e02ff */
[----:B-1----:R-:W-:-:S03]  /*9690*/  LEA R4, P2, R20, c[0x0][0x168], 0x1 ;  /* 0x00005a0014047a11 */ /* 0x002fc600078408ff */
[----:B------:R0:W-:Y:S01]  /*96a0*/  STL [R1+0xeb8], R5 ;  /* 0x000eb80501007387 */ /* 0x0001e20000100800 */
[----:B----4-:R-:W-:-:S03]  /*96b0*/  LEA.HI.X.SX32 R3, R15, c[0x0][0x16c], 0x1, P1 ;  /* 0x00005b000f037a11 */ /* 0x010fc600008f0eff */
[----:B------:R1:W-:Y:S01]  /*96c0*/  STL [R1+0x1014], R4 ;  /* 0x0010140401007387 */ /* 0x0003e20000100800 */
[----:B------:R-:W-:-:S03]  /*96d0*/  IMAD R23, R23, c[0x0][0x190], RZ ;  /* 0x0000640017177a24 */ /* 0x000fc600078e02ff */
[----:B------:R4:W-:Y:S01]  /*96e0*/  STL [R1+0xf58], R3 ;  /* 0x000f580301007387 */ /* 0x0009e20000100800 */
[----:B0-----:R-:W-:Y:S02]  /*96f0*/  LEA R5, P1, R21, c[0x0][0x168], 0x1 ;  /* 0x00005a0015057a11 */ /* 0x001fe400078208ff */
[----:B-1----:R-:W-:Y:S01]  /*9700*/  LEA.HI.X.SX32 R4, R16, c[0x0][0x16c], 0x1, P0 ;  /* 0x00005b0010047a11 */ /* 0x002fe200000f0eff */
[----:B------:R-:W-:Y:S01]  /*9710*/  IMAD R7, R7, c[0x0][0x190], RZ ;  /* 0x0000640007077a24 */ /* 0x000fe200078e02ff */
[----:B----4-:R-:W-:Y:S01]  /*9720*/  LEA R3, P0, R22, c[0x0][0x168], 0x1 ;  /* 0x00005a0016037a11 */ /* 0x010fe200078008ff */
[----:B------:R0:W-:Y:S04]  /*9730*/  STL [R1+0x1070], R5 ;  /* 0x0010700501007387 */ /* 0x0001e80000100800 */
[----:B------:R1:W-:Y:S04]  /*9740*/  STL [R1+0x1008], R4 ;  /* 0x0010080401007387 */ /* 0x0003e80000100800 */
[----:B------:R4:W-:Y:S01]  /*9750*/  STL [R1+0xf6c], R3 ;  /* 0x000f6c0301007387 */ /* 0x0009e20000100800 */
[----:B0-----:R-:W-:-:S02]  /*9760*/  LEA.HI.X.SX32 R5, R17, c[0x0][0x16c], 0x1, P4 ;  /* 0x00005b0011057a11 */ /* 0x001fc400020f0eff */
[----:B-1----:R-:W-:-:S03]  /*9770*/  LEA R4, P4, R23, c[0x0][0x168], 0x1 ;  /* 0x00005a0017047a11 */ /* 0x002fc600078808ff */
[----:B------:R-:W-:Y:S01]  /*9780*/  STL [R1+0xebc], R5 ;  /* 0x000ebc0501007387 */ /* 0x000fe20000100800 */
[----:B----4-:R-:W-:Y:S02]  /*9790*/  LEA.HI.X.SX32 R3, R2, c[0x0][0x16c], 0x1, P6 ;  /* 0x00005b0002037a11 */ /* 0x010fe400030f0eff */
[----:B------:R-:W-:Y:S01]  /*97a0*/  LEA R2, P6, R7, c[0x0][0x168], 0x1 ;  /* 0x00005a0007027a11 */ /* 0x000fe200078c08ff */
[----:B------:R3:W-:Y:S01]  /*97b0*/  STL [R1+0xf70], R4 ;  /* 0x000f700401007387 */ /* 0x0007e20000100800 */
[----:B------:R-:W-:-:S03]  /*97c0*/  LEA.HI.X.SX32 R6, R18, c[0x0][0x16c], 0x1, P5 ;  /* 0x00005b0012067a11 */ /* 0x000fc600028f0eff */
[----:B------:R-:W-:Y:S01]  /*97d0*/  STL [R1+0xf60], R3 ;  /* 0x000f600301007387 */ /* 0x000fe20000100800 */
[----:B------:R-:W-:Y:S02]  /*97e0*/  LEA.HI.X.SX32 R8, R19, c[0x0][0x16c], 0x1, P3 ;  /* 0x00005b0013087a11 */ /* 0x000fe400018f0eff */
[----:B------:R-:W-:Y:S01]  /*97f0*/  LEA.HI.X.SX32 R9, R21, c[0x0][0x16c], 0x1, P1 ;  /* 0x00005b0015097a11 */ /* 0x000fe200008f0eff */
[----:B------:R-:W-:-:S04]  /*9800*/  IMAD.MOV.U32 R25, RZ, RZ, c[0x0][0x188] ;  /* 0x00006200ff197624 */ /* 0x000fc800078e00ff */
[C---:B------:R-:W-:Y:S02]  /*9810*/  IMAD R27, R25.reuse, 0x1f, RZ ;  /* 0x0000001f191b7824 */ /* 0x040fe400078e02ff */
[----:B------:R-:W-:Y:S02]  /*9820*/  IMAD R24, R25, 0x1e, RZ ;  /* 0x0000001e19187824 */ /* 0x000fe400078e02ff */
[----:B---3--:R-:W-:Y:S02]  /*9830*/  IMAD.WIDE R4, R28, 0x2, RZ ;  /* 0x000000021c047825 */ /* 0x008fe400078e02ff */
[----:B------:R0:W5:Y:S04]  /*9840*/  LDL.LU R28, [R1+0x109c] ;  /* 0x00109c00011c7983 */ /* 0x0001680000300800 */
[----:B------:R2:W-:Y:S02]  /*9850*/  STL [R1+0x101c], R2 ;  /* 0x00101c0201007387 */ /* 0x0005e40000100800 */
[----:B--2---:R-:W-:-:S02]  /*9860*/  IMAD.WIDE R2, R0, 0x2, RZ ;  /* 0x0000000200027825 */ /* 0x004fc400078e02ff */
[----:B------:R0:W5:Y:S04]  /*9870*/  LDL.LU R0, [R1+0x1098] ;  /* 0x0010980001007983 */ /* 0x0001680000300800 */
[----:B------:R-:W-:Y:S04]  /*9880*/  STL.64 [R1+0xc78], R4 ;  /* 0x000c780401007387 */ /* 0x000fe80000100a00 */
[----:B------:R1:W-:Y:S04]  /*9890*/  STL [R1+0x1010], R6 ;  /* 0x0010100601007387 */ /* 0x0003e80000100800 */
[----:B------:R2:W-:Y:S01]  /*98a0*/  STL [R1+0xec0], R8 ;  /* 0x000ec00801007387 */ /* 0x0005e20000100800 */
[----:B-1----:R-:W-:-:S03]  /*98b0*/  LEA.HI.X.SX32 R6, R20, c[0x0][0x16c], 0x1, P2 ;  /* 0x00005b0014067a11 */ /* 0x002fc600010f0eff */
[----:B------:R-:W-:Y:S04]  /*98c0*/  STL.64 [R1+0xc70], R2 ;  /* 0x000c700201007387 */ /* 0x000fe80000100a00 */
[----:B------:R1:W-:Y:S01]  /*98d0*/  STL [R1+0xf68], R6 ;  /* 0x000f680601007387 */ /* 0x0003e20000100800 */
[----:B--2---:R-:W-:-:S03]  /*98e0*/  LEA.HI.X.SX32 R8, R23, c[0x0][0x16c], 0x1, P4 ;  /* 0x00005b0017087a11 */ /* 0x004fc600020f0eff */
[----:B------:R-:W-:Y:S01]  /*98f0*/  STL [R1+0x1018], R9 ;  /* 0x0010180901007387 */ /* 0x000fe20000100800 */
[----:B-1----:R-:W-:-:S05]  /*9900*/  LEA.HI.X.SX32 R6, R22, c[0x0][0x16c], 0x1, P0 ;  /* 0x00005b0016067a11 */ /* 0x002fca00000f0eff */
[----:B------:R1:W-:Y:S01]  /*9910*/  STL [R1+0xec4], R6 ;  /* 0x000ec40601007387 */ /* 0x0003e20000100800 */
[----:B------:R-:W-:-:S03]  /*9920*/  IMAD.WIDE R10, R27, 0x2, R4 ;  /* 0x000000021b0a7825 */ /* 0x000fc600078e0204 */
[----:B------:R2:W-:Y:S01]  /*9930*/  STL [R1+0xec8], R8 ;  /* 0x000ec80801007387 */ /* 0x0005e20000100800 */
[----:B-1----:R-:W-:-:S05]  /*9940*/  LEA.HI.X.SX32 R6, R7, c[0x0][0x16c], 0x1, P6 ;  /* 0x00005b0007067a11 */ /* 0x002fca00030f0eff */
[----:B------:R1:W-:Y:S01]  /*9950*/  STL [R1+0xf74], R6 ;  /* 0x000f740601007387 */ /* 0x0003e20000100800 */
[----:B--2---:R-:W-:-:S03]  /*9960*/  IMAD.WIDE R8, R24, 0x2, R4 ;  /* 0x0000000218087825 */ /* 0x004fc600078e0204 */
[----:B------:R2:W-:Y:S01]  /*9970*/  STL.64 [R1+0xe68], R10 ;  /* 0x000e680a01007387 */ /* 0x0005e20000100a00 */
[----:B-1----:R-:W-:-:S05]  /*9980*/  IMAD.WIDE R6, R27, 0x2, R2 ;  /* 0x000000021b067825 */ /* 0x002fca00078e0202 */
[----:B------:R1:W-:Y:S01]  /*9990*/  STL.64 [R1+0xe60], R6 ;  /* 0x000e600601007387 */ /* 0x0003e20000100a00 */
[----:B------:R-:W-:-:S03]  /*99a0*/  IMAD R27, R25, 0x1d, RZ ;  /* 0x0000001d191b7824 */ /* 0x000fc600078e02ff */
[----:B------:R3:W-:Y:S01]  /*99b0*/  STL.64 [R1+0xe58], R8 ;  /* 0x000e580801007387 */ /* 0x0007e20000100a00 */
[----:B--2---:R-:W-:-:S04]  /*99c0*/  IMAD.WIDE R10, R27, 0x2, R4 ;  /* 0x000000021b0a7825 */ /* 0x004fc800078e0204 */
[----:B-1----:R-:W-:-:S05]  /*99d0*/  IMAD.WIDE R6, R24, 0x2, R2 ;  /* 0x0000000218067825 */ /* 0x002fca00078e0202 */
[----:B------:R1:W-:Y:S01]  /*99e0*/  STL.64 [R1+0xe50], R6 ;  /* 0x000e500601007387 */ /* 0x0003e20000100a00 */
[----:B------:R-:W-:-:S03]  /*99f0*/  IMAD R24, R25, 0x1c, RZ ;  /* 0x0000001c19187824 */ /* 0x000fc600078e02ff */
[----:B------:R2:W-:Y:S01]  /*9a00*/  STL.64 [R1+0xe48], R10 ;  /* 0x000e480a01007387 */ /* 0x0005e20000100a00 */
[----:B---3--:R-:W-:-:S04]  /*9a10*/  IMAD.WIDE R8, R24, 0x2, R4 ;  /* 0x0000000218087825 */ /* 0x008fc800078e0204 */
        /* <DEDUP_REMOVED lines=57> */
[----:B------:R-:W-:-:S03]  /*9db0*/  IMAD.SHL.U32 R24, R25, 0x10, RZ ;  /* 0x0000001019187824 */ /* 0x000fc600078e00ff */
        /* <DEDUP_REMOVED lines=27> */
[----:B-1----:R-:W-:-:S04]  /*9f70*/  IMAD.WIDE R6, R24, 0x2, R2 ;  /* 0x0000000218067825 */ /* 0x002fc800078e0202 */
[----:B------:R-:W-:Y:S01]  /*9f80*/  IMAD R24, R25, 0xa, RZ ;  /* 0x0000000a19187824 */ /* 0x000fe200078e02ff */
[----:B------:R1:W-:Y:S03]  /*9f90*/  STL.64 [R1+0xd30], R6 ;  /* 0x000d300601007387 */ /* 0x0003e60000100a00 */
[----:B---3--:R-:W-:Y:S01]  /*9fa0*/  IMAD.WIDE R8, R24, 0x2, R4 ;  /* 0x0000000218087825 */ /* 0x008fe200078e0204 */
[----:B------:R2:W-:Y:S03]  /*9fb0*/  STL.64 [R1+0xd28], R10 ;  /* 0x000d280a01007387 */ /* 0x0005e60000100a00 */
[----:B-1----:R-:W-:-:S04]  /*9fc0*/  IMAD.WIDE R6, R27, 0x2, R2 ;  /* 0x000000021b067825 */ /* 0x002fc800078e0202 */
[----:B------:R-:W-:Y:S01]  /*9fd0*/  IMAD R27, R25, 0x9, RZ ;  /* 0x00000009191b7824 */ /* 0x000fe200078e02ff */
[----:B------:R1:W-:Y:S03]  /*9fe0*/  STL.64 [R1+0xd20], R6 ;  /* 0x000d200601007387 */ /* 0x0003e60000100a00 */
[----:B--2---:R-:W-:Y:S01]  /*9ff0*/  IMAD.WIDE R10, R27, 0x2, R4 ;  /* 0x000000021b0a7825 */ /* 0x004fe200078e0204 */
[----:B------:R2:W-:Y:S03]  /*a000*/  STL.64 [R1+0xd18], R8 ;  /* 0x000d180801007387 */ /* 0x0005e60000100a00 */
[----:B-1----:R-:W-:-:S04]  /*a010*/  IMAD.WIDE R6, R24, 0x2, R2 ;  /* 0x0000000218067825 */ /* 0x002fc800078e0202 */
[----:B------:R-:W-:Y:S01]  /*a020*/  IMAD.SHL.U32 R24, R25, 0x8, RZ ;  /* 0x0000000819187824 */ /* 0x000fe200078e00ff */
[----:B------:R1:W-:Y:S01]  /*a030*/  STL.64 [R1+0xd10], R6 ;  /* 0x000d100601007387 */ /* 0x0003e20000100a00 */
[----:B--2---:R-:W-:-:S03]  /*a040*/  IMAD.WIDE R8, R27, 0x2, R2 ;  /* 0x000000021b087825 */ /* 0x004fc600078e0202 */
[----:B------:R-:W-:Y:S01]  /*a050*/  STL.64 [R1+0xd08], R10 ;  /* 0x000d080a01007387 */ /* 0x000fe20000100a00 */
[----:B------:R-:W-:-:S03]  /*a060*/  IMAD R27, R25, 0x7, RZ ;  /* 0x00000007191b7824 */ /* 0x000fc600078e02ff */
[----:B------:R2:W-:Y:S01]  /*a070*/  STL.64 [R1+0xd00], R8 ;  /* 0x000d000801007387 */ /* 0x0005e20000100a00 */
[----:B-1----:R-:W-:-:S05]  /*a080*/  IMAD.WIDE R6, R24, 0x2, R4 ;  /* 0x0000000218067825 */ /* 0x002fca00078e0204 */
[----:B------:R1:W-:Y:S01]  /*a090*/  STL.64 [R1+0xcf8], R6 ;  /* 0x000cf80601007387 */ /* 0x0003e20000100a00 */
[----:B--2---:R-:W-:-:S04]  /*a0a0*/  IMAD.WIDE R8, R24, 0x2, R2 ;  /* 0x0000000218087825 */ /* 0x004fc800078e0202 */
[----:B------:R-:W-:Y:S01]  /*a0b0*/  IMAD.WIDE R12, R27, 0x2, R4 ;  /* 0x000000021b0c7825 */ /* 0x000fe200078e0204 */
[----:B------:R2:W-:Y:S03]  /*a0c0*/  STL.64 [R1+0xcf0], R8 ;  /* 0x000cf00801007387 */ /* 0x0005e60000100a00 */
[----:B-1----:R-:W-:Y:S02]  /*a0d0*/  IMAD R6, R25, 0x6, RZ ;  /* 0x0000000619067824 */ /* 0x002fe400078e02ff */
[----:B------:R-:W-:Y:S01]  /*a0e0*/  IMAD.WIDE R10, R27, 0x2, R2 ;  /* 0x000000021b0a7825 */ /* 0x000fe200078e0202 */
[----:B------:R-:W-:Y:S03]  /*a0f0*/  STL.64 [R1+0xce8], R12 ;  /* 0x000ce80c01007387 */ /* 0x000fe60000100a00 */
[----:B------:R-:W-:-:S02]  /*a100*/  IMAD R24, R25, 0x5, RZ ;  /* 0x0000000519187824 */ /* 0x000fc400078e02ff */
[C---:B--2---:R-:W-:Y:S01]  /*a110*/  IMAD.WIDE R8, R6.reuse, 0x2, R4 ;  /* 0x0000000206087825 */ /* 0x044fe200078e0204 */
[----:B------:R-:W-:Y:S03]  /*a120*/  STL.64 [R1+0xce0], R10 ;  /* 0x000ce00a01007387 */ /* 0x000fe60000100a00 */
[----:B------:R-:W-:Y:S01]  /*a130*/  IMAD.WIDE R6, R6, 0x2, R2 ;  /* 0x0000000206067825 */ /* 0x000fe200078e0202 */
[----:B------:R1:W-:Y:S04]  /*a140*/  STL.64 [R1+0xcd8], R8 ;  /* 0x000cd80801007387 */ /* 0x0003e80000100a00 */
[----:B------:R2:W-:Y:S01]  /*a150*/  STL.64 [R1+0xcd0], R6 ;  /* 0x000cd00601007387 */ /* 0x0005e20000100a00 */
[----:B------:R-:W-:-:S02]  /*a160*/  IMAD.SHL.U32 R25, R25, 0x4, RZ ;  /* 0x0000000419197824 */ /* 0x000fc400078e00ff */
[----:B------:R-:W-:Y:S02]  /*a170*/  IMAD.MOV.U32 R27, RZ, RZ, c[0x0][0x188] ;  /* 0x00006200ff1b7624 */ /* 0x000fe400078e00ff */
[----:B-1----:R-:W-:-:S04]  /*a180*/  IMAD.WIDE R8, R24, 0x2, R4 ;  /* 0x0000000218087825 */ /* 0x002fc800078e0204 */
[----:B--2---:R-:W-:Y:S01]  /*a190*/  IMAD.WIDE R6, R24, 0x2, R2 ;  /* 0x0000000218067825 */ /* 0x004fe200078e0202 */
[----:B------:R1:W-:Y:S04]  /*a1a0*/  STL.64 [R1+0xcc8], R8 ;  /* 0x000cc80801007387 */ /* 0x0003e80000100a00 */
[----:B------:R2:W-:Y:S01]  /*a1b0*/  STL.64 [R1+0xcc0], R6 ;  /* 0x000cc00601007387 */ /* 0x0005e20000100a00 */
[----:B------:R-:W-:Y:S02]  /*a1c0*/  IMAD R24, R27, 0x3, RZ ;  /* 0x000000031b187824 */ /* 0x000fe400078e02ff */
[----:B-1----:R-:W-:-:S04]  /*a1d0*/  IMAD.WIDE R8, R25, 0x2, R4 ;  /* 0x0000000219087825 */ /* 0x002fc800078e0204 */
[----:B--2---:R-:W-:Y:S01]  /*a1e0*/  IMAD.WIDE R6, R25, 0x2, R2 ;  /* 0x0000000219067825 */ /* 0x004fe200078e0202 */
[----:B------:R1:W-:Y:S03]  /*a1f0*/  STL.64 [R1+0xcb8], R8 ;  /* 0x000cb80801007387 */ /* 0x0003e60000100a00 */
[----:B------:R-:W-:Y:S01]  /*a200*/  IMAD.SHL.U32 R25, R27, 0x2, RZ ;  /* 0x000000021b197824 */ /* 0x000fe200078e00ff */
[----:B------:R2:W-:Y:S03]  /*a210*/  STL.64 [R1+0xcb0], R6 ;  /* 0x000cb00601007387 */ /* 0x0005e60000100a00 */
[----:B------:R-:W-:-:S04]  /*a220*/  IMAD.WIDE R10, R25, 0x2, R4 ;  /* 0x00000002190a7825 */ /* 0x000fc800078e0204 */
[----:B-1----:R-:W-:-:S04]  /*a230*/  IMAD.WIDE R8, R24, 0x2, R4 ;  /* 0x0000000218087825 */ /* 0x002fc800078e0204 */
[--C-:B--2---:R-:W-:Y:S01]  /*a240*/  IMAD.WIDE R6, R24, 0x2, R2.reuse ;  /* 0x0000000218067825 */ /* 0x104fe200078e0202 */
[----:B------:R1:W-:Y:S04]  /*a250*/  STL.64 [R1+0xca8], R8 ;  /* 0x000ca80801007387 */ /* 0x0003e80000100a00 */
[----:B------:R2:W-:Y:S04]  /*a260*/  STL.64 [R1+0xca0], R6 ;  /* 0x000ca00601007387 */ /* 0x0005e80000100a00 */
[----:B------:R0:W-:Y:S01]  /*a270*/  STL.64 [R1+0xc98], R10 ;  /* 0x000c980a01007387 */ /* 0x0001e20000100a00 */
[----:B-1----:R-:W-:-:S04]  /*a280*/  IMAD.WIDE R8, R25, 0x2, R2 ;  /* 0x0000000219087825 */ /* 0x002fc800078e0202 */
[C---:B--2---:R-:W-:Y:S01]  /*a290*/  IMAD.WIDE R6, R27.reuse, 0x2, R4 ;  /* 0x000000021b067825 */ /* 0x044fe200078e0204 */
[----:B------:R0:W-:Y:S03]  /*a2a0*/  STL.64 [R1+0xc90], R8 ;  /* 0x000c900801007387 */ /* 0x0001e60000100a00 */
[----:B------:R-:W-:Y:S01]  /*a2b0*/  IMAD.WIDE R4, R27, 0x2, R2 ;  /* 0x000000021b047825 */ /* 0x000fe200078e0202 */
[----:B------:R0:W-:Y:S04]  /*a2c0*/  STL.64 [R1+0xc88], R6 ;  /* 0x000c880601007387 */ /* 0x0001e80000100a00 */
[----:B------:R0:W-:Y:S01]  /*a2d0*/  STL.64 [R1+0xc80], R4 ;  /* 0x000c800401007387 */ /* 0x0001e20000100a00 */
[----:B------:R-:W-:-:S02]  /*a2e0*/  IMAD.MOV.U32 R2, RZ, RZ, c[0x0][0x160] ;  /* 0x00005800ff027624 */ /* 0x000fc400078e00ff */
[----:B------:R-:W-:Y:S02]  /*a2f0*/  IMAD.MOV.U32 R3, RZ, RZ, c[0x0][0x164] ;  /* 0x00005900ff037624 */ /* 0x000fe400078e00ff */
.L_x_2:
[----:B------:R1:W-:Y:S04]  /*a300*/  STL.64 [R1+0x2390], R8 ;  /* 0x0023900801007387 */ /* 0x0003e80000100a00 */
[----:B01----:R-:W2:Y:S04]  /*a310*/  LDL.64 R8, [R1+0xc78] ;  /* 0x000c780001087983 */ /* 0x003ea80000100a00 */
[----:B-----5:R0:W-:Y:S04]  /*a320*/  STL.64 [R1+0x2388], R20 ;  /* 0x0023881401007387 */ /* 0x0201e80000100a00 */
[----:B0-----:R-:W3:Y:S04]  /*a330*/  LDL.64 R20, [R1+0xc70] ;  /* 0x000c700001147983 */ /* 0x001ee80000100a00 */
[----:B------:R-:W-:Y:S04]  /*a340*/  STL.64 [R1+0x2380], R18 ;  /* 0x0023801201007387 */ /* 0x000fe80000100a00 */
[----:B------:R-:W-:Y:S04]  /*a350*/  STL.64 [R1+0x2378], R22 ;  /* 0x0023781601007387 */ /* 0x000fe80000100a00 */
[----:B------:R-:W-:Y:S04]  /*a360*/  STL [R1+0x23a0], R23 ;  /* 0x0023a01701007387 */ /* 0x000fe80000100800 */
[----:B------:R-:W-:Y:S04]  /*a370*/  STL [R1+0x2398], R22 ;  /* 0x0023981601007387 */ /* 0x000fe80000100800 */
[----:B------:R-:W-:Y:S04]  /*a380*/  STL [R1+0x23a4], R22 ;  /* 0x0023a41601007387 */ /* 0x000fe80000100800 */
[----:B------:R-:W-:Y:S04]  /*a390*/  STL.64 [R1+0x2350], R12 ;  /* 0x0023500c01007387 */ /* 0x000fe80000100a00 */
[----:B------:R-:W-:Y:S04]  /*a3a0*/  STL.64 [R1+0x2370], R12 ;  /* 0x0023700c01007387 */ /* 0x000fe80000100a00 */
[----:B------:R-:W-:Y:S04]  /*a3b0*/  STL [R1+0x239c], R13 ;  /* 0x00239c0d01007387 */ /* 0x000fe80000100800 */
[----:B------:R-:W-:Y:S04]  /*a3c0*/  STL.64 [R1+0x2348], R14 ;  /* 0x0023480e01007387 */ /* 0x000fe80000100a00 */
[----:B------:R-:W-:Y:S04]  /*a3d0*/  STL.64 [R1+0x2360], R14 ;  /* 0x0023600e01007387 */ /* 0x000fe80000100a00 */
[----:B------:R-:W-:Y:S04]  /*a3e0*/  STL.64 [R1+0x2340], R26 ;  /* 0x0023401a01007387 */ /* 0x000fe80000100a00 */
[----:B------:R-:W-:Y:S04]  /*a3f0*/  STL [R1+0x2368], R26 ;  /* 0x0023681a01007387 */ /* 0x000fe80000100800 */
[----:B------:R-:W-:Y:S04]  /*a400*/  STL.64 [R1+0x2328], R10 ;  /* 0x0023280a01007387 */ /* 0x000fe80000100a00 */
[----:B------:R-:W-:Y:S04]  /*a410*/  STL [R1+0x2358], R10 ;  /* 0x0023580a01007387 */ /* 0x000fe80000100800 */
[----:B------:R-:W-:Y:S04]  /*a420*/  STL.64 [R1+0x2320], R16 ;  /* 0x0023201001007387 */ /* 0x000fe80000100a00 */
[----:B-----5:R-:W-:Y:S04]  /*a430*/  STL [R1+0x22ec], R28 ;  /* 0x0022ec1c01007387 */ /* 0x020fe80000100800 */
[----:B------:R0:W-:Y:S04]  /*a440*/  STL [R1+0x22e8], R0 ;  /* 0x0022e80001007387 */ /* 0x0001e80000100800 */
[----:B0-----:R-:W4:Y:S04]  /*a450*/  LDL R0, [R1+0x120] ;  /* 0x0001200001007983 */ /* 0x001f280000100800 */
[----:B------:R-:W-:Y:S04]  /*a460*/  STL [R1+0x2240], R29 ;  /* 0x0022401d01007387 */ /* 0x000fe80000100800 */
[----:B------:R-:W4:Y:S04]  /*a470*/  LDL.64 R10, [R1+0xc80] ;  /* 0x000c8000010a7983 */ /* 0x000f280000100a00 */
[----:B------:R-:W4:Y:S01]  /*a480*/  LDL.64 R18, [R1+0xc88] ;  /* 0x000c880001127983 */ /* 0x000f220000100a00 */
[----:B------:R-:W-:-:S02]  /*a490*/  PRMT R25, RZ, 0x7610, R25 ;  /* 0x00007610ff197816 */ /* 0x000fc40000000019 */
[----:B------:R-:W-:Y:S02]  /*a4a0*/  PRMT R22, RZ, 0x7610, R22 ;  /* 0x00007610ff167816 */ /* 0x000fe40000000016 */
[----:B------:R-:W-:Y:S02]  /*a4b0*/  PRMT R23, RZ, 0x7610, R23 ;  /* 0x00007610ff177816 */ /* 0x000fe40000000017 */
[----:B------:R-:W-:Y:S02]  /*a4c0*/  PRMT R13, RZ, 0x7610, R13 ;  /* 0x00007610ff0d7816 */ /* 0x000fe4000000000d */
[-C--:B--2---:R-:W-:Y:S02]  /*a4d0*/  IADD3 R6, P0, R8, R2.reuse, RZ ;  /* 0x0000000208067210 */ /* 0x084fe40007f1e0ff */
[----:B---3--:R-:W-:-:S05]  /*a4e0*/  IADD3 R4, P1, R20, R2, RZ ;  /* 0x0000000214047210 */ /* 0x008fca0007f3e0ff */
[--C-:B------:R-:W-:Y:S02]  /*a4f0*/  IMAD.X R5, R21, 0x1, R3.reuse, P1 ;  /* 0x0000000115057824 */ /* 0x100fe400008e0603 */
[----:B------:R-:W-:Y:S01]  /*a500*/  IMAD.X R7, R9, 0x1, R3, P0 ;  /* 0x0000000109077824 */ /* 0x000fe200000e0603 */
[----:B------:R-:W2:Y:S04]  /*a510*/  LDL.64 R20, [R1+0xc98] ;  /* 0x000c980001147983 */ /* 0x000ea80000100a00 */
[----:B------:R-:W3:Y:S01]  /*a520*/  LDL.64 R8, [R1+0xc90] ;  /* 0x000c900001087983 */ /* 0x000ee20000100a00 */
[C---:B----4-:R-:W-:Y:S02]  /*a530*/  ISETP.GT.AND P2, PT, R0.reuse, RZ, PT ;  /* 0x000000ff0000720c */ /* 0x050fe40003f44270 */
[----:B------:R-:W-:-:S11]  /*a540*/  ISETP.GT.AND P3, PT, R0, 0x1, PT ;  /* 0x000000010000780c */ /* 0x000fd60003f64270 */
[----:B------:R0:W4:Y:S04]  /*a550*/  @P2 LDG.E.U16 R25, [R4.64] ;  /* 0x0000000404192981 */ /* 0x000128000c1e1500 */
[----:B------:R1:W2:Y:S01]  /*a560*/  @P2 LDG.E.U16 R22, [R6.64] ;  /* 0x0000000406162981 */ /* 0x0002a2000c1e1500 */
[----:B0-----:R-:W-:-:S05]  /*a570*/  IADD3 R4, P1, R10, R2, RZ ;  /* 0x000000020a047210 */ /* 0x001fca0007f3e0ff */
[----:B------:R-:W-:Y:S01]  /*a580*/  IMAD.X R5, R11, 0x1, R3, P1 ;  /* 0x000000010b057824 */ /* 0x000fe200008e0603 */
[----:B-1----:R-:W-:-:S04]  /*a590*/  IADD3 R6, P0, R18, R2, RZ ;  /* 0x0000000212067210 */ /* 0x002fc80007f1e0ff */
[----:B------:R-:W2:Y:S01]  /*a5a0*/  @P3 LDG.E.U16 R23, [R4.64] ;  /* 0x0000000404173981 */ /* 0x000ea2000c1e1500 */
[----:B------:R-:W-:-:S05]  /*a5b0*/  IMAD.X R7, R19, 0x1, R3, P0 ;  /* 0x0000000113077824 */ /* 0x000fca00000e0603 */
[----:B------:R-:W2:Y:S04]  /*a5c0*/  @P3 LDG.E.U16 R13, [R6.64] ;  /* 0x00000004060d3981 */ /* 0x000ea8000c1e1500 */
[----:B----4-:R-:W-:Y:S04]  /*a5d0*/  STL [R1+0x22d0], R25 ;  /* 0x0022d01901007387 */ /* 0x010fe80000100800 */
[----:B------:R-:W-:Y:S04]  /*a5e0*/  STL [R1+0x22d4], R25 ;  /* 0x0022d41901007387 */ /* 0x000fe80000100800 */
[----:B------:R-:W-:Y:S04]  /*a5f0*/  STL [R1+0x22d8], R25 ;  /* 0x0022d81901007387 */ /* 0x000fe80000100800 */
[----:B------:R-:W-:Y:S04]  /*a600*/  STL [R1+0x22dc], R25 ;  /* 0x0022dc1901007387 */ /* 0x000fe80000100800 */
[----:B------:R-:W-:Y:S04]  /*a610*/  STL [R1+0x22e0], R25 ;  /* 0x0022e01901007387 */ /* 0x000fe80000100800 */
[----:B------:R-:W-:Y:S04]  /*a620*/  STL [R1+0x22e4], R25 ;  /* 0x0022e41901007387 */ /* 0x000fe80000100800 */
[----:B------:R-:W-:Y:S04]  /*a630*/  STL.64 [R1+0x2318], R24 ;  /* 0x0023181801007387 */ /* 0x000fe80000100a00 */
[----:B------:R-:W-:Y:S04]  /*a640*/  STL.64 [R1+0x2338], R24 ;  /* 0x0023381801007387 */ /* 0x000fe80000100a00 */
[----:B--2---:R0:W-:Y:S04]  /*a650*/  STL [R1], R22 ;  /* 0x0000001601007387 */ /* 0x0041e80000100800 */
[----:B0-----:R-:W2:Y:S04]  /*a660*/  LDL.LU R22, [R1+0x23a4] ;  /* 0x0023a40001167983 */ /* 0x001ea80000300800 */
[----:B------:R-:W4:Y:S04]  /*a670*/  LDL.64 R10, [R1+0xca0] ;  /* 0x000ca000010a7983 */ /* 0x000f280000100a00 */
[----:B------:R-:W4:Y:S04]  /*a680*/  LDL.64 R18, [R1+0xca8] ;  /* 0x000ca80001127983 */ /* 0x000f280000100a00 */
[----:B------:R0:W-:Y:S04]  /*a690*/  STL [R1+0xc], R23 ;  /* 0x00000c1701007387 */ /* 0x0001e80000100800 */
[----:B0-----:R-:W4:Y:S04]  /*a6a0*/  LDL.LU R23, [R1+0x23a0] ;  /* 0x0023a00001177983 */ /* 0x001f280000300800 */
[----:B------:R0:W-:Y:S04]  /*a6b0*/  STL [R1+0x10], R13 ;  /* 0x0000100d01007387 */ /* 0x0001e80000100800 */
[----:B0-----:R-:W4:Y:S01]  /*a6c0*/  LDL.LU R13, [R1+0x239c] ;  /* 0x00239c00010d7983 */ /* 0x001f220000300800 */
[----:B------:R-:W-:-:S02]  /*a6d0*/  ISETP.GT.AND P2, PT, R0, 0x2, PT ;  /* 0x000000020000780c */ /* 0x000fc40003f44270 */
[-C--:B------:R-:W-:Y:S02]  /*a6e0*/  IADD3 R6, P0, R20, R2.reuse, RZ ;  /* 0x0000000214067210 */ /* 0x080fe40007f1e0ff */
[----:B---3--:R-:W-:-:S03]  /*a6f0*/  IADD3 R4, P1, R8, R2, RZ ;  /* 0x0000000208047210 */ /* 0x008fc60007f3e0ff */
[--C-:B------:R-:W-:Y:S02]  /*a700*/  IMAD.X R7, R21, 0x1, R3.reuse, P0 ;  /* 0x0000000115077824 */ /* 0x100fe400000e0603 */
[----:B------:R-:W-:Y:S01]  /*a710*/  IMAD.X R5, R9, 0x1, R3, P1 ;  /* 0x0000000109057824 */ /* 0x000fe200008e0603 */
[----:B------:R-:W-:Y:S01]  /*a720*/  ISETP.GT.AND P3, PT, R0, 0x3, PT ;  /* 0x000000030000780c */ /* 0x000fe20003f64270 */
[----:B------:R-:W3:Y:S01]  /*a730*/  LDL.64 R8, [R1+0xcb0] ;  /* 0x000cb00001087983 */ /* 0x000ee20000100a00 */
[----:B------:R-:W-:-:S03]  /*a740*/  PRMT R12, RZ, 0x7610, R12 ;  /* 0x00007610ff0c7816 */ /* 0x000fc6000000000c */
[----:B------:R-:W3:Y:S01]  /*a750*/  LDL.64 R20, [R1+0xcb8] ;  /* 0x000cb80001147983 */ /* 0x000ee20000100a00 */
[----:B--2---:R-:W-:-:S06]  /*a760*/  PRMT R22, RZ, 0x7610, R22 ;  /* 0x00007610ff167816 */ /* 0x004fcc0000000016 */
[----:B------:R0:W2:Y:S01]  /*a770*/  @P2 LDG.E.U16 R22, [R4.64] ;  /* 0x0000000404162981 */ /* 0x0000a2000c1e1500 */
[----:B----4-:R-:W-:Y:S02]  /*a780*/  PRMT R23, RZ, 0x7610, R23 ;  /* 0x00007610ff177816 */ /* 0x010fe40000000017 */
[----:B0-----:R-:W-:-:S04]  /*a790*/  IADD3 R4, P1, R10, R2, RZ ;  /* 0x000000020a047210 */ /* 0x001fc80007f3e0ff */
[----:B------:R0:W4:Y:S01]  /*a7a0*/  @P2 LDG.E.U16 R23, [R6.64] ;  /* 0x0000000406172981 */ /* 0x000122000c1e1500 */
[----:B------:R-:W-:Y:S01]  /*a7b0*/  IMAD.X R5, R11, 0x1, R3, P1 ;  /* 0x000000010b057824 */ /* 0x000fe200008e0603 */
[----:B0-----:R-:W-:Y:S02]  /*a7c0*/  IADD3 R6, P0, R18, R2, RZ ;  /* 0x0000000212067210 */ /* 0x001fe40007f1e0ff */
[----:B------:R-:W-:-:S03]  /*a7d0*/  PRMT R13, RZ, 0x7610, R13 ;  /* 0x00007610ff0d7816 */ /* 0x000fc6000000000d */
[----:B------:R-:W-:-:S03]  /*a7e0*/  IMAD.X R7, R19, 0x1, R3, P0 ;  /* 0x0000000113077824 */ /* 0x000fc600000e0603 */
[----:B------:R3:W4:Y:S04]  /*a7f0*/  @P3 LDG.E.U16 R13, [R4.64] ;  /* 0x00000004040d3981 */ /* 0x000728000c1e1500 */
[----:B------:R-:W4:Y:S01]  /*a800*/  @P3 LDG.E.U16 R12, [R6.64] ;  /* 0x00000004060c3981 */ /* 0x000f22000c1e1500 */
[----:B---3--:R-:W-:-:S05]  /*a810*/  IADD3 R4, P1, R8, R2, RZ ;  /* 0x0000000208047210 */ /* 0x008fca0007f3e0ff */
[----:B------:R-:W-:Y:S01]  /*a820*/  IMAD.X R5, R9, 0x1, R3, P1 ;  /* 0x0000000109057824 */ /* 0x000fe200008e0603 */
[----:B--2---:R0:W-:Y:S04]  /*a830*/  STL [R1+0x1c], R22 ;  /* 0x00001c1601007387 */ /* 0x0041e80000100800 */
[----:B0-----:R-:W2:Y:S04]  /*a840*/  LDL.LU R22, [R1+0x2398] ;  /* 0x0023980001167983 */ /* 0x001ea80000300800 */
[----:B------:R-:W3:Y:S04]  /*a850*/  LDL.64 R10, [R1+0xcc0] ;  /* 0x000cc000010a7983 */ /* 0x000ee80000100a00 */
[----:B------:R-:W3:Y:S04]  /*a860*/  LDL.64 R18, [R1+0xcc8] ;  /* 0x000cc80001127983 */ /* 0x000ee80000100a00 */
[----:B----4-:R-:W-:Y:S04]  /*a870*/  STL [R1+0xdc], R12 ;  /* 0x0000dc0c01007387 */ /* 0x010fe80000100800 */
[----:B------:R0:W-:Y:S04]  /*a880*/  STL [R1+0x24], R13 ;  /* 0x0000240d01007387 */ /* 0x0001e80000100800 */
[----:B0-----:R-:W4:Y:S04]  /*a890*/  LDL.64 R12, [R1+0xcd0] ;  /* 0x000cd000010c7983 */ /* 0x001f280000100a00 */
[----:B------:R-:W4:Y:S01]  /*a8a0*/  LDL.LU.64 R8, [R1+0x2390] ;  /* 0x0023900001087983 */ /* 0x000f220000300a00 */
[----:B------:R-:W-:-:S02]  /*a8b0*/  ISETP.GT.AND P2, PT, R0, 0x4, PT ;  /* 0x000000040000780c */ /* 0x000fc40003f44270 */
[----:B------:R-:W-:-:S05]  /*a8c0*/  IADD3 R6, P0, R20, R2, RZ ;  /* 0x0000000214067210 */ /* 0x000fca0007f1e0ff */
[----:B------:R-:W-:Y:S01]  /*a8d0*/  IMAD.X R7, R21, 0x1, R3, P0 ;  /* 0x0000000115077824 */ /* 0x000fe200000e0603 */
[----:B------:R-:W-:Y:S01]  /*a8e0*/  ISETP.GT.AND P3, PT, R0, 0x5, PT ;  /* 0x000000050000780c */ /* 0x000fe20003f64270 */
[----:B------:R-:W4:Y:S01]  /*a8f0*/  LDL.LU.64 R20, [R1+0x2388] ;  /* 0x0023880001147983 */ /* 0x000f220000300a00 */
[----:B--2---:R-:W-:-:S06]  /*a900*/  PRMT R22, RZ, 0x7610, R22 ;  /* 0x00007610ff167816 */ /* 0x004fcc0000000016 */
[----:B------:R3:W2:Y:S02]  /*a910*/  @P2 LDG.E.U16 R22, [R4.64] ;  /* 0x0000000404162981 */ /* 0x0006a4000c1e1500 */
[----:B---3--:R-:W-:Y:S02]  /*a920*/  IADD3 R4, P1, R10, R2, RZ ;  /* 0x000000020a047210 */ /* 0x008fe40007f3e0ff */
[----:B----4-:R-:W-:Y:S02]  /*a930*/  PRMT R8, RZ, 0x7610, R8 ;  /* 0x00007610ff087816 */ /* 0x010fe40000000008 */
[----:B------:R-:W-:-:S04]  /*a940*/  PRMT R9, RZ, 0x7610, R9 ;  /* 0x00007610ff097816 */ /* 0x000fc80000000009 */
[----:B------:R0:W3:Y:S02]  /*a950*/  @P2 LDG.E.U16 R8, [R6.64] ;  /* 0x0000000406082981 */ /* 0x0000e4000c1e1500 */
[----:B0-----:R-:W-:-:S04]  /*a960*/  IMAD.MOV.U32 R7, RZ, RZ, R11 ;  /* 0x000000ffff077224 */ /* 0x001fc800078e000b */
[----:B------:R-:W-:Y:S02]  /*a970*/  IMAD.X R5, R7, 0x1, R3, P1 ;  /* 0x0000000107057824 */ /* 0x000fe400008e0603 */
[----:B------:R-:W-:-:S06]  /*a980*/  IMAD.MOV.U32 R7, RZ, RZ, R9 ;  /* 0x000000ffff077224 */ /* 0x000fcc00078e0009 */
[----:B------:R0:W4:Y:S01]  /*a990*/  @P3 LDG.E.U16 R7, [R4.64] ;  /* 0x0000000404073981 */ /* 0x000122000c1e1500 */
[----:B------:R-:W-:Y:S01]  /*a9a0*/  IMAD.MOV.U32 R6, RZ, RZ, R10 ;  /* 0x000000ffff067224 */ /* 0x000fe200078e000a */
[----:B------:R-:W-:Y:S02]  /*a9b0*/  ISETP.GT.AND P0, PT, R0, 0x6, PT ;  /* 0x000000060000780c */ /* 0x000fe40003f04270 */
[-C--:B------:R-:W-:Y:S02]  /*a9c0*/  IADD3 R6, P1, R12, R2.reuse, RZ ;  /* 0x000000020c067210 */ /* 0x080fe40007f3e0ff */
[----:B------:R-:W-:Y:S01]  /*a9d0*/  PRMT R14, RZ, 0x7610, R14 ;  /* 0x00007610ff0e7816 */ /* 0x000fe2000000000e */
[----:B0-----:R-:W-:Y:S02]  /*a9e0*/  IMAD.MOV.U32 R5, RZ, RZ, R13 ;  /* 0x000000ffff057224 */ /* 0x001fe400078e000d */
[----:B------:R-:W-:Y:S01]  /*a9f0*/  IMAD.MOV.U32 R4, RZ, RZ, R12 ;  /* 0x000000ffff047224 */ /* 0x000fe200078e000c */
[----:B------:R-:W-:Y:S01]  /*aa00*/  PRMT R15, RZ, 0x7610, R15 ;  /* 0x00007610ff0f7816 */ /* 0x000fe2000000000f */
[----:B--2---:R-:W-:Y:S04]  /*aa10*/  STL [R1+0xf8], R22 ;  /* 0x0000f81601007387 */ /* 0x004fe80000100800 */
[----:B------:R0:W-:Y:S04]  /*aa20*/  STL [R1+0x20], R23 ;  /* 0x0000201701007387 */ /* 0x0001e80000100800 */
[----:B------:R-:W2:Y:S04]  /*aa30*/  LDL.64 R10, [R1+0xce0] ;  /* 0x000ce000010a7983 */ /* 0x000ea80000100a00 */
[----:B0-----:R-:W2:Y:S04]  /*aa40*/  LDL.64 R22, [R1+0xcd8] ;  /* 0x000cd80001167983 */ /* 0x001ea80000100a00 */
[----:B---3--:R0:W-:Y:S04]  /*aa50*/  STL [R1+0xfc], R8 ;  /* 0x0000fc0801007387 */ /* 0x0081e80000100800 */
[----:B------:R1:W-:Y:S01]  /*aa60*/  STL.S16 [R1+0x108], R9 ;  /* 0x0001080901007387 */ /* 0x0003e20000100600 */
[----:B0-----:R-:W-:-:S05]  /*aa70*/  IADD3 R8, P2, R18, R2, RZ ;  /* 0x0000000212087210 */ /* 0x001fca0007f5e0ff */
[--C-:B-1----:R-:W-:Y:S02]  /*aa80*/  IMAD.X R9, R19, 0x1, R3.reuse, P2 ;  /* 0x0000000113097824 */ /* 0x102fe400010e0603 */
[----:B------:R-:W3:Y:S04]  /*aa90*/  LDL.LU.64 R18, [R1+0x2380] ;  /* 0x0023800001127983 */ /* 0x000ee80000300a00 */
[----:B------:R-:W2:Y:S04]  /*aaa0*/  LDL.64 R12, [R1+0xce8] ;  /* 0x000ce800010c7983 */ /* 0x000ea80000100a00 */
[----:B----4-:R0:W-:Y:S04]  /*aab0*/  @P3 STL [R1+0x108], R7 ;  /* 0x0001080701003387 */ /* 0x0101e80000100800 */
[----:B------:R-:W4:Y:S01]  /*aac0*/  @P3 LDG.E.U16 R15, [R8.64] ;  /* 0x00000004080f3981 */ /* 0x000f22000c1e1500 */
[----:B0-----:R-:W-:-:S05]  /*aad0*/  IMAD.X R7, R5, 0x1, R3, P1 ;  /* 0x0000000105077824 */ /* 0x001fca00008e0603 */
[----:B------:R-:W2:Y:S04]  /*aae0*/  @P0 LDG.E.U16 R14, [R6.64] ;  /* 0x00000004060e0981 */ /* 0x000ea8000c1e1500 */
[----:B------:R-:W-:Y:S01]  /*aaf0*/  STL.64 [R1+0x2330], R8 ;  /* 0x0023300801007387 */ /* 0x000fe20000100a00 */
[----:B------:R-:W-:Y:S02]  /*ab00*/  ISETP.GT.AND P3, PT, R0, 0x7, PT ;  /* 0x000000070000780c */ /* 0x000fe40003f64270 */
[----:B------:R-:W-:Y:S01]  /*ab10*/  PRMT R27, RZ, 0x7610, R27 ;  /* 0x00007610ff1b7816 */ /* 0x000fe2000000001b */
[----:B--2---:R-:W-:Y:S04]  /*ab20*/  STL [R1+0x11c], R14 ;  /* 0x00011c0e01007387 */ /* 0x004fe80000100800 */
[----:B----4-:R0:W-:Y:S04]  /*ab30*/  STL [R1+0x10c], R15 ;  /* 0x00010c0f01007387 */ /* 0x0101e80000100800 */
[----:B0-----:R-:W2:Y:S01]  /*ab40*/  LDL.64 R14, [R1+0xcf0] ;  /* 0x000cf000010e7983 */ /* 0x001ea20000100a00 */
[----:B------:R-:W-:-:S02]  /*ab50*/  IADD3 R4, P2, R22, R2, RZ ;  /* 0x0000000216047210 */ /* 0x000fc40007f5e0ff */
[----:B------:R-:W-:-:S03]  /*ab60*/  IADD3 R6, P1, R10, R2, RZ ;  /* 0x000000020a067210 */ /* 0x000fc60007f3e0ff */
[----:B------:R-:W-:Y:S01]  /*ab70*/  IMAD.X R5, R23, 0x1, R3, P2 ;  /* 0x0000000117057824 */ /* 0x000fe200010e0603 */
[----:B------:R-:W-:Y:S01]  /*ab80*/  PRMT R29, RZ, 0x7610, R29 ;  /* 0x00007610ff1d7816 */ /* 0x000fe2000000001d */
[----:B------:R-:W-:Y:S01]  /*ab90*/  IMAD.X R7, R11, 0x1, R3, P1 ;  /* 0x000000010b077824 */ /* 0x000fe200008e0603 */
[----:B------:R-:W-:Y:S01]  /*aba0*/  PRMT R20, RZ, 0x7610, R20 ;  /* 0x00007610ff147816 */ /* 0x000fe20000000014 */
[----:B------:R-:W4:Y:S04]  /*abb0*/  LDL.LU.64 R22, [R1+0x2378] ;  /* 0x0023780001167983 */ /* 0x000f280000300a00 */
[----:B------:R0:W3:Y:S01]  /*abc0*/  @P0 LDG.E.U16 R27, [R4.64] ;  /* 0x00000004041b0981 */ /* 0x0000e2000c1e1500 */
[----:B------:R-:W-:-:S03]  /*abd0*/  ISETP.GT.AND P1, PT, R0, 0x8, PT ;  /* 0x000000080000780c */ /* 0x000fc60003f24270 */
[----:B------:R2:W3:Y:S04]  /*abe0*/  @P3 LDG.E.U16 R29, [R6.64] ;  /* 0x00000004061d3981 */ /* 0x0004e8000c1e1500 */
[----:B------:R-:W4:Y:S01]  /*abf0*/  LDL.64 R10, [R1+0xcf8] ;  /* 0x000cf800010a7983 */ /* 0x000f220000100a00 */
[----:B0-----:R-:W-:-:S05]  /*ac00*/  IADD3 R4, P0, R12, R2, RZ ;  /* 0x000000020c047210 */ /* 0x001fca0007f1e0ff */
[----:B------:R-:W-:Y:S01]  /*ac10*/  IMAD.X R5, R13, 0x1, R3, P0 ;  /* 0x000000010d057824 */ /* 0x000fe200000e0603 */
[----:B--2---:R-:W-:-:S05]  /*ac20*/  IADD3 R6, P0, R14, R2, RZ ;  /* 0x000000020e067210 */ /* 0x004fca0007f1e0ff */
[----:B------:R-:W-:-:S05]  /*ac30*/  IMAD.X R7, R15, 0x1, R3, P0 ;  /* 0x000000010f077824 */ /* 0x000fca00000e0603 */
[----:B------:R-:W2:Y:S01]  /*ac40*/  @P1 LDG.E.U16 R20, [R6.64] ;  /* 0x0000000406141981 */ /* 0x000ea2000c1e1500 */
[----:B------:R-:W-:-:S06]  /*ac50*/  PRMT R26, RZ, 0x7610, R26 ;  /* 0x00007610ff1a7816 */ /* 0x000fcc000000001a */
[----:B------:R4:W2:Y:S04]  /*ac60*/  @P3 LDG.E.U16 R26, [R4.64] ;  /* 0x00000004041a3981 */ /* 0x0008a8000c1e1500 */
[----:B---3--:R-:W-:Y:S04]  /*ac70*/  STL [R1+0x2244], R29 ;  /* 0x0022441d01007387 */ /* 0x008fe80000100800 */
[----:B------:R-:W-:Y:S04]  /*ac80*/  STL.64 [R1+0x2300], R28 ;  /* 0x0023001c01007387 */ /* 0x000fe80000100a00 */
[----:B------:R-:W3:Y:S01]  /*ac90*/  LDL.64 R12, [R1+0xd00] ;  /* 0x000d0000010c7983 */ /* 0x000ee20000100a00 */
[----:B----4-:R-:W-:-:S02]  /*aca0*/  IADD3 R4, P0, R10, R2, RZ ;  /* 0x000000020a047210 */ /* 0x010fc40007f1e0ff */
[----:B------:R-:W-:-:S03]  /*acb0*/  PRMT R19, RZ, 0x7610, R19 ;  /* 0x00007610ff137816 */ /* 0x000fc60000000013 */
[----:B------:R-:W-:-:S05]  /*acc0*/  IMAD.X R5, R11, 0x1, R3, P0 ;  /* 0x000000010b057824 */ /* 0x000fca00000e0603 */
[----:B------:R3:W4:Y:S04]  /*acd0*/  @P1 LDG.E.U16 R19, [R4.64] ;  /* 0x0000000404131981 */ /* 0x000728000c1e1500 */
[----:B--2---:R-:W-:Y:S04]  /*ace0*/  STL [R1+0x22c8], R20 ;  /* 0x0022c81401007387 */ /* 0x004fe80000100800 */
[----:B------:R-:W-:Y:S04]  /*acf0*/  STL [R1+0x22cc], R20 ;  /* 0x0022cc1401007387 */ /* 0x000fe80000100800 */
[----:B------:R-:W2:Y:S01]  /*ad00*/  LDL.64 R10, [R1+0xd08] ;  /* 0x000d0800010a7983 */ /* 0x000ea20000100a00 */
[----:B------:R-:W-:-:S02]  /*ad10*/  ISETP.GT.AND P1, PT, R0, 0x9, PT ;  /* 0x000000090000780c */ /* 0x000fc40003f24270 */
[----:B------:R-:W-:Y:S02]  /*ad20*/  PRMT R23, RZ, 0x7610, R23 ;  /* 0x00007610ff177816 */ /* 0x000fe40000000017 */
[----:B---3--:R-:W-:-:S05]  /*ad30*/  IADD3 R4, P0, R12, R2, RZ ;  /* 0x000000020c047210 */ /* 0x008fca0007f1e0ff */
[----:B------:R-:W-:-:S05]  /*ad40*/  IMAD.X R5, R13, 0x1, R3, P0 ;  /* 0x000000010d057824 */ /* 0x000fca00000e0603 */
[----:B------:R2:W3:Y:S01]  /*ad50*/  @P1 LDG.E.U16 R23, [R4.64] ;  /* 0x0000000404171981 */ /* 0x0004e2000c1e1500 */
[----:B------:R-:W-:-:S03]  /*ad60*/  PRMT R22, RZ, 0x7610, R22 ;  /* 0x00007610ff167816 */ /* 0x000fc60000000016 */
[----:B----4-:R-:W-:Y:S04]  /*ad70*/  STL [R1+0x22c4], R19 ;  /* 0x0022c41301007387 */ /* 0x010fe80000100800 */
[----:B------:R-:W4:Y:S04]  /*ad80*/  LDL.64 R12, [R1+0xd10] ;  /* 0x000d1000010c7983 */ /* 0x000f280000100a00 */
[----:B------:R-:W4:Y:S01]  /*ad90*/  LDL.64 R14, [R1+0xd18] ;  /* 0x000d1800010e7983 */ /* 0x000f220000100a00 */
[----:B--2---:R-:W-:-:S05]  /*ada0*/  IADD3 R4, P0, R10, R2, RZ ;  /* 0x000000020a047210 */ /* 0x004fca0007f1e0ff */
[----:B------:R-:W-:-:S05]  /*adb0*/  IMAD.X R5, R11, 0x1, R3, P0 ;  /* 0x000000010b057824 */ /* 0x000fca00000e0603 */
[----:B------:R4:W2:Y:S04]  /*adc0*/  @P1 LDG.E.U16 R22, [R4.64] ;  /* 0x0000000404161981 */ /* 0x0008a8000c1e1500 */
[----:B---3--:R-:W-:Y:S04]  /*add0*/  STL [R1+0x22ac], R23 ;  /* 0x0022ac1701007387 */ /* 0x008fe80000100800 */
[----:B------:R-:W-:Y:S04]  /*ade0*/  STL [R1+0x22b0], R23 ;  /* 0x0022b01701007387 */ /* 0x000fe80000100800 */
[----:B------:R-:W-:Y:S01]  /*adf0*/  STL [R1+0x22b4], R23 ;  /* 0x0022b41701007387 */ /* 0x000fe20000100800 */
[----:B----4-:R-:W-:-:S03]  /*ae00*/  IADD3 R4, P0, R12, R2, RZ ;  /* 0x000000020c047210 */ /* 0x010fc60007f1e0ff */
[----:B------:R-:W-:Y:S04]  /*ae10*/  STL [R1+0x118], R27 ;  /* 0x0001181b01007387 */ /* 0x000fe80000100800 */
[----:B------:R-:W-:Y:S04]  /*ae20*/  STL [R1+0x22b8], R23 ;  /* 0x0022b81701007387 */ /* 0x000fe80000100800 */
[----:B------:R-:W-:Y:S04]  /*ae30*/  STL [R1+0x22bc], R23 ;  /* 0x0022bc1701007387 */ /* 0x000fe80000100800 */
[----:B------:R-:W-:Y:S04]  /*ae40*/  STL [R1+0x22c0], R23 ;  /* 0x0022c01701007387 */ /* 0x000fe80000100800 */
[----:B------:R0:W-:Y:S01]  /*ae50*/  STL [R1+0x480], R26 ;  /* 0x0004801a01007387 */ /* 0x0001e20000100800 */
[----:B------:R-:W-:-:S03]  /*ae60*/  IMAD.X R5, R13, 0x1, R3, P0 ;  /* 0x000000010d057824 */ /* 0x000fc600000e0603 */
[----:B------:R-:W3:Y:S04]  /*ae70*/  LDL.64 R10, [R1+0xd28] ;  /* 0x000d2800010a7983 */ /* 0x000ee80000100a00 */
[----:B0-----:R-:W4:Y:S04]  /*ae80*/  LDL.64 R26, [R1+0xd20] ;  /* 0x000d2000011a7983 */ /* 0x001f280000100a00 */
[----:B--2---:R-:W-:Y:S04]  /*ae90*/  STL [R1+0x22a8], R22 ;  /* 0x0022a81601007387 */ /* 0x004fe80000100800 */
[----:B------:R-:W-:Y:S04]  /*aea0*/  STL.64 [R1+0x22f0], R22 ;  /* 0x0022f01601007387 */ /* 0x000fe80000100a00 */
[----:B------:R-:W-:Y:S04]  /*aeb0*/  STL.64 [R1+0x2310], R22 ;  /* 0x0023101601007387 */ /* 0x000fe80000100a00 */
[----:B------:R-:W2:Y:S01]  /*aec0*/  LDL.LU.64 R12, [R1+0x2370] ;  /* 0x00237000010c7983 */ /* 0x000ea20000300a00 */
[----:B------:R-:W-:-:S02]  /*aed0*/  ISETP.GT.AND P1, PT, R0, 0xa, PT ;  /* 0x0000000a0000780c */ /* 0x000fc40003f24270 */
[----:B--2---:R-:W-:-:S11]  /*aee0*/  PRMT R13, RZ, 0x7610, R13 ;  /* 0x00007610ff0d7816 */ /* 0x004fd6000000000d */
[----:B------:R0:W2:Y:S01]  /*aef0*/  @P1 LDG.E.U16 R13, [R4.64] ;  /* 0x00000004040d1981 */ /* 0x0000a2000c1e1500 */
[----:B------:R-:W-:Y:S02]  /*af00*/  PRMT R12, RZ, 0x7610, R12 ;  /* 0x00007610ff0c7816 */ /* 0x000fe4000000000c */
[----:B0-----:R-:W-:-:S05]  /*af10*/  IADD3 R4, P0, R14, R2, RZ ;  /* 0x000000020e047210 */ /* 0x001fca0007f1e0ff */
[--C-:B------:R-:W-:Y:S02]  /*af20*/  IMAD.X R5, R15, 0x1, R3.reuse, P0 ;  /* 0x000000010f057824 */ /* 0x100fe400000e0603 */
[----:B------:R-:W2:Y:S04]  /*af30*/  LDL.64 R14, [R1+0xd30] ;  /* 0x000d3000010e7983 */ /* 0x000ea80000100a00 */
[----:B------:R4:W2:Y:S02]  /*af40*/  @P1 LDG.E.U16 R12, [R4.64] ;  /* 0x00000004040c1981 */ /* 0x0008a4000c1e1500 */
[----:B----4-:R-:W-:Y:S02]  /*af50*/  IADD3 R4, P0, R26, R2, RZ ;  /* 0x000000021a047210 */ /* 0x010fe40007f1e0ff */
[----:B--2---:R-:W-:Y:S04]  /*af60*/  STL [R1+0x8], R12 ;  /* 0x0000080c01007387 */ /* 0x004fe80000100800 */
[----:B------:R0:W-:Y:S04]  /*af70*/  STL [R1+0x4], R13 ;  /* 0x0000040d01007387 */ /* 0x0001e80000100800 */
[----:B0-----:R-:W2:Y:S04]  /*af80*/  LDL.64 R12, [R1+0xd38] ;  /* 0x000d3800010c7983 */ /* 0x001ea80000100a00 */
[----:B------:R-:W4:Y:S01]  /*af90*/  LDL.LU R26, [R1+0x2368] ;  /* 0x00236800011a7983 */ /* 0x000f220000300800 */
[----:B------:R-:W-:Y:S01]  /*afa0*/  ISETP.GT.AND P1, PT, R0, 0xb, PT ;  /* 0x0000000b0000780c */ /* 0x000fe20003f24270 */
[----:B------:R-:W-:Y:S01]  /*afb0*/  IMAD.X R5, R27, 0x1, R3, P0 ;  /* 0x000000011b057824 */ /* 0x000fe200000e0603 */
[----:B------:R-:W-:-:S02]  /*afc0*/  PRMT R17, RZ, 0x7610, R17 ;  /* 0x00007610ff117816 */ /* 0x000fc40000000011 */
[----:B----4-:R-:W-:-:S09]  /*afd0*/  PRMT R26, RZ, 0x7610, R26 ;  /* 0x00007610ff1a7816 */ /* 0x010fd2000000001a */
[----:B------:R3:W4:Y:S02]  /*afe0*/  @P1 LDG.E.U16 R26, [R4.64] ;  /* 0x00000004041a1981 */ /* 0x000724000c1e1500 */
[----:B---3--:R-:W-:-:S05]  /*aff0*/  IADD3 R4, P0, R10, R2, RZ ;  /* 0x000000020a047210 */ /* 0x008fca0007f1e0ff */
[----:B------:R-:W-:Y:S02]  /*b000*/  IMAD.X R5, R11, 0x1, R3, P0 ;  /* 0x000000010b057824 */ /* 0x000fe400000e0603 */
[----:B------:R-:W3:Y:S04]  /*b010*/  LDL.64 R10, [R1+0xd40] ;  /* 0x000d4000010a7983 */ /* 0x000ee80000100a00 */
[----:B------:R0:W2:Y:S02]  /*b020*/  @P1 LDG.E.U16 R17, [R4.64] ;  /* 0x0000000404111981 */ /* 0x0000a4000c1e1500 */
[----:B0-----:R-:W-:-:S05]  /*b030*/  IADD3 R4, P0, R14, R2, RZ ;  /* 0x000000020e047210 */ /* 0x001fca0007f1e0ff */
[----:B------:R-:W-:Y:S01]  /*b040*/  IMAD.X R5, R15, 0x1, R3, P0 ;  /* 0x000000010f057824 */ /* 0x000fe200000e0603 */
[----:B----4-:R0:W-:Y:S04]  /*b050*/  STL [R1+0x14], R26 ;  /* 0x0000141a01007387 */ /* 0x0101e80000100800 */
[----:B0-----:R-:W4:Y:S04]  /*b060*/  LDL.64 R26, [R1+0xd48] ;  /* 0x000d4800011a7983 */ /* 0x001f280000100a00 */
[----:B------:R-:W2:Y:S01]  /*b070*/  LDL.LU.64 R14, [R1+0x2360] ;  /* 0x00236000010e7983 */ /* 0x000ea20000300a00 */
[----:B------:R-:W-:-:S02]  /*b080*/  ISETP.GT.AND P1, PT, R0, 0xc, PT ;  /* 0x0000000c0000780c */ /* 0x000fc40003f24270 */
[----:B--2---:R-:W-:-:S11]  /*b090*/  PRMT R15, RZ, 0x7610, R15 ;  /* 0x00007610ff0f7816 */ /* 0x004fd6000000000f */
[----:B------:R0:W2:Y:S01]  /*b0a0*/  @P1 LDG.E.U16 R15, [R4.64] ;  /* 0x00000004040f1981 */ /* 0x0000a2000c1e1500 */
[----:B------:R-:W-:Y:S02]  /*b0b0*/  PRMT R14, RZ, 0x7610, R14 ;  /* 0x00007610ff0e7816 */ /* 0x000fe4000000000e */
[----:B0-----:R-:W-:-:S05]  /*b0c0*/  IADD3 R4, P0, R12, R2, RZ ;  /* 0x000000020c047210 */ /* 0x001fca0007f1e0ff */
[----:B------:R-:W-:Y:S02]  /*b0d0*/  IMAD.X R5, R13, 0x1, R3, P0 ;  /* 0x000000010d057824 */ /* 0x000fe400000e0603 */
[----:B------:R-:W2:Y:S04]  /*b0e0*/  LDL.64 R12, [R1+0xd50] ;  /* 0x000d5000010c7983 */ /* 0x000ea80000100a00 */
[----:B------:R3:W2:Y:S02]  /*b0f0*/  @P1 LDG.E.U16 R14, [R4.64] ;  /* 0x00000004040e1981 */ /* 0x0006a4000c1e1500 */
[----:B---3--:R-:W-:Y:S02]  /*b100*/  IADD3 R4, P0, R10, R2, RZ ;  /* 0x000000020a047210 */ /* 0x008fe40007f1e0ff */
[----:B------:R-:W-:-:S02]  /*b110*/  ISETP.GT.AND P1, PT, R0, 0xd, PT ;  /* 0x0000000d0000780c */ /* 0x000fc40003f24270 */
[----:B------:R-:W-:Y:S01]  /*b120*/  PRMT R9, RZ, 0x7610, R9 ;  /* 0x00007610ff097816 */ /* 0x000fe20000000009 */
[----:B------:R-:W-:Y:S01]  /*b130*/  IMAD.X R5, R11, 0x1, R3, P0 ;  /* 0x000000010b057824 */ /* 0x000fe200000e0603 */
[----:B------:R-:W-:-:S09]  /*b140*/  PRMT R8, RZ, 0x7610, R8 ;  /* 0x00007610ff087816 */ /* 0x000fd20000000008 */
[----:B------:R4:W3:Y:S04]  /*b150*/  @P1 LDG.E.U16 R9, [R4.64] ;  /* 0x0000000404091981 */ /* 0x0008e8000c1e1500 */
[----:B--2---:R-:W-:Y:S04]  /*b160*/  STL [R1+0xd8], R14 ;  /* 0x0000d80e01007387 */ /* 0x004fe80000100800 */
[----:B------:R0:W-:Y:S04]  /*b170*/  STL [R1+0xd4], R15 ;  /* 0x0000d40f01007387 */ /* 0x0001e80000100800 */
[----:B0-----:R-:W2:Y:S04]  /*b180*/  LDL.64 R14, [R1+0xd58] ;  /* 0x000d5800010e7983 */ /* 0x001ea80000100a00 */
[----:B------:R-:W2:Y:S01]  /*b190*/  LDL.LU R10, [R1+0x2358] ;  /* 0x00235800010a7983 */ /* 0x000ea20000300800 */
[----:B----4-:R-:W-:-:S05]  /*b1a0*/  IADD3 R4, P0, R26, R2, RZ ;  /* 0x000000021a047210 */ /* 0x010fca0007f1e0ff */
[----:B------:R-:W-:Y:S01]  /*b1b0*/  IMAD.X R5, R27, 0x1, R3, P0 ;  /* 0x000000011b057824 */ /* 0x000fe200000e0603 */
[----:B------:R-:W-:Y:S01]  /*b1c0*/  PRMT R16, RZ, 0x7610, R16 ;  /* 0x00007610ff107816 */ /* 0x000fe20000000010 */
[----:B------:R-:W4:Y:S04]  /*b1d0*/  LDL.64 R26, [R1+0xd60] ;  /* 0x000d6000011a7983 */ /* 0x000f280000100a00 */
[----:B------:R0:W3:Y:S01]  /*b1e0*/  @P1 LDG.E.U16 R8, [R4.64] ;  /* 0x0000000404081981 */ /* 0x0000e2000c1e1500 */
[----:B------:R-:W-:Y:S02]  /*b1f0*/  ISETP.GT.AND P1, PT, R0, 0xe, PT ;  /* 0x0000000e0000780c */ /* 0x000fe40003f24270 */
[----:B0-----:R-:W-:-:S05]  /*b200*/  IADD3 R4, P0, R12, R2, RZ ;  /* 0x000000020c047210 */ /* 0x001fca0007f1e0ff */
[----:B------:R-:W-:Y:S01]  /*b210*/  IMAD.X R5, R13, 0x1, R3, P0 ;  /* 0x000000010d057824 */ /* 0x000fe200000e0603 */
[----:B--2---:R-:W-:-:S06]  /*b220*/  PRMT R10, RZ, 0x7610, R10 ;  /* 0x00007610ff0a7816 */ /* 0x004fcc000000000a */
[----:B------:R0:W2:Y:S02]  /*b230*/  @P1 LDG.E.U16 R10, [R4.64] ;  /* 0x00000004040a1981 */ /* 0x0000a4000c1e1500 */
[----:B0-----:R-:W-:-:S05]  /*b240*/  IADD3 R4, P0, R14, R2, RZ ;  /* 0x000000020e047210 */ /* 0x001fca0007f1e0ff */
[----:B------:R-:W-:-:S05]  /*b250*/  IMAD.X R5, R15, 0x1, R3, P0 ;  /* 0x000000010f057824 */ /* 0x000fca00000e0603 */
[----:B------:R-:W4:Y:S04]  /*b260*/  @P1 LDG.E.U16 R16, [R4.64] ;  /* 0x0000000404101981 */ /* 0x000f28000c1e1500 */
[----:B---3--:R-:W-:Y:S04]  /*b270*/  STL [R1+0xec], R8 ;  /* 0x0000ec0801007387 */ /* 0x008fe80000100800 */
[----:B------:R0:W-:Y:S04]  /*b280*/  STL [R1+0xe8], R9 ;  /* 0x0000e80901007387 */ /* 0x0001e80000100800 */
[----:B0-----:R-:W3:Y:S04]  /*b290*/  LDL.64 R8, [R1+0xd68] ;  /* 0x000d680001087983 */ /* 0x001ee80000100a00 */
[----:B------:R-:W-:Y:S04]  /*b2a0*/  STL [R1+0x18], R17 ;  /* 0x0000181101007387 */ /* 0x000fe80000100800 */
[----:B------:R-:W3:Y:S04]  /*b2b0*/  LDL.LU.64 R12, [R1+0x2350] ;  /* 0x00235000010c7983 */ /* 0x000ee80000300a00 */
[----:B--2---:R0:W-:Y:S04]  /*b2c0*/  STL [R1+0x100], R10 ;  /* 0x0001000a01007387 */ /* 0x0041e80000100800 */
[----:B0-----:R-:W2:Y:S04]  /*b2d0*/  LDL.64 R10, [R1+0xd70] ;  /* 0x000d7000010a7983 */ /* 0x001ea80000100a00 */
[----:B------:R-:W2:Y:S04]  /*b2e0*/  LDL.LU.64 R14, [R1+0x2348] ;  /* 0x00234800010e7983 */ /* 0x000ea80000300a00 */
[----:B----4-:R0:W-:Y:S04]  /*b2f0*/  STL [R1+0x104], R16 ;  /* 0x0001041001007387 */ /* 0x0101e80000100800 */
[----:B0-----:R-:W4:Y:S01]  /*b300*/  LDL.64 R16, [R1+0xd78] ;  /* 0x000d780001107983 */ /* 0x001f220000100a00 */
[----:B------:R-:W-:-:S02]  /*b310*/  ISETP.GT.AND P1, PT, R0, 0xf, PT ;  /* 0x0000000f0000780c */ /* 0x000fc40003f24270 */
[----:B------:R-:W-:Y:S02]  /*b320*/  IADD3 R4, P0, R26, R2, RZ ;  /* 0x000000021a047210 */ /* 0x000fe40007f1e0ff */
[----:B------:R-:W-:-:S03]  /*b330*/  PRMT R25, RZ, 0x7610, R25 ;  /* 0x00007610ff197816 */ /* 0x000fc60000000019 */
[----:B------:R-:W-:Y:S01]  /*b340*/  IMAD.X R5, R27, 0x1, R3, P0 ;  /* 0x000000011b057824 */ /* 0x000fe200000e0603 */
[----:B------:R-:W-:Y:S01]  /*b350*/  PRMT R24, RZ, 0x7610, R24 ;  /* 0x00007610ff187816 */ /* 0x000fe20000000018 */
[----:B------:R-:W4:Y:S04]  /*b360*/  LDL.LU.64 R26, [R1+0x2340] ;  /* 0x00234000011a7983 */ /* 0x000f280000300a00 */
[----:B------:R3:W4:Y:S02]  /*b370*/  @P1 LDG.E.U16 R25, [R4.64] ;  /* 0x0000000404191981 */ /* 0x000724000c1e1500 */
[----:B---3--:R-:W-:-:S05]  /*b380*/  IADD3 R4, P0, R8, R2, RZ ;  /* 0x0000000208047210 */ /* 0x008fca0007f1e0ff */
[----:B------:R-:W-:Y:S02]  /*b390*/  IMAD.X R5, R9, 0x1, R3, P0 ;  /* 0x0000000109057824 */ /* 0x000fe400000e0603 */
[----:B------:R-:W3:Y:S04]  /*b3a0*/  LDL.64 R8, [R1+0xd80] ;  /* 0x000d800001087983 */ /* 0x000ee80000100a00 */
[----:B------:R2:W3:Y:S01]  /*b3b0*/  @P1 LDG.E.U16 R24, [R4.64] ;  /* 0x0000000404181981 */ /* 0x0004e2000c1e1500 */
[----:B------:R-:W-:Y:S02]  /*b3c0*/  ISETP.GT.AND P1, PT, R0, 0x10, PT ;  /* 0x000000100000780c */ /* 0x000fe40003f24270 */
[----:B------:R-:W-:Y:S02]  /*b3d0*/  PRMT R13, RZ, 0x7610, R13 ;  /* 0x00007610ff0d7816 */ /* 0x000fe4000000000d */
[----:B------:R-:W-:-:S02]  /*b3e0*/  PRMT R12, RZ, 0x7610, R12 ;  /* 0x00007610ff0c7816 */ /* 0x000fc4000000000c */
[----:B--2---:R-:W-:-:S05]  /*b3f0*/  IADD3 R4, P0, R10, R2, RZ ;  /* 0x000000020a047210 */ /* 0x004fca0007f1e0ff */
[----:B------:R-:W-:Y:S02]  /*b400*/  IMAD.X R5, R11, 0x1, R3, P0 ;  /* 0x000000010b057824 */ /* 0x000fe400000e0603 */
[----:B------:R-:W2:Y:S04]  /*b410*/  LDL.64 R10, [R1+0xd88] ;  /* 0x000d8800010a7983 */ /* 0x000ea80000100a00 */
[----:B------:R4:W2:Y:S02]  /*b420*/  @P1 LDG.E.U16 R13, [R4.64] ;  /* 0x00000004040d1981 */ /* 0x0008a4000c1e1500 */
[----:B----4-:R-:W-:-:S05]  /*b430*/  IADD3 R4, P0, R16, R2, RZ ;  /* 0x0000000210047210 */ /* 0x010fca0007f1e0ff */
[----:B------:R-:W-:Y:S02]  /*b440*/  IMAD.X R5, R17, 0x1, R3, P0 ;  /* 0x0000000111057824 */ /* 0x000fe400000e0603 */
[----:B------:R-:W4:Y:S04]  /*b450*/  LDL.64 R16, [R1+0xd90] ;  /* 0x000d900001107983 */ /* 0x000f280000100a00 */
[----:B------:R3:W4:Y:S01]  /*b460*/  @P1 LDG.E.U16 R12, [R4.64] ;  /* 0x00000004040c1981 */ /* 0x000722000c1e1500 */
[----:B------:R-:W-:Y:S02]  /*b470*/  ISETP.GT.AND P1, PT, R0, 0x11, PT ;  /* 0x000000110000780c */ /* 0x000fe40003f24270 */
[----:B------:R-:W-:Y:S02]  /*b480*/  PRMT R15, RZ, 0x7610, R15 ;  /* 0x00007610ff0f7816 */ /* 0x000fe4000000000f */
[----:B---3--:R-:W-:-:S05]  /*b490*/  IADD3 R4, P0, R8, R2, RZ ;  /* 0x0000000208047210 */ /* 0x008fca0007f1e0ff */
[----:B------:R-:W-:-:S05]  /*b4a0*/  IMAD.X R5, R9, 0x1, R3, P0 ;  /* 0x0000000109057824 */ /* 0x000fca00000e0603 */
[----:B------:R2:W3:Y:S01]  /*b4b0*/  @P1 LDG.E.U16 R15, [R4.64] ;  /* 0x00000004040f1981 */ /* 0x0004e2000c1e1500 */
[----:B------:R-:W-:Y:S02]  /*b4c0*/  PRMT R14, RZ, 0x7610, R14 ;  /* 0x00007610ff0e7816 */ /* 0x000fe4000000000e */
[----:B------:R-:W-:Y:S02]  /*b4d0*/  PRMT R18, RZ, 0x7610, R18 ;  /* 0x00007610ff127816 */ /* 0x000fe40000000012 */
[----:B--2---:R-:W-:-:S05]  /*b4e0*/  IADD3 R4, P0, R10, R2, RZ ;  /* 0x000000020a047210 */ /* 0x004fca0007f1e0ff */
[----:B------:R-:W-:-:S05]  /*b4f0*/  IMAD.X R5, R11, 0x1, R3, P0 ;  /* 0x000000010b057824 */ /* 0x000fca00000e0603 */
[----:B------:R4:W2:Y:S01]  /*b500*/  @P1 LDG.E.U16 R14, [R4.64] ;  /* 0x00000004040e1981 */ /* 0x0008a2000c1e1500 */
[----:B------:R-:W-:Y:S02]  /*b510*/  ISETP.GT.AND P1, PT, R0, 0x12, PT ;  /* 0x000000120000780c */ /* 0x000fe40003f24270 */
[----:B----4-:R-:W-:Y:S01]  /*b520*/  IADD3 R4, P0, R16, R2, RZ ;  /* 0x0000000210047210 */ /* 0x010fe20007f1e0ff */
[----:B------:R-:W-:Y:S04]  /*b530*/  STL.64 [R1+0x22f8], R12 ;  /* 0x0022f80c01007387 */ /* 0x000fe80000100a00 */
[----:B------:R-:W-:Y:S01]  /*b540*/  IMAD.X R5, R17, 0x1, R3, P0 ;  /* 0x0000000111057824 */ /* 0x000fe200000e0603 */
[----:B------:R-:W4:Y:S05]  /*b550*/  LDL.64 R8, [R1+0xd98] ;  /* 0x000d980001087983 */ /* 0x000f2a0000100a00 */
[----:B------:R4:W4:Y:S01]  /*b560*/  @P1 LDG.E.U16 R18, [R4.64] ;  /* 0x0000000404121981 */ /* 0x000922000c1e1500 */
[----:B------:R-:W-:-:S03]  /*b570*/  PRMT R21, RZ, 0x7610, R21 ;  /* 0x00007610ff157816 */ /* 0x000fc60000000015 */
[----:B---3--:R-:W-:Y:S04]  /*b580*/  STL [R1+0x22a4], R15 ;  /* 0x0022a40f01007387 */ /* 0x008fe80000100800 */
[----:B------:R-:W3:Y:S04]  /*b590*/  LDL.64 R10, [R1+0xda0] ;  /* 0x000da000010a7983 */ /* 0x000ee80000100a00 */
[----:B--2---:R-:W-:Y:S04]  /*b5a0*/  STL [R1+0x22a0], R14 ;  /* 0x0022a00e01007387 */ /* 0x004fe80000100800 */
[----:B------:R-:W-:Y:S04]  /*b5b0*/  STL.64 [R1+0x2308], R14 ;  /* 0x0023080e01007387 */ /* 0x000fe80000100a00 */
[----:B------:R-:W-:Y:S04]  /*b5c0*/  STL [R1+0x114], R25 ;  /* 0x0001141901007387 */ /* 0x000fe80000100800 */
[----:B------:R0:W-:Y:S01]  /*b5d0*/  STL [R1+0x110], R24 ;  /* 0x0001101801007387 */ /* 0x0001e20000100800 */
[----:B----4-:R-:W-:-:S03]  /*b5e0*/  IADD3 R4, P0, R8, R2, RZ ;  /* 0x0000000208047210 */ /* 0x010fc60007f1e0ff */
[----:B------:R-:W-:Y:S02]  /*b5f0*/  STL [R1+0x2280], R18 ;  /* 0x0022801201007387 */ /* 0x000fe40000100800 */
[----:B------:R-:W-:Y:S02]  /*b600*/  IMAD.X R5, R9, 0x1, R3, P0 ;  /* 0x0000000109057824 */ /* 0x000fe400000e0603 */
[----:B------:R-:W-:Y:S04]  /*b610*/  STL [R1+0x2284], R18 ;  /* 0x0022841201007387 */ /* 0x000fe80000100800 */
[----:B------:R-:W2:Y:S04]  /*b620*/  LDL.64 R8, [R1+0xda8] ;  /* 0x000da80001087983 */ /* 0x000ea80000100a00 */
[----:B------:R3:W4:Y:S01]  /*b630*/  @P1 LDG.E.U16 R21, [R4.64] ;  /* 0x0000000404151981 */ /* 0x000722000c1e1500 */
[----:B------:R-:W-:-:S02]  /*b640*/  ISETP.GT.AND P1, PT, R0, 0x13, PT ;  /* 0x000000130000780c */ /* 0x000fc40003f24270 */
[----:B------:R-:W-:Y:S02]  /*b650*/  PRMT R26, RZ, 0x7610, R26 ;  /* 0x00007610ff1a7816 */ /* 0x000fe4000000001a */
[----:B---3--:R-:W-:-:S05]  /*b660*/  IADD3 R4, P0, R10, R2, RZ ;  /* 0x000000020a047210 */ /* 0x008fca0007f1e0ff */
[----:B------:R-:W-:-:S05]  /*b670*/  IMAD.X R5, R11, 0x1, R3, P0 ;  /* 0x000000010b057824 */ /* 0x000fca00000e0603 */
[----:B------:R2:W3:Y:S01]  /*b680*/  @P1 LDG.E.U16 R26, [R4.64] ;  /* 0x00000004041a1981 */ /* 0x0004e2000c1e1500 */
[----:B------:R-:W-:Y:S02]  /*b690*/  PRMT R27, RZ, 0x7610, R27 ;  /* 0x00007610ff1b7816 */ /* 0x000fe4000000001b */
[-C--:B--2---:R-:W-:Y:S01]  /*b6a0*/  IADD3 R4, P0, R8, R2.reuse, RZ ;  /* 0x0000000208047210 */ /* 0x084fe20007f1e0ff */
[----:B----4-:R-:W-:Y:S04]  /*b6b0*/  STL [R1+0x227c], R21 ;  /* 0x00227c1501007387 */ /* 0x010fe80000100800 */
[----:B------:R-:W-:Y:S01]  /*b6c0*/  IMAD.X R5, R9, 0x1, R3, P0 ;  /* 0x0000000109057824 */ /* 0x000fe200000e0603 */
[----:B------:R-:W-:Y:S04]  /*b6d0*/  STL [R1+0x2288], R21 ;  /* 0x0022881501007387 */ /* 0x000fe80000100800 */
[----:B------:R-:W-:Y:S04]  /*b6e0*/  STL [R1+0x228c], R21 ;  /* 0x00228c1501007387 */ /* 0x000fe80000100800 */
[----:B------:R-:W-:Y:S04]  /*b6f0*/  STL [R1+0x2290], R21 ;  /* 0x0022901501007387 */ /* 0x000fe80000100800 */
[----:B------:R-:W-:Y:S04]  /*b700*/  STL [R1+0x2294], R21 ;  /* 0x0022941501007387 */ /* 0x000fe80000100800 */
[----:B------:R-:W-:Y:S04]  /*b710*/  STL [R1+0x2298], R21 ;  /* 0x0022981501007387 */ /* 0x000fe80000100800 */
[----:B------:R-:W-:Y:S04]  /*b720*/  STL [R1+0x229c], R21 ;  /* 0x00229c1501007387 */ /* 0x000fe80000100800 */
[----:B0-----:R-:W2:Y:S04]  /*b730*/  LDL.64 R24, [R1+0xdb0] ;  /* 0x000db00001187983 */ /* 0x001ea80000100a00 */
[----:B------:R2:W4:Y:S04]  /*b740*/  @P1 LDG.E.U16 R27, [R4.64] ;  /* 0x00000004041b1981 */ /* 0x000528000c1e1500 */
[----:B------:R-:W4:Y:S04]  /*b750*/  LDL.64 R10, [R1+0xdb8] ;  /* 0x000db800010a7983 */ /* 0x000f280000100a00 */
[----:B---3--:R-:W-:Y:S04]  /*b760*/  STL [R1+0x2260], R26 ;  /* 0x0022601a01007387 */ /* 0x008fe80000100800 */
[----:B------:R-:W-:Y:S04]  /*b770*/  STL [R1+0x2264], R26 ;  /* 0x0022641a01007387 */ /* 0x000fe80000100800 */
[----:B------:R-:W-:Y:S04]  /*b780*/  STL [R1+0x2268], R26 ;  /* 0x0022681a01007387 */ /* 0x000fe80000100800 */
[----:B------:R-:W3:Y:S04]  /*b790*/  LDL.64 R8, [R1+0xdc0] ;  /* 0x000dc00001087983 */ /* 0x000ee80000100a00 */
[----:B------:R-:W3:Y:S01]  /*b7a0*/  LDL.64 R16, [R1+0xdc8] ;  /* 0x000dc80001107983 */ /* 0x000ee20000100a00 */
[----:B--2---:R-:W-:-:S03]  /*b7b0*/  IADD3 R4, P0, R24, R2, RZ ;  /* 0x0000000218047210 */ /* 0x004fc60007f1e0ff */
[----:B----4-:R-:W-:Y:S02]  /*b7c0*/  STL [R1+0x225c], R27 ;  /* 0x00225c1b01007387 */ /* 0x010fe40000100800 */
[----:B------:R-:W-:Y:S02]  /*b7d0*/  IMAD.X R5, R25, 0x1, R3, P0 ;  /* 0x0000000119057824 */ /* 0x000fe400000e0603 */
[----:B------:R-:W-:Y:S04]  /*b7e0*/  STL [R1+0x226c], R27 ;  /* 0x00226c1b01007387 */ /* 0x000fe80000100800 */
[----:B------:R-:W-:Y:S04]  /*b7f0*/  STL [R1+0x2270], R27 ;  /* 0x0022701b01007387 */ /* 0x000fe80000100800 */
[----:B------:R-:W-:Y:S04]  /*b800*/  STL [R1+0x2274], R27 ;  /* 0x0022741b01007387 */ /* 0x000fe80000100800 */
[----:B------:R-:W-:Y:S04]  /*b810*/  STL [R1+0x2278], R27 ;  /* 0x0022781b01007387 */ /* 0x000fe80000100800 */
[----:B------:R-:W2:Y:S01]  /*b820*/  LDL.LU.64 R24, [R1+0x2338] ;  /* 0x0023380001187983 */ /* 0x000ea20000300a00 */
[----:B------:R-:W-:-:S02]  /*b830*/  ISETP.GT.AND P1, PT, R0, 0x14, PT ;  /* 0x000000140000780c */ /* 0x000fc40003f24270 */
[----:B------:R-:W-:Y:S02]  /*b840*/  PRMT R15, RZ, 0x7610, R15 ;  /* 0x00007610ff0f7816 */ /* 0x000fe4000000000f */
[----:B------:R-:W-:Y:S02]  /*b850*/  PRMT R14, RZ, 0x7610, R14 ;  /* 0x00007610ff0e7816 */ /* 0x000fe4000000000e */
[----:B--2---:R-:W-:-:S07]  /*b860*/  PRMT R25, RZ, 0x7610, R25 ;  /* 0x00007610ff197816 */ /* 0x004fce0000000019 */
[----:B------:R0:W2:Y:S01]  /*b870*/  @P1 LDG.E.U16 R25, [R4.64] ;  /* 0x0000000404191981 */ /* 0x0000a2000c1e1500 */
[----:B------:R-:W-:Y:S02]  /*b880*/  PRMT R24, RZ, 0x7610, R24 ;  /* 0x00007610ff187816 */ /* 0x000fe40000000018 */
[----:B0-----:R-:W-:-:S05]  /*b890*/  IADD3 R4, P0, R10, R2, RZ ;  /* 0x000000020a047210 */ /* 0x001fca0007f1e0ff */
[----:B------:R-:W-:Y:S02]  /*b8a0*/  IMAD.X R5, R11, 0x1, R3, P0 ;  /* 0x000000010b057824 */ /* 0x000fe400000e0603 */
[----:B------:R-:W4:Y:S04]  /*b8b0*/  LDL.64 R10, [R1+0xdd0] ;  /* 0x000dd000010a7983 */ /* 0x000f280000100a00 */
[----:B------:R3:W2:Y:S01]  /*b8c0*/  @P1 LDG.E.U16 R24, [R4.64] ;  /* 0x0000000404181981 */ /* 0x0006a2000c1e1500 */
[----:B------:R-:W-:Y:S02]  /*b8d0*/  ISETP.GT.AND P1, PT, R0, 0x15, PT ;  /* 0x000000150000780c */ /* 0x000fe40003f24270 */
[----:B---3--:R-:W-:-:S05]  /*b8e0*/  IADD3 R4, P0, R8, R2, RZ ;  /* 0x0000000208047210 */ /* 0x008fca0007f1e0ff */
[----:B------:R-:W-:-:S06]  /*b8f0*/  IMAD.X R5, R9, 0x1, R3, P0 ;  /* 0x0000000109057824 */ /* 0x000fcc00000e0603 */
[----:B------:R0:W3:Y:S02]  /*b900*/  @P1 LDG.E.U16 R15, [R4.64] ;  /* 0x00000004040f1981 */ /* 0x0000e4000c1e1500 */
[----:B0-----:R-:W-:-:S05]  /*b910*/  IADD3 R4, P0, R16, R2, RZ ;  /* 0x0000000210047210 */ /* 0x001fca0007f1e0ff */
[----:B------:R-:W-:-:S05]  /*b920*/  IMAD.X R5, R17, 0x1, R3, P0 ;  /* 0x0000000111057824 */ /* 0x000fca00000e0603 */
[----:B------:R-:W3:Y:S04]  /*b930*/  @P1 LDG.E.U16 R14, [R4.64] ;  /* 0x00000004040e1981 */ /* 0x000ee8000c1e1500 */
[----:B--2---:R-:W-:Y:S04]  /*b940*/  STL [R1+0x9c], R24 ;  /* 0x00009c1801007387 */ /* 0x004fe80000100800 */
[----:B------:R0:W-:Y:S04]  /*b950*/  STL [R1+0x98], R25 ;  /* 0x0000981901007387 */ /* 0x0001e80000100800 */
[----:B0-----:R-:W2:Y:S04]  /*b960*/  LDL.64 R24, [R1+0xdd8] ;  /* 0x000dd80001187983 */ /* 0x001ea80000100a00 */
[----:B------:R-:W2:Y:S04]  /*b970*/  LDL.LU.64 R8, [R1+0x2330] ;  /* 0x0023300001087983 */ /* 0x000ea80000300a00 */
[----:B------:R-:W2:Y:S04]  /*b980*/  LDL.64 R16, [R1+0xde0] ;  /* 0x000de00001107983 */ /* 0x000ea80000100a00 */
[----:B---3--:R-:W-:Y:S04]  /*b990*/  STL [R1+0xd0], R14 ;  /* 0x0000d00e01007387 */ /* 0x008fe80000100800 */
[----:B------:R0:W-:Y:S04]  /*b9a0*/  STL [R1+0xcc], R15 ;  /* 0x0000cc0f01007387 */ /* 0x0001e80000100800 */
[----:B0-----:R-:W3:Y:S01]  /*b9b0*/  LDL.64 R14, [R1+0xde8] ;  /* 0x000de800010e7983 */ /* 0x001ee20000100a00 */
[----:B------:R-:W-:-:S02]  /*b9c0*/  ISETP.GT.AND P1, PT, R0, 0x16, PT ;  /* 0x000000160000780c */ /* 0x000fc40003f24270 */
[----:B----4-:R-:W-:Y:S02]  /*b9d0*/  IADD3 R4, P0, R10, R2, RZ ;  /* 0x000000020a047210 */ /* 0x010fe40007f1e0ff */
[----:B------:R-:W-:-:S03]  /*b9e0*/  PRMT R23, RZ, 0x7610, R23 ;  /* 0x00007610ff177816 */ /* 0x000fc60000000017 */
[----:B------:R-:W-:Y:S01]  /*b9f0*/  IMAD.X R5, R11, 0x1, R3, P0 ;  /* 0x000000010b057824 */ /* 0x000fe200000e0603 */
[----:B------:R-:W-:Y:S01]  /*ba00*/  PRMT R22, RZ, 0x7610, R22 ;  /* 0x00007610ff167816 */ /* 0x000fe20000000016 */
[----:B------:R-:W4:Y:S04]  /*ba10*/  LDL.LU.64 R10, [R1+0x2328] ;  /* 0x00232800010a7983 */ /* 0x000f280000300a00 */
[----:B------:R2:W4:Y:S01]  /*ba20*/  @P1 LDG.E.U16 R23, [R4.64] ;  /* 0x0000000404171981 */ /* 0x000522000c1e1500 */
[----:B------:R-:W-:Y:S02]  /*ba30*/  PRMT R13, RZ, 0x7610, R13 ;  /* 0x00007610ff0d7816 */ /* 0x000fe4000000000d */
[----:B------:R-:W-:Y:S02]  /*ba40*/  PRMT R12, RZ, 0x7610, R12 ;  /* 0x00007610ff0c7816 */ /* 0x000fe4000000000c */
[----:B--2---:R-:W-:-:S05]  /*ba50*/  IADD3 R4, P0, R24, R2, RZ ;  /* 0x0000000218047210 */ /* 0x004fca0007f1e0ff */
[----:B------:R-:W-:Y:S02]  /*ba60*/  IMAD.X R5, R25, 0x1, R3, P0 ;  /* 0x0000000119057824 */ /* 0x000fe400000e0603 */
[----:B------:R-:W2:Y:S04]  /*ba70*/  LDL.64 R24, [R1+0xdf0] ;  /* 0x000df00001187983 */ /* 0x000ea80000100a00 */
[----:B------:R0:W2:Y:S01]  /*ba80*/  @P1 LDG.E.U16 R22, [R4.64] ;  /* 0x0000000404161981 */ /* 0x0000a2000c1e1500 */
[----:B------:R-:W-:Y:S02]  /*ba90*/  ISETP.GT.AND P1, PT, R0, 0x17, PT ;  /* 0x000000170000780c */ /* 0x000fe40003f24270 */
[----:B0-----:R-:W-:-:S05]  /*baa0*/  IADD3 R4, P0, R16, R2, RZ ;  /* 0x0000000210047210 */ /* 0x001fca0007f1e0ff */
[----:B------:R-:W-:-:S06]  /*bab0*/  IMAD.X R5, R17, 0x1, R3, P0 ;  /* 0x0000000111057824 */ /* 0x000fcc00000e0603 */
[----:B------:R3:W4:Y:S02]  /*bac0*/  @P1 LDG.E.U16 R13, [R4.64] ;  /* 0x00000004040d1981 */ /* 0x000724000c1e1500 */
[----:B---3--:R-:W-:-:S05]  /*bad0*/  IADD3 R4, P0, R14, R2, RZ ;  /* 0x000000020e047210 */ /* 0x008fca0007f1e0ff */
[----:B------:R-:W-:-:S05]  /*bae0*/  IMAD.X R5, R15, 0x1, R3, P0 ;  /* 0x000000010f057824 */ /* 0x000fca00000e0603 */
[----:B------:R-:W3:Y:S04]  /*baf0*/  @P1 LDG.E.U16 R12, [R4.64] ;  /* 0x00000004040c1981 */ /* 0x000ee8000c1e1500 */
[----:B--2---:R-:W-:Y:S04]  /*bb00*/  STL [R1+0xe4], R22 ;  /* 0x0000e41601007387 */ /* 0x004fe80000100800 */
[----:B----4-:R0:W-:Y:S04]  /*bb10*/  STL [R1+0xe0], R23 ;  /* 0x0000e01701007387 */ /* 0x0101e80000100800 */
[----:B0-----:R-:W2:Y:S04]  /*bb20*/  LDL.64 R22, [R1+0xdf8] ;  /* 0x000df80001167983 */ /* 0x001ea80000100a00 */
[----:B------:R-:W4:Y:S04]  /*bb30*/  LDL.LU.64 R16, [R1+0x2320] ;  /* 0x0023200001107983 */ /* 0x000f280000300a00 */
[----:B------:R-:W4:Y:S04]  /*bb40*/  LDL.64 R14, [R1+0xe00] ;  /* 0x000e0000010e7983 */ /* 0x000f280000100a00 */
[----:B---3--:R-:W-:Y:S04]  /*bb50*/  STL [R1+0xf0], R12 ;  /* 0x0000f00c01007387 */ /* 0x008fe80000100800 */
[----:B------:R0:W-:Y:S04]  /*bb60*/  STL [R1+0xf4], R13 ;  /* 0x0000f40d01007387 */ /* 0x0001e80000100800 */
[----:B0-----:R-:W3:Y:S01]  /*bb70*/  LDL.64 R12, [R1+0xe08] ;  /* 0x000e0800010c7983 */ /* 0x001ee20000100a00 */
[----:B------:R-:W-:-:S02]  /*bb80*/  ISETP.GT.AND P1, PT, R0, 0x18, PT ;  /* 0x000000180000780c */ /* 0x000fc40003f24270 */
[----:B------:R-:W-:Y:S02]  /*bb90*/  IADD3 R4, P0, R24, R2, RZ ;  /* 0x0000000218047210 */ /* 0x000fe40007f1e0ff */
[----:B------:R-:W-:-:S03]  /*bba0*/  PRMT R7, RZ, 0x7610, R7 ;  /* 0x00007610ff077816 */ /* 0x000fc60000000007 */
[----:B------:R-:W-:Y:S02]  /*bbb0*/  IMAD.X R5, R25, 0x1, R3, P0 ;  /* 0x0000000119057824 */ /* 0x000fe400000e0603 */
[----:B------:R-:W3:Y:S04]  /*bbc0*/  LDL.64 R24, [R1+0xe10] ;  /* 0x000e100001187983 */ /* 0x000ee80000100a00 */
[----:B------:R2:W3:Y:S01]  /*bbd0*/  @P1 LDG.E.U16 R7, [R4.64] ;  /* 0x0000000404071981 */ /* 0x0004e2000c1e1500 */
[----:B------:R-:W-:Y:S02]  /*bbe0*/  PRMT R6, RZ, 0x7610, R6 ;  /* 0x00007610ff067816 */ /* 0x000fe40000000006 */
[----:B------:R-:W-:Y:S02]  /*bbf0*/  PRMT R9, RZ, 0x7610, R9 ;  /* 0x00007610ff097816 */ /* 0x000fe40000000009 */
[----:B--2---:R-:W-:-:S05]  /*bc00*/  IADD3 R4, P0, R22, R2, RZ ;  /* 0x0000000216047210 */ /* 0x004fca0007f1e0ff */
[----:B------:R-:W-:Y:S02]  /*bc10*/  IMAD.X R5, R23, 0x1, R3, P0 ;  /* 0x0000000117057824 */ /* 0x000fe400000e0603 */
[----:B------:R-:W2:Y:S04]  /*bc20*/  LDL.64 R22, [R1+0xe18] ;  /* 0x000e180001167983 */ /* 0x000ea80000100a00 */
[----:B------:R4:W2:Y:S01]  /*bc30*/  @P1 LDG.E.U16 R6, [R4.64] ;  /* 0x0000000404061981 */ /* 0x0008a2000c1e1500 */
[----:B------:R-:W-:Y:S02]  /*bc40*/  ISETP.GT.AND P1, PT, R0, 0x19, PT ;  /* 0x000000190000780c */ /* 0x000fe40003f24270 */
[----:B----4-:R-:W-:-:S05]  /*bc50*/  IADD3 R4, P0, R14, R2, RZ ;  /* 0x000000020e047210 */ /* 0x010fca0007f1e0ff */
[----:B------:R-:W-:Y:S02]  /*bc60*/  IMAD.X R5, R15, 0x1, R3, P0 ;  /* 0x000000010f057824 */ /* 0x000fe400000e0603 */
[----:B------:R-:W4:Y:S04]  /*bc70*/  LDL.64 R14, [R1+0xe20] ;  /* 0x000e2000010e7983 */ /* 0x000f280000100a00 */
[----:B------:R3:W4:Y:S02]  /*bc80*/  @P1 LDG.E.U16 R9, [R4.64] ;  /* 0x0000000404091981 */ /* 0x000724000c1e1500 */
[----:B---3--:R-:W-:-:S05]  /*bc90*/  IADD3 R4, P0, R12, R2, RZ ;  /* 0x000000020c047210 */ /* 0x008fca0007f1e0ff */
[----:B------:R-:W-:Y:S02]  /*bca0*/  IMAD.X R5, R13, 0x1, R3, P0 ;  /* 0x000000010d057824 */ /* 0x000fe400000e0603 */
[----:B------:R-:W3:Y:S01]  /*bcb0*/  LDL.64 R12, [R1+0xe28] ;  /* 0x000e2800010c7983 */ /* 0x000ee20000100a00 */
[----:B------:R-:W-:-:S06]  /*bcc0*/  PRMT R8, RZ, 0x7610, R8 ;  /* 0x00007610ff087816 */ /* 0x000fcc0000000008 */
[----:B------:R0:W3:Y:S01]  /*bcd0*/  @P1 LDG.E.U16 R8, [R4.64] ;  /* 0x0000000404081981 */ /* 0x0000e2000c1e1500 */
[----:B------:R-:W-:Y:S02]  /*bce0*/  ISETP.GT.AND P1, PT, R0, 0x1a, PT ;  /* 0x0000001a0000780c */ /* 0x000fe40003f24270 */
[----:B------:R-:W-:Y:S02]  /*bcf0*/  PRMT R11, RZ, 0x7610, R11 ;  /* 0x00007610ff0b7816 */ /* 0x000fe4000000000b */
[----:B0-----:R-:W-:-:S05]  /*bd00*/  IADD3 R4, P0, R24, R2, RZ ;  /* 0x0000000218047210 */ /* 0x001fca0007f1e0ff */
[----:B------:R-:W-:Y:S01]  /*bd10*/  IMAD.X R5, R25, 0x1, R3, P0 ;  /* 0x0000000119057824 */ /* 0x000fe200000e0603 */
[----:B------:R-:W-:Y:S01]  /*bd20*/  PRMT R10, RZ, 0x7610, R10 ;  /* 0x00007610ff0a7816 */ /* 0x000fe2000000000a */
[----:B------:R-:W3:Y:S04]  /*bd30*/  LDL.64 R24, [R1+0xe30] ;  /* 0x000e300001187983 */ /* 0x000ee80000100a00 */
[----:B------:R2:W3:Y:S01]  /*bd40*/  @P1 LDG.E.U16 R11, [R4.64] ;  /* 0x00000004040b1981 */ /* 0x0004e2000c1e1500 */
[----:B------:R-:W-:Y:S02]  /*bd50*/  PRMT R16, RZ, 0x7610, R16 ;  /* 0x00007610ff107816 */ /* 0x000fe40000000010 */
[----:B------:R-:W-:Y:S02]  /*bd60*/  PRMT R17, RZ, 0x7610, R17 ;  /* 0x00007610ff117816 */ /* 0x000fe40000000011 */
[----:B--2---:R-:W-:-:S05]  /*bd70*/  IADD3 R4, P0, R22, R2, RZ ;  /* 0x0000000216047210 */ /* 0x004fca0007f1e0ff */
[----:B------:R-:W-:-:S05]  /*bd80*/  IMAD.X R5, R23, 0x1, R3, P0 ;  /* 0x0000000117057824 */ /* 0x000fca00000e0603 */
[----:B------:R4:W2:Y:S01]  /*bd90*/  @P1 LDG.E.U16 R10, [R4.64] ;  /* 0x00000004040a1981 */ /* 0x0008a2000c1e1500 */
[----:B------:R-:W-:Y:S02]  /*bda0*/  ISETP.GT.AND P1, PT, R0, 0x1b, PT ;  /* 0x0000001b0000780c */ /* 0x000fe40003f24270 */
[----:B----4-:R-:W-:-:S05]  /*bdb0*/  IADD3 R4, P0, R14, R2, RZ ;  /* 0x000000020e047210 */ /* 0x010fca0007f1e0ff */
[----:B------:R-:W-:Y:S02]  /*bdc0*/  IMAD.X R5, R15, 0x1, R3, P0 ;  /* 0x000000010f057824 */ /* 0x000fe400000e0603 */
[----:B------:R-:W4:Y:S04]  /*bdd0*/  LDL.64 R14, [R1+0xe38] ;  /* 0x000e3800010e7983 */ /* 0x000f280000100a00 */
[----:B------:R3:W2:Y:S02]  /*bde0*/  @P1 LDG.E.U16 R16, [R4.64] ;  /* 0x0000000404101981 */ /* 0x0006a4000c1e1500 */
[----:B---3--:R-:W-:-:S05]  /*bdf0*/  IADD3 R4, P0, R12, R2, RZ ;  /* 0x000000020c047210 */ /* 0x008fca0007f1e0ff */
[----:B------:R-:W-:-:S05]  /*be00*/  IMAD.X R5, R13, 0x1, R3, P0 ;  /* 0x000000010d057824 */ /* 0x000fca00000e0603 */
[----:B------:R0:W3:Y:S02]  /*be10*/  @P1 LDG.E.U16 R17, [R4.64] ;  /* 0x0000000404111981 */ /* 0x0000e4000c1e1500 */
[----:B0-----:R-:W-:-:S05]  /*be20*/  IADD3 R4, P0, R24, R2, RZ ;  /* 0x0000000218047210 */ /* 0x001fca0007f1e0ff */
[----:B------:R-:W-:Y:S01]  /*be30*/  IMAD.X R5, R25, 0x1, R3, P0 ;  /* 0x0000000119057824 */ /* 0x000fe200000e0603 */
[----:B--2---:R-:W-:Y:S04]  /*be40*/  STL [R1+0x2258], R16 ;  /* 0x0022581001007387 */ /* 0x004fe80000100800 */
[----:B------:R-:W2:Y:S04]  /*be50*/  LDL.64 R22, [R1+0xe40] ;  /* 0x000e400001167983 */ /* 0x000ea80000100a00 */
[----:B------:R-:W2:Y:S04]  /*be60*/  LDL.64 R12, [R1+0xe48] ;  /* 0x000e4800010c7983 */ /* 0x000ea80000100a00 */
[----:B---3--:R-:W-:Y:S04]  /*be70*/  STL [R1+0x2254], R17 ;  /* 0x0022541101007387 */ /* 0x008fe80000100800 */
[----:B------:R-:W3:Y:S01]  /*be80*/  LDL.LU.64 R24, [R1+0x2318] ;  /* 0x0023180001187983 */ /* 0x000ee20000300a00 */
[----:B------:R-:W-:-:S02]  /*be90*/  ISETP.GT.AND P1, PT, R0, 0x1c, PT ;  /* 0x0000001c0000780c */ /* 0x000fc40003f24270 */
[----:B------:R-:W-:Y:S02]  /*bea0*/  PRMT R28, RZ, 0x7610, R28 ;  /* 0x00007610ff1c7816 */ /* 0x000fe4000000001c */
[----:B---3--:R-:W-:-:S09]  /*beb0*/  PRMT R24, RZ, 0x7610, R24 ;  /* 0x00007610ff187816 */ /* 0x008fd20000000018 */
[----:B------:R4:W3:Y:S02]  /*bec0*/  @P1 LDG.E.U16 R24, [R4.64] ;  /* 0x0000000404181981 */ /* 0x0008e4000c1e1500 */
[----:B----4-:R-:W-:-:S05]  /*bed0*/  IADD3 R4, P0, R14, R2, RZ ;  /* 0x000000020e047210 */ /* 0x010fca0007f1e0ff */
[----:B------:R-:W-:-:S05]  /*bee0*/  IMAD.X R5, R15, 0x1, R3, P0 ;  /* 0x000000010f057824 */ /* 0x000fca00000e0603 */
[----:B------:R2:W4:Y:S02]  /*bef0*/  @P1 LDG.E.U16 R28, [R4.64] ;  /* 0x00000004041c1981 */ /* 0x000524000c1e1500 */
[----:B--2---:R-:W-:-:S05]  /*bf00*/  IADD3 R4, P0, R22, R2, RZ ;  /* 0x0000000216047210 */ /* 0x004fca0007f1e0ff */
[----:B------:R-:W-:Y:S01]  /*bf10*/  IMAD.X R5, R23, 0x1, R3, P0 ;  /* 0x0000000117057824 */ /* 0x000fe200000e0603 */
[----:B---3--:R-:W-:Y:S04]  /*bf20*/  STL [R1+0x2248], R24 ;  /* 0x0022481801007387 */ /* 0x008fe80000100800 */
[----:B------:R-:W2:Y:S04]  /*bf30*/  LDL.64 R14, [R1+0xe50] ;  /* 0x000e5000010e7983 */ /* 0x000ea80000100a00 */
[----:B----4-:R0:W-:Y:S04]  /*bf40*/  STL [R1+0x64], R28 ;  /* 0x0000641c01007387 */ /* 0x0101e80000100800 */
[----:B0-----:R-:W3:Y:S04]  /*bf50*/  LDL.64 R28, [R1+0xe58] ;  /* 0x000e5800011c7983 */ /* 0x001ee80000100a00 */
[----:B------:R-:W4:Y:S01]  /*bf60*/  LDL.LU.64 R22, [R1+0x2310] ;  /* 0x0023100001167983 */ /* 0x000f220000300a00 */
[----:B------:R-:W-:-:S02]  /*bf70*/  ISETP.GT.AND P1, PT, R0, 0x1d, PT ;  /* 0x0000001d0000780c */ /* 0x000fc40003f24270 */
[----:B----4-:R-:W-:-:S11]  /*bf80*/  PRMT R23, RZ, 0x7610, R23 ;  /* 0x00007610ff177816 */ /* 0x010fd60000000017 */
[----:B------:R0:W4:Y:S01]  /*bf90*/  @P1 LDG.E.U16 R23, [R4.64] ;  /* 0x0000000404171981 */ /* 0x000122000c1e1500 */
[----:B------:R-:W-:Y:S02]  /*bfa0*/  PRMT R22, RZ, 0x7610, R22 ;  /* 0x00007610ff167816 */ /* 0x000fe40000000016 */
[----:B0-----:R-:W-:-:S05]  /*bfb0*/  IADD3 R4, P0, R12, R2, RZ ;  /* 0x000000020c047210 */ /* 0x001fca0007f1e0ff */
[----:B------:R-:W-:Y:S01]  /*bfc0*/  IMAD.X R5, R13, 0x1, R3, P0 ;  /* 0x000000010d057824 */ /* 0x000fe200000e0603 */
[----:B------:R-:W-:Y:S01]  /*bfd0*/  PRMT R26, RZ, 0x7610, R26 ;  /* 0x00007610ff1a7816 */ /* 0x000fe2000000001a */
[----:B------:R-:W4:Y:S04]  /*bfe0*/  LDL.64 R12, [R1+0xe60] ;  /* 0x000e6000010c7983 */ /* 0x000f280000100a00 */
[----:B------:R2:W4:Y:S01]  /*bff0*/  @P1 LDG.E.U16 R22, [R4.64] ;  /* 0x0000000404161981 */ /* 0x000522000c1e1500 */
[----:B------:R-:W-:Y:S02]  /*c000*/  ISETP.GT.AND P1, PT, R0, 0x1e, PT ;  /* 0x0000001e0000780c */ /* 0x000fe40003f24270 */
[----:B--2---:R-:W-:-:S05]  /*c010*/  IADD3 R4, P0, R14, R2, RZ ;  /* 0x000000020e047210 */ /* 0x004fca0007f1e0ff */
[----:B------:R-:W-:-:S06]  /*c020*/  IMAD.X R5, R15, 0x1, R3, P0 ;  /* 0x000000010f057824 */ /* 0x000fcc00000e0603 */
[----:B------:R3:W2:Y:S02]  /*c030*/  @P1 LDG.E.U16 R26, [R4.64] ;  /* 0x00000004041a1981 */ /* 0x0006a4000c1e1500 */
[----:B---3--:R-:W-:-:S05]  /*c040*/  IADD3 R4, P0, R28, R2, RZ ;  /* 0x000000021c047210 */ /* 0x008fca0007f1e0ff */
[----:B------:R-:W-:Y:S01]  /*c050*/  IMAD.X R5, R29, 0x1, R3, P0 ;  /* 0x000000011d057824 */ /* 0x000fe200000e0603 */
[----:B----4-:R-:W-:Y:S04]  /*c060*/  STL [R1+0x8c], R22 ;  /* 0x00008c1601007387 */ /* 0x010fe80000100800 */
[----:B------:R0:W-:Y:S04]  /*c070*/  STL [R1+0x88], R23 ;  /* 0x0000881701007387 */ /* 0x0001e80000100800 */
[----:B0-----:R-:W3:Y:S04]  /*c080*/  LDL.64 R22, [R1+0xe68] ;  /* 0x000e680001167983 */ /* 0x001ee80000100a00 */
[----:B------:R-:W4:Y:S04]  /*c090*/  LDL.LU.64 R14, [R1+0x2308] ;  /* 0x00230800010e7983 */ /* 0x000f280000300a00 */
[----:B------:R-:W2:Y:S01]  /*c0a0*/  LDL.LU.64 R28, [R1+0x2300] ;  /* 0x00230000011c7983 */ /* 0x000ea20000300a00 */
[----:B------:R-:W-:-:S02]  /*c0b0*/  PRMT R24, RZ, 0x7610, R24 ;  /* 0x00007610ff187816 */ /* 0x000fc40000000018 */
[----:B--2---:R-:W-:-:S06]  /*c0c0*/  PRMT R29, RZ, 0x7610, R29 ;  /* 0x00007610ff1d7816 */ /* 0x004fcc000000001d */
[----:B------:R0:W2:Y:S01]  /*c0d0*/  @P1 LDG.E.U16 R29, [R4.64] ;  /* 0x00000004041d1981 */ /* 0x0000a2000c1e1500 */
[----:B------:R-:W-:Y:S02]  /*c0e0*/  ISETP.GT.AND P1, PT, R0, 0x1f, PT ;  /* 0x0000001f0000780c */ /* 0x000fe40003f24270 */
[----:B0-----:R-:W-:-:S05]  /*c0f0*/  IADD3 R4, P0, R12, R2, RZ ;  /* 0x000000020c047210 */ /* 0x001fca0007f1e0ff */
[----:B------:R-:W-:-:S06]  /*c100*/  IMAD.X R5, R13, 0x1, R3, P0 ;  /* 0x000000010d057824 */ /* 0x000fcc00000e0603 */
[----:B------:R3:W4:Y:S01]  /*c110*/  @P1 LDG.E.U16 R24, [R4.64] ;  /* 0x0000000404181981 */ /* 0x000722000c1e1500 */
[----:B------:R-:W-:Y:S02]  /*c120*/  PRMT R28, RZ, 0x7610, R28 ;  /* 0x00007610ff1c7816 */ /* 0x000fe4000000001c */
[----:B---3--:R-:W-:-:S05]  /*c130*/  IADD3 R4, P0, R22, R2, RZ ;  /* 0x0000000216047210 */ /* 0x008fca0007f1e0ff */
[----:B------:R-:W-:-:S05]  /*c140*/  IMAD.X R5, R23, 0x1, R3, P0 ;  /* 0x0000000117057824 */ /* 0x000fca00000e0603 */
[----:B------:R0:W3:Y:S04]  /*c150*/  @P1 LDG.E.U16 R28, [R4.64] ;  /* 0x00000004041c1981 */ /* 0x0000e8000c1e1500 */
[----:B0-----:R-:W0:Y:S04]  /*c160*/  S2R R5, SR_TID.X ;  /* 0x0000000000057919 */ /* 0x001e280000002100 */
[----:B------:R1:W-:Y:S04]  /*c170*/  STL [R1+0xb8], R26 ;  /* 0x0000b81a01007387 */ /* 0x0003e80000100800 */
[----:B-1----:R-:W3:Y:S01]  /*c180*/  LDL R26, [R1+0xf78] ;  /* 0x000f7800011a7983 */ /* 0x002ee20000100800 */
[----:B0-----:R-:W-:-:S04]  /*c190*/  LOP3.LUT R4, R5, 0x1f, RZ, 0xc0, !PT ;  /* 0x0000001f05047812 */ /* 0x001fc800078ec0ff */
[----:B------:R-:W-:Y:S02]  /*c1a0*/  ISETP.GE.AND P0, PT, R4, R0, PT ;  /* 0x000000000400720c */ /* 0x000fe40003f06270 */
[----:B------:R-:W-:Y:S02]  /*c1b0*/  PRMT R18, RZ, 0x7610, R18 ;  /* 0x00007610ff127816 */ /* 0x000fe40000000012 */
[----:B------:R-:W-:Y:S01]  /*c1c0*/  PRMT R25, RZ, 0x7610, R25 ;  /* 0x00007610ff197816 */ /* 0x000fe20000000019 */
[----:B------:R-:W-:Y:S06]  /*c1d0*/  BAR.SYNC.DEFER_BLOCKING 0x0 ;  /* 0x0000000000007b1d */ /* 0x000fec0000010000 */
[----:B--2---:R-:W-:Y:S04]  /*c1e0*/  STL [R1+0x224c], R29 ;  /* 0x00224c1d01007387 */ /* 0x004fe80000100800 */
[----:B------:R-:W-:Y:S04]  /*c1f0*/  STL [R1+0x2250], R29 ;  /* 0x0022501d01007387 */ /* 0x000fe80000100800 */
[----:B------:R-:W2:Y:S04]  /*c200*/  LDL.LU.64 R12, [R1+0x22f8] ;  /* 0x0022f800010c7983 */ /* 0x000ea80000300a00 */
[----:B------:R-:W2:Y:S04]  /*c210*/  LDL.LU.64 R22, [R1+0x22f0] ;  /* 0x0022f00001167983 */ /* 0x000ea80000300a00 */
[----:B----4-:R0:W-:Y:S04]  /*c220*/  STL [R1+0xc8], R24 ;  /* 0x0000c81801007387 */ /* 0x0101e80000100800 */
[----:B0-----:R-:W4:Y:S04]  /*c230*/  LDL R24, [R1+0xec4] ;  /* 0x000ec40001187983 */ /* 0x001f280000100800 */
[----:B------:R0:W-:Y:S04]  /*c240*/  STL [R1+0x109c], R2 ;  /* 0x00109c0201007387 */ /* 0x0001e80000100800 */
[----:B0-----:R-:W2:Y:S04]  /*c250*/  LDL.LU R2, [R1+0xf74] ;  /* 0x000f740001027983 */ /* 0x001ea80000300800 */
[----:B------:R0:W-:Y:S04]  /*c260*/  STL [R1+0x1098], R3 ;  /* 0x0010980301007387 */ /* 0x0001e80000100800 */
[----:B0-----:R-:W2:Y:S04]  /*c270*/  LDL.LU R3, [R1+0x101c] ;  /* 0x00101c0001037983 */ /* 0x001ea80000300800 */
[----:B---3--:R0:W-:Y:S04]  /*c280*/  STL [R1+0xc4], R28 ;  /* 0x0000c41c01007387 */ /* 0x0081e80000100800 */
[----:B0-----:R-:W3:Y:S04]  /*c290*/  LDL.LU R28, [R1+0x22ec] ;  /* 0x0022ec00011c7983 */ /* 0x001ee80000300800 */
[----:B------:R-:W3:Y:S04]  /*c2a0*/  LDL R5, [R1+0x1020] ;  /* 0x0010200001057983 */ /* 0x000ee80000100800 */
[----:B------:R-:W2:Y:S01]  /*c2b0*/  LDL.LU R0, [R1+0x22e8] ;  /* 0x0022e80001007983 */ /* 0x000ea20000300800 */
[----:B---3--:R-:W-:-:S05]  /*c2c0*/  IADD3 R4, P1, R5, R28, RZ ;  /* 0x0000001c05047210 */ /* 0x008fca0007f3e0ff */
[----:B--2---:R-:W-:-:S05]  /*c2d0*/  IMAD.X R5, R26, 0x1, R0, P1 ;  /* 0x000000011a057824 */ /* 0x004fca00008e0600 */
[----:B------:R0:W2:Y:S02]  /*c2e0*/  @!P0 LDG.E.U16 R18, [R4.64] ;  /* 0x0000000404128981 */ /* 0x0000a4000c1e1500 */
[----:B0-----:R-:W-:-:S05]  /*c2f0*/  IADD3 R4, P1, R3, R28, RZ ;  /* 0x0000001c03047210 */ /* 0x001fca0007f3e0ff */
[----:B------:R-:W-:-:S05]  /*c300*/  IMAD.X R5, R2, 0x1, R0, P1 ;  /* 0x0000000102057824 */ /* 0x000fca00008e0600 */
[----:B------:R-:W3:Y:S04]  /*c310*/  @!P0 LDG.E.U16 R25, [R4.64] ;  /* 0x0000000404198981 */ /* 0x000ee8000c1e1500 */
[----:B--2---:R0:W-:Y:S04]  /*c320*/  STL [R1+0xbc], R18 ;  /* 0x0000bc1201007387 */ /* 0x0041e80000100800 */
[----:B------:R-:W2:Y:S04]  /*c330*/  LDL R26, [R1+0xebc] ;  /* 0x000ebc00011a7983 */ /* 0x000ea80000100800 */
[----:B0-----:R-:W2:Y:S04]  /*c340*/  LDL R18, [R1+0x1010] ;  /* 0x0010100001127983 */ /* 0x001ea80000100800 */
[----:B------:R-:W-:Y:S04]  /*c350*/  STL [R1+0x10b0], R3 ;  /* 0x0010b00301007387 */ /* 0x000fe80000100800 */
[----:B------:R-:W-:Y:S04]  /*c360*/  STL [R1+0x10b4], R2 ;  /* 0x0010b40201007387 */ /* 0x000fe80000100800 */
[----:B---3--:R0:W-:Y:S04]  /*c370*/  STL [R1+0xb4], R25 ;  /* 0x0000b41901007387 */ /* 0x0081e80000100800 */
[----:B0-----:R-:W3:Y:S04]  /*c380*/  LDL.LU R25, [R1+0x22e4] ;  /* 0x0022e40001197983 */ /* 0x001ee80000300800 */
[----:B------:R-:W2:Y:S01]  /*c390*/  LDL R5, [R1+0xf6c] ;  /* 0x000f6c0001057983 */ /* 0x000ea20000100800 */
[----:B---3--:R-:W-:-:S02]  /*c3a0*/  PRMT R25, RZ, 0x7610, R25 ;  /* 0x00007610ff197816 */ /* 0x008fc40000000019 */
[----:B--2---:R-:W-:-:S05]  /*c3b0*/  IADD3 R4, P1, R5, R28, RZ ;  /* 0x0000001c05047210 */ /* 0x004fca0007f3e0ff */
[----:B----4-:R-:W-:Y:S02]  /*c3c0*/  IMAD.X R5, R24, 0x1, R0, P1 ;  /* 0x0000000118057824 */ /* 0x010fe400008e0600 */
[----:B------:R-:W2:Y:S04]  /*c3d0*/  LDL R24, [R1+0x1004] ;  /* 0x0010040001187983 */ /* 0x000ea80000100800 */
[----:B------:R-:W3:Y:S04]  /*c3e0*/  @!P0 LDG.E.U16 R25, [R4.64] ;  /* 0x0000000404198981 */ /* 0x000ee8000c1e1500 */
[----:B---3--:R0:W-:Y:S04]  /*c3f0*/  STL [R1+0xb0], R25 ;  /* 0x0000b01901007387 */ /* 0x0081e80000100800 */
[----:B0-----:R-:W3:Y:S04]  /*c400*/  LDL.LU R25, [R1+0x22e0] ;  /* 0x0022e00001197983 */ /* 0x001ee80000300800 */
[----:B------:R-:W4:Y:S02]  /*c410*/  LDL R5, [R1+0x1014] ;  /* 0x0010140001057983 */ /* 0x000f240000100800 */
[----:B----4-:R-:W-:-:S02]  /*c420*/  IADD3 R4, P1, R5, R28, RZ ;  /* 0x0000001c05047210 */ /* 0x010fc40007f3e0ff */
[----:B------:R-:W4:Y:S01]  /*c430*/  LDL R5, [R1+0xf68] ;  /* 0x000f680001057983 */ /* 0x000f220000100800 */
[----:B---3--:R-:W-:Y:S02]  /*c440*/  PRMT R25, RZ, 0x7610, R25 ;  /* 0x00007610ff197816 */ /* 0x008fe40000000019 */
[----:B----4-:R-:W-:-:S05]  /*c450*/  IMAD.X R5, R5, 0x1, R0, P1 ;  /* 0x0000000105057824 */ /* 0x010fca00008e0600 */
[----:B------:R-:W3:Y:S04]  /*c460*/  @!P0 LDG.E.U16 R25, [R4.64] ;  /* 0x0000000404198981 */ /* 0x000ee8000c1e1500 */
[----:B---3--:R0:W-:Y:S04]  /*c470*/  STL [R1+0xac], R25 ;  /* 0x0000ac1901007387 */ /* 0x0081e80000100800 */
[----:B0-----:R-:W3:Y:S04]  /*c480*/  LDL.LU R25, [R1+0x22dc] ;  /* 0x0022dc0001197983 */ /* 0x001ee80000300800 */
[----:B------:R-:W4:Y:S01]  /*c490*/  LDL R5, [R1+0x106c] ;  /* 0x00106c0001057983 */ /* 0x000f220000100800 */
[----:B---3--:R-:W-:-:S02]  /*c4a0*/  PRMT R25, RZ, 0x7610, R25 ;  /* 0x00007610ff197816 */ /* 0x008fc40000000019 */
[----:B----4-:R-:W-:-:S05]  /*c4b0*/  IADD3 R4, P1, R5, R28, RZ ;  /* 0x0000001c05047210 */ /* 0x010fca0007f3e0ff */
[----:B------:R-:W-:-:S05]  /*c4c0*/  IMAD.X R5, R18, 0x1, R0, P1 ;  /* 0x0000000112057824 */ /* 0x000fca00008e0600 */
        /* <DEDUP_REMOVED lines=11> */
[----:B--2---:R-:W-:-:S02]  /*c580*/  IADD3 R4, P1, R24, R28, RZ ;  /* 0x0000001c18047210 */ /* 0x004fc40007f3e0ff */
[----:B---3--:R-:W-:-:S03]  /*c590*/  PRMT R25, RZ, 0x7610, R25 ;  /* 0x00007610ff197816 */ /* 0x008fc60000000019 */
[----:B----4-:R-:W-:-:S05]  /*c5a0*/  IMAD.X R5, R5, 0x1, R0, P1 ;  /* 0x0000000105057824 */ /* 0x010fca00008e0600 */
[----:B------:R-:W2:Y:S04]  /*c5b0*/  @!P0 LDG.E.U16 R25, [R4.64] ;  /* 0x0000000404198981 */ /* 0x000ea8000c1e1500 */
[----:B--2---:R0:W-:Y:S04]  /*c5c0*/  STL [R1+0xa0], R25 ;  /* 0x0000a01901007387 */ /* 0x0041e80000100800 */
[----:B0-----:R-:W2:Y:S04]  /*c5d0*/  LDL.LU R25, [R1+0x22d0] ;  /* 0x0022d00001197983 */ /* 0x001ea80000300800 */
[----:B------:R-:W3:Y:S02]  /*c5e0*/  LDL R5, [R1+0x1064] ;  /* 0x0010640001057983 */ /* 0x000ee40000100800 */
[----:B---3--:R-:W-:-:S02]  /*c5f0*/  IADD3 R4, P1, R5, R28, RZ ;  /* 0x0000001c05047210 */ /* 0x008fc40007f3e0ff */
[----:B------:R-:W3:Y:S01]  /*c600*/  LDL R5, [R1+0x1000] ;  /* 0x0010000001057983 */ /* 0x000ee20000100800 */
[----:B------:R-:W-:Y:S02]  /*c610*/  PRMT R20, RZ, 0x7610, R20 ;  /* 0x00007610ff147816 */ /* 0x000fe40000000014 */
[----:B---3--:R-:W-:-:S05]  /*c620*/  IMAD.X R5, R5, 0x1, R0, P1 ;  /* 0x0000000105057824 */ /* 0x008fca00008e0600 */
[----:B------:R-:W3:Y:S04]  /*c630*/  @!P0 LDG.E.U16 R20, [R4.64] ;  /* 0x0000000404148981 */ /* 0x000ee8000c1e1500 */
[----:B------:R-:W0:Y:S04]  /*c640*/  S2R R18, SR_TID.X ;  /* 0x0000000000127919 */ /* 0x000e280000002100 */
[----:B---3--:R1:W-:Y:S04]  /*c650*/  STL [R1+0x94], R20 ;  /* 0x0000941401007387 */ /* 0x0083e80000100800 */
[----:B-1----:R-:W3:Y:S04]  /*c660*/  LDL.LU R20, [R1+0x22cc] ;  /* 0x0022cc0001147983 */ /* 0x002ee80000300800 */
[----:B------:R-:W4:Y:S04]  /*c670*/  LDL.LU R4, [R1] ;  /* 0x0000000001047983 */ /* 0x000f280000300800 */
[----:B------:R-:W3:Y:S01]  /*c680*/  LDL R5, [R1+0xf4c] ;  /* 0x000f4c0001057983 */ /* 0x000ee20000100800 */
[----:B0-----:R-:W-:-:S05]  /*c690*/  LOP3.LUT R26, R18, 0x7f, RZ, 0xc0, !PT ;  /* 0x0000007f121a7812 */ /* 0x001fca00078ec0ff */
[----:B------:R-:W-:-:S05]  /*c6a0*/  IMAD.SHL.U32 R24, R26, 0x2, RZ ;  /* 0x000000021a187824 */ /* 0x000fca00078e00ff */
[----:B--2---:R-:W-:Y:S04]  /*c6b0*/  STS.U16 [R24], R25 ;  /* 0x0000001918007388 */ /* 0x004fe80000000400 */
[----:B----4-:R3:W-:Y:S02]  /*c6c0*/  STS.U16 [R24+0x100], R4 ;  /* 0x0001000418007388 */ /* 0x0107e40000000400 */
[----:B---3--:R-:W-:Y:S02]  /*c6d0*/  IADD3 R4, P1, R5, R28, RZ ;  /* 0x0000001c05047210 */ /* 0x008fe40007f3e0ff */
[----:B------:R-:W2:Y:S01]  /*c6e0*/  LDL R5, [R1+0xeb4] ;  /* 0x000eb40001057983 */ /* 0x000ea20000100800 */
[----:B------:R-:W-:Y:S02]  /*c6f0*/  PRMT R20, RZ, 0x7610, R20 ;  /* 0x00007610ff147816 */ /* 0x000fe40000000014 */
[----:B--2---:R-:W-:-:S05]  /*c700*/  IMAD.X R5, R5, 0x1, R0, P1 ;  /* 0x0000000105057824 */ /* 0x004fca00008e0600 */
        /* <DEDUP_REMOVED lines=9> */
[----:B---3--:R0:W-:Y:S04]  /*c7a0*/  STL [R1+0x84], R19 ;  /* 0x0000841301007387 */ /* 0x0081e80000100800 */
[----:B0-----:R-:W3:Y:S04]  /*c7b0*/  LDL.LU R19, [R1+0x22c4] ;  /* 0x0022c40001137983 */ /* 0x001ee80000300800 */
[----:B------:R-:W4:Y:S02]  /*c7c0*/  LDL R5, [R1+0x105c] ;  /* 0x00105c0001057983 */ /* 0x000f240000100800 */
[----:B----4-:R-:W-:-:S02]  /*c7d0*/  IADD3 R4, P1, R5, R28, RZ ;  /* 0x0000001c05047210 */ /* 0x010fc40007f3e0ff */
[----:B------:R-:W4:Y:S01]  /*c7e0*/  LDL R5, [R1+0xff0] ;  /* 0x000ff00001057983 */ /* 0x000f220000100800 */
[----:B------:R-:W-:Y:S02]  /*c7f0*/  PRMT R23, RZ, 0x7610, R23 ;  /* 0x00007610ff177816 */ /* 0x000fe40000000017 */
[----:B----4-:R-:W-:-:S05]  /*c800*/  IMAD.X R5, R5, 0x1, R0, P1 ;  /* 0x0000000105057824 */ /* 0x010fca00008e0600 */
[----:B------:R-:W4:Y:S04]  /*c810*/  @!P0 LDG.E.U16 R23, [R4.64] ;  /* 0x0000000404178981 */ /* 0x000f28000c1e1500 */
[----:B----4-:R0:W-:Y:S04]  /*c820*/  STL [R1+0x80], R23 ;  /* 0x0000801701007387 */ /* 0x0101e80000100800 */
[----:B0-----:R-:W4:Y:S04]  /*c830*/  LDL.LU R23, [R1+0x22c0] ;  /* 0x0022c00001177983 */ /* 0x001f280000300800 */
[----:B------:R-:W2:Y:S02]  /*c840*/  LDL R5, [R1+0xf3c] ;  /* 0x000f3c0001057983 */ /* 0x000ea40000100800 */
[----:B--2---:R-:W-:-:S02]  /*c850*/  IADD3 R4, P1, R5, R28, RZ ;  /* 0x0000001c05047210 */ /* 0x004fc40007f3e0ff */
[----:B------:R-:W2:Y:S01]  /*c860*/  LDL R5, [R1+0xeac] ;  /* 0x000eac0001057983 */ /* 0x000ea20000100800 */
[----:B----4-:R-:W-:Y:S02]  /*c870*/  PRMT R23, RZ, 0x7610, R23 ;  /* 0x00007610ff177816 */ /* 0x010fe40000000017 */
[----:B--2---:R-:W-:-:S05]  /*c880*/  IMAD.X R5, R5, 0x1, R0, P1 ;  /* 0x0000000105057824 */ /* 0x004fca00008e0600 */
[----:B------:R-:W2:Y:S04]  /*c890*/  @!P0 LDG.E.U16 R23, [R4.64] ;  /* 0x0000000404178981 */ /* 0x000ea8000c1e1500 */
[----:B--2---:R0:W-:Y:S04]  /*c8a0*/  STL [R1+0x7c], R23 ;  /* 0x00007c1701007387 */ /* 0x0041e80000100800 */
[----:B0-----:R-:W2:Y:S04]  /*c8b0*/  LDL.LU R23, [R1+0x22bc] ;  /* 0x0022bc0001177983 */ /* 0x001ea80000300800 */
[----:B------:R-:W4:Y:S02]  /*c8c0*/  LDL R5, [R1+0xfe4] ;  /* 0x000fe40001057983 */ /* 0x000f240000100800 */
[----:B----4-:R-:W-:-:S02]  /*c8d0*/  IADD3 R4, P1, R5, R28, RZ ;  /* 0x0000001c05047210 */ /* 0x010fc40007f3e0ff */
[----:B------:R-:W4:Y:S01]  /*c8e0*/  LDL R5, [R1+0xf38] ;  /* 0x000f380001057983 */ /* 0x000f220000100800 */
[----:B------:R-:W-:Y:S02]  /*c8f0*/  PRMT R3, RZ, 0x7610, R3 ;  /* 0x00007610ff037816 */ /* 0x000fe40000000003 */
[----:B----4-:R-:W-:-:S05]  /*c900*/  IMAD.X R5, R5, 0x1, R0, P1 ;  /* 0x0000000105057824 */ /* 0x010fca00008e0600 */
[----:B------:R0:W4:Y:S04]  /*c910*/  @!P0 LDG.E.U16 R3, [R4.64] ;  /* 0x0000000404038981 */ /* 0x000128000c1e1500 */
[----:B0-----:R-:W2:Y:S04]  /*c920*/  LDL R5, [R1+0x1054] ;  /* 0x0010540001057983 */ /* 0x001ea80000100800 */
[----:B----4-:R-:W-:Y:S01]  /*c930*/  STL [R1+0x78], R3 ;  /* 0x0000780301007387 */ /* 0x010fe20000100800 */
[----:B--2---:R-:W-:-:S03]  /*c940*/  IADD3 R4, P1, R5, R28, RZ ;  /* 0x0000001c05047210 */ /* 0x004fc60007f3e0ff */
[----:B------:R-:W2:Y:S01]  /*c950*/  LDL R5, [R1+0xfe0] ;  /* 0x000fe00001057983 */ /* 0x000ea20000100800 */
[----:B------:R-:W-:Y:S01]  /*c960*/  PRMT R23, RZ, 0x7610, R23 ;  /* 0x00007610ff177816 */ /* 0x000fe20000000017 */
[----:B--2---:R-:W-:-:S05]  /*c970*/  IMAD.X R5, R5, 0x1, R0, P1 ;  /* 0x0000000105057824 */ /* 0x004fca00008e0600 */
[----:B------:R-:W2:Y:S04]  /*c980*/  @!P0 LDG.E.U16 R23, [R4.64] ;  /* 0x0000000404178981 */ /* 0x000ea8000c1e1500 */
[----:B--2---:R0:W-:Y:S04]  /*c990*/  STL [R1+0x74], R23 ;  /* 0x0000741701007387 */ /* 0x0041e80000100800 */
[----:B0-----:R-:W2:Y:S04]  /*c9a0*/  LDL.LU R23, [R1+0x22b8] ;  /* 0x0022b80001177983 */ /* 0x001ea80000300800 */
[----:B------:R-:W4:Y:S02]  /*c9b0*/  LDL R5, [R1+0xf2c] ;  /* 0x000f2c0001057983 */ /* 0x000f240000100800 */
[----:B----4-:R-:W-:-:S02]  /*c9c0*/  IADD3 R4, P1, R5, R28, RZ ;  /* 0x0000001c05047210 */ /* 0x010fc40007f3e0ff */
[----:B------:R-:W4:Y:S01]  /*c9d0*/  LDL R5, [R1+0xea4] ;  /* 0x000ea40001057983 */ /* 0x000f220000100800 */
[----:B--2---:R-:W-:Y:S02]  /*c9e0*/  PRMT R23, RZ, 0x7610, R23 ;  /* 0x00007610ff177816 */ /* 0x004fe40000000017 */
[----:B----4-:R-:W-:-:S05]  /*c9f0*/  IMAD.X R5, R5, 0x1, R0, P1 ;  /* 0x0000000105057824 */ /* 0x010fca00008e0600 */
[----:B------:R-:W2:Y:S04]  /*ca00*/  @!P0 LDG.E.U16 R23, [R4.64] ;  /* 0x0000000404178981 */ /* 0x000ea8000c1e1500 */
[----:B------:R-:W0:Y:S04]  /*ca10*/  S2R R3, SR_TID.X ;  /* 0x0000000000037919 */ /* 0x000e280000002100 */
[----:B--2---:R1:W-:Y:S04]  /*ca20*/  STL [R1+0x70], R23 ;  /* 0x0000701701007387 */ /* 0x0043e80000100800 */
[----:B-1----:R-:W2:Y:S04]  /*ca30*/  LDL.LU R23, [R1+0x22b4] ;  /* 0x0022b40001177983 */ /* 0x002ea80000300800 */
[----:B------:R-:W4:Y:S04]  /*ca40*/  LDL.LU R4, [R1+0xc] ;  /* 0x00000c0001047983 */ /* 0x000f280000300800 */
[----:B------:R-:W2:Y:S01]  /*ca50*/  LDL R5, [R1+0xfd4] ;  /* 0x000fd40001057983 */ /* 0x000ea20000100800 */
[----:B0-----:R-:W-:-:S05]  /*ca60*/  LOP3.LUT R3, R3, 0x7f, RZ, 0xc0, !PT ;  /* 0x0000007f03037812 */ /* 0x001fca00078ec0ff */
[----:B------:R-:W-:Y:S01]  /*ca70*/  IMAD.SHL.U32 R3, R3, 0x2, RZ ;  /* 0x0000000203037824 */ /* 0x000fe200078e00ff */
[----:B------:R-:W-:Y:S04]  /*ca80*/  STS.U16 [R24+0x1000], R20 ;  /* 0x0010001418007388 */ /* 0x000fe80000000400 */
[----:B---3--:R-:W-:Y:S01]  /*ca90*/  STS.U16 [R24+0x1100], R19 ;  /* 0x0011001318007388 */ /* 0x008fe20000000400 */
[----:B------:R-:W-:-:S03]  /*caa0*/  LOP3.LUT R3, R3, 0x10, RZ, 0x3c, !PT ;  /* 0x0000001003037812 */ /* 0x000fc600078e3cff */
[----:B------:R-:W-:Y:S04]  /*cab0*/  STS.U16 [R24+0x2000], R13 ;  /* 0x0020000d18007388 */ /* 0x000fe80000000400 */
[----:B------:R-:W-:Y:S04]  /*cac0*/  STS.U16 [R24+0x2100], R12 ;  /* 0x0021000c18007388 */ /* 0x000fe80000000400 */
[----:B------:R-:W-:Y:S04]  /*cad0*/  STS.U16 [R24+0x3000], R7 ;  /* 0x0030000718007388 */ /* 0x000fe80000000400 */
[----:B------:R-:W-:Y:S04]  /*cae0*/  STS.U16 [R24+0x3100], R6 ;  /* 0x0031000618007388 */ /* 0x000fe80000000400 */
[----:B----4-:R2:W-:Y:S02]  /*caf0*/  STS.U16 [R3+0x200], R4 ;  /* 0x0002000403007388 */ /* 0x0105e40000000400 */
[----:B--2---:R-:W-:-:S02]  /*cb00*/  IADD3 R4, P1, R5, R28, RZ ;  /* 0x0000001c05047210 */ /* 0x004fc40007f3e0ff */
[----:B------:R-:W2:Y:S01]  /*cb10*/  LDL R5, [R1+0xf28] ;  /* 0x000f280001057983 */ /* 0x000ea20000100800 */
[----:B------:R-:W-:Y:S02]  /*cb20*/  PRMT R23, RZ, 0x7610, R23 ;  /* 0x00007610ff177816 */ /* 0x000fe40000000017 */
[----:B--2---:R-:W-:-:S05]  /*cb30*/  IMAD.X R5, R5, 0x1, R0, P1 ;  /* 0x0000000105057824 */ /* 0x004fca00008e0600 */
[----:B------:R-:W2:Y:S04]  /*cb40*/  @!P0 LDG.E.U16 R23, [R4.64] ;  /* 0x0000000404178981 */ /* 0x000ea8000c1e1500 */
[----:B--2---:R0:W-:Y:S04]  /*cb50*/  STL [R1+0x6c], R23 ;  /* 0x00006c1701007387 */ /* 0x0041e80000100800 */
[----:B0-----:R-:W2:Y:S04]  /*cb60*/  LDL.LU R23, [R1+0x22b0] ;  /* 0x0022b00001177983 */ /* 0x001ea80000300800 */
[----:B------:R-:W3:Y:S04]  /*cb70*/  LDL.LU R4, [R1+0x10] ;  /* 0x0000100001047983 */ /* 0x000ee80000300800 */
[----:B------:R-:W4:Y:S04]  /*cb80*/  LDL R5, [R1+0x104c] ;  /* 0x00104c0001057983 */ /* 0x000f280000100800 */
[----:B---3--:R4:W-:Y:S02]  /*cb90*/  STS.U16 [R3+0x300], R4 ;  /* 0x0003000403007388 */ /* 0x0089e40000000400 */
[----:B----4-:R-:W-:-:S02]  /*cba0*/  IADD3 R4, P1, R5, R28, RZ ;  /* 0x0000001c05047210 */ /* 0x010fc40007f3e0ff */
[----:B------:R-:W3:Y:S01]  /*cbb0*/  LDL R5, [R1+0xfd0] ;  /* 0x000fd00001057983 */ /* 0x000ee20000100800 */
[----:B--2---:R-:W-:Y:S02]  /*cbc0*/  PRMT R23, RZ, 0x7610, R23 ;  /* 0x00007610ff177816 */ /* 0x004fe40000000017 */
[----:B---3--:R-:W-:-:S05]  /*cbd0*/  IMAD.X R5, R5, 0x1, R0, P1 ;  /* 0x0000000105057824 */ /* 0x008fca00008e0600 */
        /* <DEDUP_REMOVED lines=22> */
[----:B------:R-:W-:Y:S02]  /*cd40*/  PRMT R14, RZ, 0x7610, R14 ;  /* 0x00007610ff0e7816 */ /* 0x000fe4000000000e */
[----:B--2---:R-:W-:-:S05]  /*cd50*/  IMAD.X R5, R5, 0x1, R0, P1 ;  /* 0x0000000105057824 */ /* 0x004fca00008e0600 */
[----:B------:R-:W2:Y:S04]  /*cd60*/  @!P0 LDG.E.U16 R14, [R4.64] ;  /* 0x00000004040e8981 */ /* 0x000ea8000c1e1500 */
[----:B--2---:R0:W-:Y:S04]  /*cd70*/  STL [R1+0x58], R14 ;  /* 0x0000580e01007387 */ /* 0x0041e80000100800 */
[----:B0-----:R-:W2:Y:S04]  /*cd80*/  LDL.LU R14, [R1+0x22a0] ;  /* 0x0022a000010e7983 */ /* 0x001ea80000300800 */
        /* <DEDUP_REMOVED lines=22> */
[----:B------:R-:W-:Y:S04]  /*cef0*/  STS.U16 [R3+0x1200], R23 ;  /* 0x0012001703007388 */ /* 0x000fe80000000400 */
[----:B---3--:R-:W-:Y:S04]  /*cf00*/  STS.U16 [R3+0x1300], R22 ;  /* 0x0013001603007388 */ /* 0x008fe80000000400 */
[----:B----4-:R-:W-:Y:S04]  /*cf10*/  STS.U16 [R3+0x2200], R15 ;  /* 0x0022000f03007388 */ /* 0x010fe80000000400 */
[----:B------:R-:W-:Y:S04]  /*cf20*/  STS.U16 [R3+0x2300], R14 ;  /* 0x0023000e03007388 */ /* 0x000fe80000000400 */
[----:B------:R-:W-:Y:S04]  /*cf30*/  STS.U16 [R3+0x3200], R9 ;  /* 0x0032000903007388 */ /* 0x000fe80000000400 */
[----:B------:R0:W-:Y:S04]  /*cf40*/  STS.U16 [R3+0x3300], R8 ;  /* 0x0033000803007388 */ /* 0x0001e80000000400 */
[----:B0-----:R-:W3:Y:S04]  /*cf50*/  LDL R3, [R1+0x1034] ;  /* 0x0010340001037983 */ /* 0x001ee80000100800 */
[----:B--2---:R0:W-:Y:S04]  /*cf60*/  STL [R1+0x4c], R21 ;  /* 0x00004c1501007387 */ /* 0x0041e80000100800 */
[----:B0-----:R-:W2:Y:S04]  /*cf70*/  LDL.LU R21, [R1+0x2294] ;  /* 0x0022940001157983 */ /* 0x001ea80000300800 */
[----:B------:R-:W4:Y:S04]  /*cf80*/  LDL.LU R4, [R1+0x1c] ;  /* 0x00001c0001047983 */ /* 0x000f280000300800 */
[----:B------:R-:W2:Y:S01]  /*cf90*/  LDL R5, [R1+0xefc] ;  /* 0x000efc0001057983 */ /* 0x000ea20000100800 */
[----:B------:R-:W-:-:S05]  /*cfa0*/  LOP3.LUT R18, R18, 0x7f, RZ, 0xc0, !PT ;  /* 0x0000007f12127812 */ /* 0x000fca00078ec0ff */
[----:B------:R-:W-:-:S05]  /*cfb0*/  IMAD.SHL.U32 R18, R18, 0x2, RZ ;  /* 0x0000000212127824 */ /* 0x000fca00078e00ff */
[----:B------:R-:W-:-:S05]  /*cfc0*/  LOP3.LUT R18, R18, 0x20, RZ, 0x3c, !PT ;  /* 0x0000002012127812 */ /* 0x000fca00078e3cff */
[----:B----4-:R2:W-:Y:S02]  /*cfd0*/  STS.U16 [R18+0x400], R4 ;  /* 0x0004000412007388 */ /* 0x0105e40000000400 */
[----:B--2---:R-:W-:Y:S02]  /*cfe0*/  IADD3 R4, P1, R5, R28, RZ ;  /* 0x0000001c05047210 */ /* 0x004fe40007f3e0ff */
[----:B------:R-:W2:Y:S01]  /*cff0*/  LDL R5, [R1+0xe8c] ;  /* 0x000e8c0001057983 */ /* 0x000ea20000100800 */
[----:B------:R-:W-:Y:S02]  /*d000*/  PRMT R21, RZ, 0x7610, R21 ;  /* 0x00007610ff157816 */ /* 0x000fe40000000015 */
[----:B--2---:R-:W-:-:S05]  /*d010*/  IMAD.X R5, R5, 0x1, R0, P1 ;  /* 0x0000000105057824 */ /* 0x004fca00008e0600 */
[----:B------:R-:W2:Y:S04]  /*d020*/  @!P0 LDG.E.U16 R21, [R4.64] ;  /* 0x0000000404158981 */ /* 0x000ea8000c1e1500 */
[----:B--2---:R0:W-:Y:S04]  /*d030*/  STL [R1+0x48], R21 ;  /* 0x0000481501007387 */ /* 0x0041e80000100800 */
[----:B0-----:R-:W2:Y:S04]  /*d040*/  LDL.LU R21, [R1+0x2290] ;  /* 0x0022900001157983 */ /* 0x001ea80000300800 */
[----:B------:R-:W4:Y:S04]  /*d050*/  LDL.LU R4, [R1+0x20] ;  /* 0x0000200001047983 */ /* 0x000f280000300800 */
[----:B------:R-:W2:Y:S04]  /*d060*/  LDL R5, [R1+0xfa4] ;  /* 0x000fa40001057983 */ /* 0x000ea80000100800 */
        /* <DEDUP_REMOVED lines=8> */
[----:B------:R-:W4:Y:S01]  /*d0f0*/  LDL.LU R5, [R1+0x4] ;  /* 0x0000040001057983 */ /* 0x000f220000300800 */
[----:B---3--:R-:W-:-:S03]  /*d100*/  IADD3 R4, P1, R3, R28, RZ ;  /* 0x0000001c03047210 */ /* 0x008fc60007f3e0ff */
[----:B----4-:R0:W-:Y:S04]  /*d110*/  STS.U16 [R18+0x1400], R5 ;  /* 0x0014000512007388 */ /* 0x0101e80000000400 */
[----:B0-----:R-:W3:Y:S01]  /*d120*/  LDL R5, [R1+0xfa0] ;  /* 0x000fa00001057983 */ /* 0x001ee20000100800 */
[----:B--2---:R-:W-:-:S03]  /*d130*/  PRMT R21, RZ, 0x7610, R21 ;  /* 0x00007610ff157816 */ /* 0x004fc60000000015 */
[----:B------:R-:W2:Y:S01]  /*d140*/  LDL.LU R3, [R1+0x24] ;  /* 0x0000240001037983 */ /* 0x000ea20000300800 */
[----:B---3--:R-:W-:-:S05]  /*d150*/  IMAD.X R5, R5, 0x1, R0, P1 ;  /* 0x0000000105057824 */ /* 0x008fca00008e0600 */
[----:B------:R-:W3:Y:S04]  /*d160*/  @!P0 LDG.E.U16 R21, [R4.64] ;  /* 0x0000000404158981 */ /* 0x000ee8000c1e1500 */
[----:B---3--:R0:W-:Y:S04]  /*d170*/  STL [R1+0x40], R21 ;  /* 0x0000401501007387 */ /* 0x0081e80000100800 */
[----:B0-----:R-:W3:Y:S04]  /*d180*/  LDL.LU R21, [R1+0x2288] ;  /* 0x0022880001157983 */ /* 0x001ee80000300800 */
[----:B------:R-:W4:Y:S04]  /*d190*/  LDL.LU R4, [R1+0x8] ;  /* 0x0000080001047983 */ /* 0x000f280000300800 */
[----:B------:R-:W2:Y:S04]  /*d1a0*/  LDL R5, [R1+0xeec] ;  /* 0x000eec0001057983 */ /* 0x000ea80000100800 */
[----:B----4-:R0:W-:Y:S04]  /*d1b0*/  STS.U16 [R18+0x1500], R4 ;  /* 0x0015000412007388 */ /* 0x0101e80000000400 */
[----:B0-----:R-:W4:Y:S01]  /*d1c0*/  LDL.LU R18, [R1+0x2284] ;  /* 0x0022840001127983 */ /* 0x001f220000300800 */
[----:B--2---:R-:W-:-:S03]  /*d1d0*/  IADD3 R4, P1, R5, R28, RZ ;  /* 0x0000001c05047210 */ /* 0x004fc60007f3e0ff */
[----:B------:R-:W2:Y:S01]  /*d1e0*/  LDL R5, [R1+0xe84] ;  /* 0x000e840001057983 */ /* 0x000ea20000100800 */
[----:B----4-:R-:W-:Y:S01]  /*d1f0*/  PRMT R18, RZ, 0x7610, R18 ;  /* 0x00007610ff127816 */ /* 0x010fe20000000012 */
[----:B--2---:R-:W-:-:S05]  /*d200*/  IMAD.X R5, R5, 0x1, R0, P1 ;  /* 0x0000000105057824 */ /* 0x004fca00008e0600 */
[----:B------:R0:W2:Y:S04]  /*d210*/  @!P0 LDG.E.U16 R18, [R4.64] ;  /* 0x0000000404128981 */ /* 0x0000a8000c1e1500 */
[----:B0-----:R-:W0:Y:S02]  /*d220*/  S2R R5, SR_TID.X ;  /* 0x0000000000057919 */ /* 0x001e240000002100 */
[----:B0-----:R-:W-:-:S05]  /*d230*/  LOP3.LUT R5, R5, 0x7f, RZ, 0xc0, !PT ;  /* 0x0000007f05057812 */ /* 0x001fca00078ec0ff */
[----:B------:R-:W-:-:S05]  /*d240*/  IMAD.SHL.U32 R5, R5, 0x2, RZ ;  /* 0x0000000205057824 */ /* 0x000fca00078e00ff */
[----:B------:R-:W-:Y:S01]  /*d250*/  LOP3.LUT R4, R5, 0x20, RZ, 0x3c, !PT ;  /* 0x0000002005047812 */ /* 0x000fe200078e3cff */
[----:B--2---:R0:W-:Y:S04]  /*d260*/  STL [R1+0x3c], R18 ;  /* 0x00003c1201007387 */ /* 0x0041e80000100800 */
[----:B0-----:R-:W2:Y:S04]  /*d270*/  LDL.LU R18, [R1+0x2280] ;  /* 0x0022800001127983 */ /* 0x001ea80000300800 */
[----:B------:R-:W4:Y:S04]  /*d280*/  LDL R5, [R1+0xf94] ;  /* 0x000f940001057983 */ /* 0x000f280000100800 */
[----:B--2---:R4:W-:Y:S02]  /*d290*/  STS.U16 [R4+0x2400], R18 ;  /* 0x0024001204007388 */ /* 0x0049e40000000400 */
[----:B----4-:R-:W-:-:S02]  /*d2a0*/  IADD3 R4, P1, R5, R28, RZ ;  /* 0x0000001c05047210 */ /* 0x010fc40007f3e0ff */
[----:B------:R-:W2:Y:S01]  /*d2b0*/  LDL R5, [R1+0xee8] ;  /* 0x000ee80001057983 */ /* 0x000ea20000100800 */
[----:B---3--:R-:W-:Y:S02]  /*d2c0*/  PRMT R21, RZ, 0x7610, R21 ;  /* 0x00007610ff157816 */ /* 0x008fe40000000015 */
        /* <DEDUP_REMOVED lines=8> */
[----:B------:R-:W3:Y:S04]  /*d350*/  LDL R5, [R1+0x102c] ;  /* 0x00102c0001057983 */ /* 0x000ee80000100800 */
[----:B--2---:R3:W-:Y:S02]  /*d360*/  STS.U16 [R4+0x2500], R21 ;  /* 0x0025001504007388 */ /* 0x0047e40000000400 */
[----:B---3--:R-:W-:-:S02]  /*d370*/  IADD3 R4, P1, R5, R28, RZ ;  /* 0x0000001c05047210 */ /* 0x008fc40007f3e0ff */
[----:B------:R-:W2:Y:S01]  /*d380*/  LDL R5, [R1+0xf90] ;  /* 0x000f900001057983 */ /* 0x000ea20000100800 */
[----:B------:R-:W-:Y:S02]  /*d390*/  PRMT R27, RZ, 0x7610, R27 ;  /* 0x00007610ff1b7816 */ /* 0x000fe4000000001b */
        /* <DEDUP_REMOVED lines=9> */
[----:B------:R3:W-:Y:S02]  /*d430*/  STS.U16 [R4+0x3400], R11 ;  /* 0x0034000b04007388 */ /* 0x0007e40000000400 */
[----:B---3--:R-:W-:-:S02]  /*d440*/  IADD3 R4, P1, R5, R28, RZ ;  /* 0x0000001c05047210 */ /* 0x008fc40007f3e0ff */
[----:B------:R-:W3:Y:S01]  /*d450*/  LDL R5, [R1+0xe7c] ;  /* 0x000e7c0001057983 */ /* 0x000ee20000100800 */
[----:B--2---:R-:W-:Y:S02]  /*d460*/  PRMT R27, RZ, 0x7610, R27 ;  /* 0x00007610ff1b7816 */ /* 0x004fe4000000001b */
[----:B---3--:R-:W-:-:S05]  /*d470*/  IMAD.X R5, R5, 0x1, R0, P1 ;  /* 0x0000000105057824 */ /* 0x008fca00008e0600 */
        /* <DEDUP_REMOVED lines=11> */
[----:B------:R-:W-:Y:S01]  /*d530*/  PRMT R2, RZ, 0x7610, R2 ;  /* 0x00007610ff027816 */ /* 0x000fe20000000002 */
[----:B------:R-:W-:Y:S02]  /*d540*/  IMAD.SHL.U32 R26, R26, 0x2, RZ ;  /* 0x000000021a1a7824 */ /* 0x000fe400078e00ff */
[----:B---3--:R-:W-:-:S05]  /*d550*/  IMAD.X R5, R5, 0x1, R0, P1 ;  /* 0x0000000105057824 */ /* 0x008fca00008e0600 */
[----:B------:R0:W3:Y:S04]  /*d560*/  @!P0 LDG.E.U16 R2, [R4.64] ;  /* 0x0000000404028981 */ /* 0x0000e8000c1e1500 */
[----:B0-----:R-:W4:Y:S01]  /*d570*/  LDL R5, [R1+0x1024] ;  /* 0x0010240001057983 */ /* 0x001f220000100800 */
[----:B------:R-:W-:-:S05]  /*d580*/  LOP3.LUT R26, R26, 0x30, RZ, 0x3c, !PT ;  /* 0x000000301a1a7812 */ /* 0x000fca00078e3cff */
[----:B------:R-:W-:Y:S04]  /*d590*/  STS.U16 [R26+0x600], R3 ;  /* 0x000600031a007388 */ /* 0x000fe80000000400 */
[----:B---3--:R0:W-:Y:S04]  /*d5a0*/  STL [R1+0x2c], R2 ;  /* 0x00002c0201007387 */ /* 0x0081e80000100800 */
[----:B0-----:R-:W3:Y:S01]  /*d5b0*/  LDL.LU R2, [R1+0x1018] ;  /* 0x0010180001027983 */ /* 0x001ee20000300800 */
[----:B----4-:R-:W-:-:S03]  /*d5c0*/  IADD3 R4, P1, R5, R28, RZ ;  /* 0x0000001c05047210 */ /* 0x010fc60007f3e0ff */
[----:B------:R-:W4:Y:S04]  /*d5d0*/  LDL.LU R3, [R1+0x1070] ;  /* 0x0010700001037983 */ /* 0x000f280000300800 */
[----:B------:R-:W3:Y:S01]  /*d5e0*/  LDL R5, [R1+0xf80] ;  /* 0x000f800001057983 */ /* 0x000ee20000100800 */
[----:B--2---:R-:W-:Y:S01]  /*d5f0*/  PRMT R27, RZ, 0x7610, R27 ;  /* 0x00007610ff1b7816 */ /* 0x004fe2000000001b */
[----:B---3--:R-:W-:-:S05]  /*d600*/  IMAD.X R5, R5, 0x1, R0, P1 ;  /* 0x0000000105057824 */ /* 0x008fca00008e0600 */
[----:B------:R-:W2:Y:S04]  /*d610*/  @!P0 LDG.E.U16 R27, [R4.64] ;  /* 0x00000004041b8981 */ /* 0x000ea8000c1e1500 */
[----:B--2---:R0:W-:Y:S04]  /*d620*/  STL [R1+0x28], R27 ;  /* 0x0000281b01007387 */ /* 0x0041e80000100800 */
[----:B0-----:R-:W2:Y:S04]  /*d630*/  LDL.LU R27, [R1+0x2270] ;  /* 0x00227000011b7983 */ /* 0x001ea80000300800 */
[----:B------:R-:W3:Y:S04]  /*d640*/  LDL.LU R4, [R1+0xdc] ;  /* 0x0000dc0001047983 */ /* 0x000ee80000300800 */
[----:B------:R-:W2:Y:S04]  /*d650*/  LDL R5, [R1+0xecc] ;  /* 0x000ecc0001057983 */ /* 0x000ea80000100800 */
[----:B---3--:R2:W-:Y:S02]  /*d660*/  STS.U16 [R26+0x700], R4 ;  /* 0x000700041a007388 */ /* 0x0085e40000000400 */
        /* <DEDUP_REMOVED lines=8> */
[----:B------:R-:W2:Y:S04]  /*d6f0*/  LDL R5, [R1+0xf70] ;  /* 0x000f700001057983 */ /* 0x000ea80000100800 */
[----:B---3--:R0:W-:Y:S04]  /*d700*/  STS.U16 [R26+0x1600], R4 ;  /* 0x001600041a007388 */ /* 0x0081e80000000400 */
[----:B0-----:R-:W3:Y:S01]  /*d710*/  LDL.LU R26, [R1+0x2268] ;  /* 0x00226800011a7983 */ /* 0x001ee20000300800 */
[----:B--2---:R-:W-:-:S03]  /*d720*/  IADD3 R4, P1, R5, R28, RZ ;  /* 0x0000001c05047210 */ /* 0x004fc60007f3e0ff */
[----:B------:R-:W2:Y:S01]  /*d730*/  LDL R5, [R1+0xec8] ;  /* 0x000ec80001057983 */ /* 0x000ea20000100800 */
[----:B---3--:R-:W-:Y:S01]  /*d740*/  PRMT R26, RZ, 0x7610, R26 ;  /* 0x00007610ff1a7816 */ /* 0x008fe2000000001a */
        /* <DEDUP_REMOVED lines=8> */
[----:B------:R-:W3:Y:S04]  /*d7d0*/  LDL.LU R5, [R1+0x18] ;  /* 0x0000180001057983 */ /* 0x000ee80000300800 */
[----:B---3--:R4:W-:Y:S01]  /*d7e0*/  STS.U16 [R4+0x1700], R5 ;  /* 0x0017000504007388 */ /* 0x0089e20000000400 */
[----:B--2---:R-:W-:-:S02]  /*d7f0*/  PRMT R26, RZ, 0x7610, R26 ;  /* 0x00007610ff1a7816 */ /* 0x004fc4000000001a */
[----:B----4-:R-:W-:-:S05]  /*d800*/  IADD3 R4, P1, R3, R28, RZ ;  /* 0x0000001c03047210 */ /* 0x010fca0007f3e0ff */
[----:B------:R-:W-:-:S05]  /*d810*/  IMAD.X R5, R2, 0x1, R0, P1 ;  /* 0x0000000102057824 */ /* 0x000fca00008e0600 */
[----:B------:R0:W2:Y:S04]  /*d820*/  @!P0 LDG.E.U16 R26, [R4.64] ;  /* 0x00000004041a8981 */ /* 0x0000a8000c1e1500 */
[----:B0-----:R-:W0:Y:S04]  /*d830*/  S2R R5, SR_TID.X ;  /* 0x0000000000057919 */ /* 0x001e280000002100 */
[----:B------:R1:W-:Y:S04]  /*d840*/  STL [R1+0x10d8], R3 ;  /* 0x0010d80301007387 */ /* 0x0003e80000100800 */
[----:B-1----:R-:W3:Y:S01]  /*d850*/  LDL.LU R3, [R1+0x100c] ;  /* 0x00100c0001037983 */ /* 0x002ee20000300800 */
[----:B0-----:R-:W-:-:S03]  /*d860*/  LOP3.LUT R5, R5, 0x7f, RZ, 0xc0, !PT ;  /* 0x0000007f05057812 */ /* 0x001fc600078ec0ff */
[----:B------:R0:W-:Y:S02]  /*d870*/  STL [R1+0x10dc], R2 ;  /* 0x0010dc0201007387 */ /* 0x0001e40000100800 */
[----:B------:R-:W-:Y:S02]  /*d880*/  IMAD.SHL.U32 R5, R5, 0x2, RZ ;  /* 0x0000000205057824 */ /* 0x000fe400078e00ff */
[----:B0-----:R-:W4:Y:S03]  /*d890*/  LDL.LU R2, [R1+0xf60] ;  /* 0x000f600001027983 */ /* 0x001f260000300800 */
        /* <DEDUP_REMOVED lines=10> */
[----:B0-----:R-:W0:Y:S04]  /*d940*/  S2R R5, SR_TID.X ;  /* 0x0000000000057919 */ /* 0x001e280000002100 */
[----:B--2---:R1:W-:Y:S04]  /*d950*/  STL [R1+0x18], R27 ;  /* 0x0000181b01007387 */ /* 0x0043e80000100800 */
[----:B-1----:R-:W2:Y:S01]  /*d960*/  LDL.LU R27, [R1+0x225c] ;  /* 0x00225c00011b7983 */ /* 0x002ea20000300800 */
[----:B0-----:R-:W-:-:S05]  /*d970*/  LOP3.LUT R5, R5, 0x7f, RZ, 0xc0, !PT ;  /* 0x0000007f05057812 */ /* 0x001fca00078ec0ff */
[----:B------:R-:W-:Y:S01]  /*d980*/  IMAD.SHL.U32 R5, R5, 0x2, RZ ;  /* 0x0000000205057824 */ /* 0x000fe200078e00ff */
[----:B------:R-:W-:-:S04]  /*d990*/  IADD3 R4, P1, R3, R28, RZ ;  /* 0x0000001c03047210 */ /* 0x000fc80007f3e0ff */
[----:B------:R-:W-:Y:S02]  /*d9a0*/  LOP3.LUT R5, R5, 0x30, RZ, 0x3c, !PT ;  /* 0x0000003005057812 */ /* 0x000fe400078e3cff */
[----:B------:R-:W-:-:S03]  /*d9b0*/  PRMT R16, RZ, 0x7610, R16 ;  /* 0x00007610ff107816 */ /* 0x000fc60000000010 */
[----:B--2---:R4:W-:Y:S02]  /*d9c0*/  STS.U16 [R5+0x2700], R27 ;  /* 0x0027001b05007388 */ /* 0x0049e40000000400 */
[----:B----4-:R-:W-:-:S05]  /*d9d0*/  IMAD.X R5, R2, 0x1, R0, P1 ;  /* 0x0000000102057824 */ /* 0x010fca00008e0600 */
[----:B------:R0:W2:Y:S04]  /*d9e0*/  @!P0 LDG.E.U16 R16, [R4.64] ;  /* 0x0000000404108981 */ /* 0x0000a8000c1e1500 */
[----:B------:R1:W-:Y:S04]  /*d9f0*/  STL [R1+0x1100], R3 ;  /* 0x0011000301007387 */ /* 0x0003e80000100800 */
[----:B-1----:R-:W3:Y:S04]  /*da00*/  LDL.LU R3, [R1+0x1068] ;  /* 0x0010680001037983 */ /* 0x002ee80000300800 */
[----:B------:R1:W-:Y:S04]  /*da10*/  STL [R1+0x1104], R2 ;  /* 0x0011040201007387 */ /* 0x0003e80000100800 */
[----:B-1----:R-:W4:Y:S04]  /*da20*/  LDL.LU R2, [R1+0x1008] ;  /* 0x0010080001027983 */ /* 0x002f280000300800 */
[----:B0-----:R-:W0:Y:S04]  /*da30*/  S2R R5, SR_TID.X ;  /* 0x0000000000057919 */ /* 0x001e280000002100 */
[----:B--2---:R1:W-:Y:S04]  /*da40*/  STL [R1+0x14], R16 ;  /* 0x0000141001007387 */ /* 0x0043e80000100800 */
[----:B-1----:R-:W2:Y:S01]  /*da50*/  LDL.LU R16, [R1+0x2258] ;  /* 0x0022580001107983 */ /* 0x002ea20000300800 */
[----:B0-----:R-:W-:-:S05]  /*da60*/  LOP3.LUT R5, R5, 0x7f, RZ, 0xc0, !PT ;  /* 0x0000007f05057812 */ /* 0x001fca00078ec0ff */
[----:B------:R-:W-:Y:S01]  /*da70*/  IMAD.SHL.U32 R5, R5, 0x2, RZ ;  /* 0x0000000205057824 */ /* 0x000fe200078e00ff */
[----:B---3--:R-:W-:-:S04]  /*da80*/  IADD3 R4, P1, R3, R28, RZ ;  /* 0x0000001c03047210 */ /* 0x008fc80007f3e0ff */
[----:B------:R-:W-:Y:S02]  /*da90*/  LOP3.LUT R5, R5, 0x30, RZ, 0x3c, !PT ;  /* 0x0000003005057812 */ /* 0x000fe400078e3cff */
[----:B------:R-:W-:-:S03]  /*daa0*/  PRMT R17, RZ, 0x7610, R17 ;  /* 0x00007610ff117816 */ /* 0x000fc60000000011 */
[----:B--2---:R4:W-:Y:S02]  /*dab0*/  STS.U16 [R5+0x3600], R16 ;  /* 0x0036001005007388 */ /* 0x0049e40000000400 */
[----:B----4-:R-:W-:-:S05]  /*dac0*/  IMAD.X R5, R2, 0x1, R0, P1 ;  /* 0x0000000102057824 */ /* 0x010fca00008e0600 */
[----:B------:R0:W2:Y:S04]  /*dad0*/  @!P0 LDG.E.U16 R17, [R4.64] ;  /* 0x0000000404118981 */ /* 0x0000a8000c1e1500 */
[----:B0-----:R-:W0:Y:S04]  /*dae0*/  S2R R5, SR_TID.X ;  /* 0x0000000000057919 */ /* 0x001e280000002100 */
[----:B------:R-:W-:Y:S04]  /*daf0*/  STL [R1+0x1120], R3 ;  /* 0x0011200301007387 */ /* 0x000fe80000100800 */
[----:B------:R-:W-:Y:S01]  /*db00*/  STL [R1+0x1124], R2 ;  /* 0x0011240201007387 */ /* 0x000fe20000100800 */
        /* <DEDUP_REMOVED lines=11> */
[----:B------:R-:W2:Y:S01]  /*dbc0*/  @!P0 LDG.E.U16 R29, [R4.64] ;  /* 0x00000004041d8981 */ /* 0x000ea2000c1e1500 */
[----:B------:R-:W-:-:S03]  /*dbd0*/  LOP3.LUT R24, R24, 0x40, RZ, 0x3c, !PT ;  /* 0x0000004018187812 */ /* 0x000fc600078e3cff */
        /* <DEDUP_REMOVED lines=17> */
[----:B------:R-:W-:Y:S02]  /*dcf0*/  PRMT R3, RZ, 0x7610, R3 ;  /* 0x00007610ff037816 */ /* 0x000fe40000000003 */
[----:B---3--:R-:W-:-:S05]  /*dd00*/  IMAD.X R5, R5, 0x1, R0, P1 ;  /* 0x0000000105057824 */ /* 0x008fca00008e0600 */
[----:B------:R0:W3:Y:S04]  /*dd10*/  @!P0 LDG.E.U16 R3, [R4.64] ;  /* 0x0000000404038981 */ /* 0x0000e8000c1e1500 */
[----:B0-----:R-:W4:Y:S04]  /*dd20*/  LDL.LU R4, [R1+0xd4] ;  /* 0x0000d40001047983 */ /* 0x001f280000300800 */
[----:B------:R-:W2:Y:S04]  /*dd30*/  LDL R5, [R1+0xf44] ;  /* 0x000f440001057983 */ /* 0x000ea80000100800 */
[----:B---3--:R0:W-:Y:S04]  /*dd40*/  STL [R1+0x21e0], R3 ;  /* 0x0021e00301007387 */ /* 0x0081e80000100800 */
[----:B----4-:R2:W-:Y:S04]  /*dd50*/  STS.U16 [R24+0x1800], R4 ;  /* 0x0018000418007388 */ /* 0x0105e80000000400 */
[----:B0-----:R-:W3:Y:S01]  /*dd60*/  LDL.LU R3, [R1+0x9c] ;  /* 0x00009c0001037983 */ /* 0x001ee20000300800 */
[----:B--2---:R-:W-:-:S03]  /*dd70*/  IADD3 R4, P1, R5, R28, RZ ;  /* 0x0000001c05047210 */ /* 0x004fc60007f3e0ff */
[----:B------:R-:W2:Y:S01]  /*dd80*/  LDL R5, [R1+0xeb0] ;  /* 0x000eb00001057983 */ /* 0x000ea20000100800 */
[----:B------:R-:W-:Y:S01]  /*dd90*/  PRMT R2, RZ, 0x7610, R2 ;  /* 0x00007610ff027816 */ /* 0x000fe20000000002 */
[----:B--2---:R-:W-:-:S05]  /*dda0*/  IMAD.X R5, R5, 0x1, R0, P1 ;  /* 0x0000000105057824 */ /* 0x004fca00008e0600 */
[----:B------:R0:W2:Y:S04]  /*ddb0*/  @!P0 LDG.E.U16 R2, [R4.64] ;  /* 0x0000000404028981 */ /* 0x0000a8000c1e1500 */
[----:B0-----:R-:W4:Y:S04]  /*ddc0*/  LDL.LU R4, [R1+0xd8] ;  /* 0x0000d80001047983 */ /* 0x001f280000300800 */
[----:B------:R-:W3:Y:S04]  /*ddd0*/  LDL R5, [R1+0xfec] ;  /* 0x000fec0001057983 */ /* 0x000ee80000100800 */
[----:B--2---:R0:W-:Y:S04]  /*dde0*/  STL [R1+0x21e4], R2 ;  /* 0x0021e40201007387 */ /* 0x0041e80000100800 */
[----:B0-----:R-:W2:Y:S04]  /*ddf0*/  LDL R2, [R1+0xf40] ;  /* 0x000f400001027983 */ /* 0x001ea80000100800 */
[----:B----4-:R3:W-:Y:S01]  /*de00*/  STS.U16 [R24+0x1900], R4 ;  /* 0x0019000418007388 */ /* 0x0107e20000000400 */
[----:B------:R-:W-:-:S02]  /*de10*/  PRMT R27, RZ, 0x7610, R27 ;  /* 0x00007610ff1b7816 */ /* 0x000fc4000000001b */
[----:B---3--:R-:W-:Y:S01]  /*de20*/  IADD3 R4, P1, R5, R28, RZ ;  /* 0x0000001c05047210 */ /* 0x008fe20007f3e0ff */
[----:B------:R-:W3:Y:S04]  /*de30*/  LDL.LU R24, [R1+0x2248] ;  /* 0x0022480001187983 */ /* 0x000ee80000300800 */
[----:B--2---:R-:W-:Y:S02]  /*de40*/  IMAD.X R5, R2, 0x1, R0, P1 ;  /* 0x0000000102057824 */ /* 0x004fe400008e0600 */
[----:B------:R-:W2:Y:S04]  /*de50*/  LDL R2, [R1+0xfdc] ;  /* 0x000fdc0001027983 */ /* 0x000ea80000100800 */
[----:B------:R0:W4:Y:S04]  /*de60*/  @!P0 LDG.E.U16 R27, [R4.64] ;  /* 0x00000004041b8981 */ /* 0x000128000c1e1500 */
[----:B0-----:R-:W2:Y:S04]  /*de70*/  LDL.LU R4, [R1+0x98] ;  /* 0x0000980001047983 */ /* 0x001ea80000300800 */
[----:B------:R-:W2:Y:S04]  /*de80*/  LDL R5, [R1+0x1058] ;  /* 0x0010580001057983 */ /* 0x000ea80000100800 */
[----:B----4-:R0:W-:Y:S04]  /*de90*/  STL [R1+0x21e8], R27 ;  /* 0x0021e81b01007387 */ /* 0x0101e80000100800 */
[----:B0-----:R-:W0:Y:S02]  /*dea0*/  S2R R27, SR_TID.X ;  /* 0x00000000001b7919 */ /* 0x001e240000002100 */
[----:B0-----:R-:W-:-:S05]  /*deb0*/  LOP3.LUT R27, R27, 0x7f, RZ, 0xc0, !PT ;  /* 0x0000007f1b1b7812 */ /* 0x001fca00078ec0ff */
[----:B------:R-:W-:-:S05]  /*dec0*/  IMAD.SHL.U32 R27, R27, 0x2, RZ ;  /* 0x000000021b1b7824 */ /* 0x000fca00078e00ff */
[----:B------:R-:W-:-:S05]  /*ded0*/  LOP3.LUT R27, R27, 0x40, RZ, 0x3c, !PT ;  /* 0x000000401b1b7812 */ /* 0x000fca00078e3cff */
[----:B--2---:R0:W-:Y:S02]  /*dee0*/  STS.U16 [R27+0x2800], R4 ;  /* 0x002800041b007388 */ /* 0x0041e40000000400 */
[----:B0-----:R-:W-:Y:S02]  /*def0*/  IADD3 R4, P1, R5, R28, RZ ;  /* 0x0000001c05047210 */ /* 0x001fe40007f3e0ff */
[----:B------:R-:W2:Y:S01]  /*df00*/  LDL R5, [R1+0xfe8] ;  /* 0x000fe80001057983 */ /* 0x000ea20000100800 */
[----:B------:R-:W-:Y:S02]  /*df10*/  PRMT R26, RZ, 0x7610, R26 ;  /* 0x00007610ff1a7816 */ /* 0x000fe4000000001a */
[----:B--2---:R-:W-:-:S05]  /*df20*/  IMAD.X R5, R5, 0x1, R0, P1 ;  /* 0x0000000105057824 */ /* 0x004fca00008e0600 */
[----:B------:R0:W2:Y:S04]  /*df30*/  @!P0 LDG.E.U16 R26, [R4.64] ;  /* 0x00000004041a8981 */ /* 0x0000a8000c1e1500 */
[----:B0-----:R-:W4:Y:S04]  /*df40*/  LDL R5, [R1+0xf34] ;  /* 0x000f340001057983 */ /* 0x001f280000100800 */
[----:B------:R-:W-:Y:S04]  /*df50*/  STS.U16 [R27+0x2900], R3 ;  /* 0x002900031b007388 */ /* 0x000fe80000000400 */
[----:B--2---:R0:W-:Y:S04]  /*df60*/  STL [R1+0x21ec], R26 ;  /* 0x0021ec1a01007387 */ /* 0x0041e80000100800 */
[----:B0-----:R-:W2:Y:S01]  /*df70*/  LDL.LU R26, [R1+0x108] ;  /* 0x00010800011a7983 */ /* 0x001ea20000300800 */
[----:B----4-:R-:W-:-:S03]  /*df80*/  IADD3 R4, P1, R5, R28, RZ ;  /* 0x0000001c05047210 */ /* 0x010fc60007f3e0ff */
[----:B------:R-:W4:Y:S04]  /*df90*/  LDL.LU R3, [R1+0x10c] ;  /* 0x00010c0001037983 */ /* 0x000f280000300800 */
[----:B------:R-:W2:Y:S01]  /*dfa0*/  LDL R5, [R1+0xea8] ;  /* 0x000ea80001057983 */ /* 0x000ea20000100800 */
[----:B------:R-:W-:Y:S01]  /*dfb0*/  PRMT R25, RZ, 0x7610, R25 ;  /* 0x00007610ff197816 */ /* 0x000fe20000000019 */
[----:B--2---:R-:W-:-:S05]  /*dfc0*/  IMAD.X R5, R5, 0x1, R0, P1 ;  /* 0x0000000105057824 */ /* 0x004fca00008e0600 */
[----:B------:R-:W2:Y:S04]  /*dfd0*/  @!P0 LDG.E.U16 R25, [R4.64] ;  /* 0x0000000404198981 */ /* 0x000ea8000c1e1500 */
[----:B--2---:R0:W-:Y:S04]  /*dfe0*/  STL [R1+0x21f0], R25 ;  /* 0x0021f01901007387 */ /* 0x0041e80000100800 */
[----:B------:R-:W2:Y:S01]  /*dff0*/  LDL R5, [R1+0xf30] ;  /* 0x000f300001057983 */ /* 0x000ea20000100800 */
[----:B------:R-:W-:-:S03]  /*e000*/  IADD3 R4, P1, R2, R28, RZ ;  /* 0x0000001c02047210 */ /* 0x000fc60007f3e0ff */
[----:B---3--:R1:W-:Y:S04]  /*e010*/  STS.U16 [R27+0x3800], R24 ;  /* 0x003800181b007388 */ /* 0x0083e80000000400 */
[----:B0-----:R-:W3:Y:S01]  /*e020*/  LDL R25, [R1+0x1050] ;  /* 0x0010500001197983 */ /* 0x001ee20000100800 */
[----:B-1----:R-:W-:-:S03]  /*e030*/  PRMT R24, RZ, 0x7610, R24 ;  /* 0x00007610ff187816 */ /* 0x002fc60000000018 */
[----:B------:R-:W3:Y:S04]  /*e040*/  LDL R27, [R1+0xea0] ;  /* 0x000ea000011b7983 */ /* 0x000ee80000100800 */
[----:B------:R-:W3:Y:S01]  /*e050*/  LDL.LU R2, [R1+0xe8] ;  /* 0x0000e80001027983 */ /* 0x000ee20000300800 */
[----:B--2---:R-:W-:-:S05]  /*e060*/  IMAD.X R5, R5, 0x1, R0, P1 ;  /* 0x0000000105057824 */ /* 0x004fca00008e0600 */
[----:B------:R0:W2:Y:S04]  /*e070*/  @!P0 LDG.E.U16 R24, [R4.64] ;  /* 0x0000000404188981 */ /* 0x0000a8000c1e1500 */
[----:B0-----:R-:W3:Y:S04]  /*e080*/  LDL.LU R4, [R1+0x64] ;  /* 0x0000640001047983 */ /* 0x001ee80000300800 */
[----:B------:R-:W0:Y:S02]  /*e090*/  S2R R5, SR_TID.X ;  /* 0x0000000000057919 */ /* 0x000e240000002100 */
[----:B0-----:R-:W-:-:S02]  /*e0a0*/  LOP3.LUT R5, R5, 0x7f, RZ, 0xc0, !PT ;  /* 0x0000007f05057812 */ /* 0x001fc400078ec0ff */
[----:B--2---:R0:W-:Y:S04]  /*e0b0*/  STL [R1+0x21f4], R24 ;  /* 0x0021f41801007387 */ /* 0x0041e80000100800 */
[----:B0-----:R-:W0:Y:S02]  /*e0c0*/  S2R R24, SR_TID.X ;  /* 0x0000000000187919 */ /* 0x001e240000002100 */
[----:B0-----:R-:W-:-:S05]  /*e0d0*/  LOP3.LUT R24, R24, 0x7f, RZ, 0xc0, !PT ;  /* 0x0000007f18187812 */ /* 0x001fca00078ec0ff */
[----:B------:R-:W-:-:S05]  /*e0e0*/  IMAD.SHL.U32 R24, R24, 0x2, RZ ;  /* 0x0000000218187824 */ /* 0x000fca00078e00ff */
[----:B------:R-:W-:-:S05]  /*e0f0*/  LOP3.LUT R24, R24, 0x40, RZ, 0x3c, !PT ;  /* 0x0000004018187812 */ /* 0x000fca00078e3cff */
[----:B---3--:R0:W-:Y:S02]  /*e100*/  STS.U16 [R24+0x3900], R4 ;  /* 0x0039000418007388 */ /* 0x0081e40000000400 */
[----:B0-----:R-:W-:Y:S02]  /*e110*/  IMAD.SHL.U32 R24, R5, 0x2, RZ ;  /* 0x0000000205187824 */ /* 0x001fe400078e00ff */
[----:B------:R-:W2:Y:S01]  /*e120*/  LDL R5, [R1+0xfd8] ;  /* 0x000fd80001057983 */ /* 0x000ea20000100800 */
[----:B------:R-:W-:Y:S02]  /*e130*/  IADD3 R4, P1, R25, R28, RZ ;  /* 0x0000001c19047210 */ /* 0x000fe40007f3e0ff */
[----:B------:R-:W-:Y:S01]  /*e140*/  PRMT R23, RZ, 0x7610, R23 ;  /* 0x00007610ff177816 */ /* 0x000fe20000000017 */
[----:B------:R-:W3:Y:S02]  /*e150*/  LDL.LU R25, [R1+0xec] ;  /* 0x0000ec0001197983 */ /* 0x000ee40000300800 */
[----:B--2---:R-:W-:-:S05]  /*e160*/  IMAD.X R5, R5, 0x1, R0, P1 ;  /* 0x0000000105057824 */ /* 0x004fca00008e0600 */
[----:B------:R0:W2:Y:S04]  /*e170*/  @!P0 LDG.E.U16 R23, [R4.64] ;  /* 0x0000000404178981 */ /* 0x0000a8000c1e1500 */
[----:B0-----:R-:W3:Y:S01]  /*e180*/  LDL R5, [R1+0xf24] ;  /* 0x000f240001057983 */ /* 0x001ee20000100800 */
[----:B------:R-:W-:Y:S02]  /*e190*/  LOP3.LUT R24, R24, 0x50, RZ, 0x3c, !PT ;  /* 0x0000005018187812 */ /* 0x000fe400078e3cff */
[----:B------:R-:W-:-:S03]  /*e1a0*/  PRMT R22, RZ, 0x7610, R22 ;  /* 0x00007610ff167816 */ /* 0x000fc60000000016 */
[----:B------:R-:W-:Y:S04]  /*e1b0*/  STS.U16 [R24+0xa00], R26 ;  /* 0x000a001a18007388 */ /* 0x000fe80000000400 */
[----:B--2---:R0:W-:Y:S01]  /*e1c0*/  STL [R1+0x21f8], R23 ;  /* 0x0021f81701007387 */ /* 0x0041e20000100800 */
[----:B---3--:R-:W-:-:S03]  /*e1d0*/  IADD3 R4, P1, R5, R28, RZ ;  /* 0x0000001c05047210 */ /* 0x008fc60007f3e0ff */
[----:B0-----:R-:W2:Y:S02]  /*e1e0*/  LDL R23, [R1+0xf20] ;  /* 0x000f200001177983 */ /* 0x001ea40000100800 */
[----:B------:R-:W-:Y:S02]  /*e1f0*/  IMAD.X R5, R27, 0x1, R0, P1 ;  /* 0x000000011b057824 */ /* 0x000fe400008e0600 */
[----:B------:R-:W3:Y:S04]  /*e200*/  LDL.LU R26, [R1+0xcc] ;  /* 0x0000cc00011a7983 */ /* 0x000ee80000300800 */
[----:B------:R0:W2:Y:S01]  /*e210*/  @!P0 LDG.E.U16 R22, [R4.64] ;  /* 0x0000000404168981 */ /* 0x0000a2000c1e1500 */
[----:B------:R-:W-:-:S03]  /*e220*/  PRMT R21, RZ, 0x7610, R21 ;  /* 0x00007610ff157816 */ /* 0x000fc60000000015 */
[----:B------:R-:W3:Y:S04]  /*e230*/  LDL R27, [R1+0xfc8] ;  /* 0x000fc800011b7983 */ /* 0x000ee80000100800 */
[----:B0-----:R-:W3:Y:S04]  /*e240*/  LDL R5, [R1+0xfcc] ;  /* 0x000fcc0001057983 */ /* 0x001ee80000100800 */
[----:B----4-:R0:W-:Y:S04]  /*e250*/  STS.U16 [R24+0xb00], R3 ;  /* 0x000b000318007388 */ /* 0x0101e80000000400 */
[----:B--2---:R1:W-:Y:S04]  /*e260*/  STL [R1+0x21fc], R22 ;  /* 0x0021fc1601007387 */ /* 0x0043e80000100800 */
[----:B0-----:R-:W2:Y:S01]  /*e270*/  LDL.LU R3, [R1+0xd0] ;  /* 0x0000d00001037983 */ /* 0x001ea20000300800 */
[----:B---3--:R-:W-:-:S03]  /*e280*/  IADD3 R4, P1, R5, R28, RZ ;  /* 0x0000001c05047210 */ /* 0x008fc60007f3e0ff */
[----:B-1----:R-:W3:Y:S02]  /*e290*/  LDL R22, [R1+0xe98] ;  /* 0x000e980001167983 */ /* 0x002ee40000100800 */
[----:B------:R-:W-:-:S05]  /*e2a0*/  IMAD.X R5, R23, 0x1, R0, P1 ;  /* 0x0000000117057824 */ /* 0x000fca00008e0600 */
[----:B------:R0:W4:Y:S04]  /*e2b0*/  @!P0 LDG.E.U16 R21, [R4.64] ;  /* 0x0000000404158981 */ /* 0x000128000c1e1500 */
[----:B0-----:R-:W2:Y:S01]  /*e2c0*/  LDL R5, [R1+0x1048] ;  /* 0x0010480001057983 */ /* 0x001ea20000100800 */
[----:B------:R-:W-:-:S03]  /*e2d0*/  PRMT R20, RZ, 0x7610, R20 ;  /* 0x00007610ff147816 */ /* 0x000fc60000000014 */
[----:B----4-:R0:W-:Y:S01]  /*e2e0*/  STL [R1+0x2200], R21 ;  /* 0x0022001501007387 */ /* 0x0101e20000100800 */
[----:B--2---:R-:W-:-:S03]  /*e2f0*/  IADD3 R4, P1, R5, R28, RZ ;  /* 0x0000001c05047210 */ /* 0x004fc60007f3e0ff */
[----:B0-----:R-:W2:Y:S02]  /*e300*/  LDL R21, [R1+0xf14] ;  /* 0x000f140001157983 */ /* 0x001ea40000100800 */
[----:B------:R-:W-:-:S05]  /*e310*/  IMAD.X R5, R27, 0x1, R0, P1 ;  /* 0x000000011b057824 */ /* 0x000fca00008e0600 */
[----:B------:R2:W4:Y:S04]  /*e320*/  @!P0 LDG.E.U16 R20, [R4.64] ;  /* 0x0000000404148981 */ /* 0x000528000c1e1500 */
[----:B------:R0:W-:Y:S04]  /*e330*/  STS.U16 [R24+0x1a00], R2 ;  /* 0x001a000218007388 */ /* 0x0001e80000000400 */
[----:B0-----:R-:W4:Y:S04]  /*e340*/  LDL R2, [R1+0xfbc] ;  /* 0x000fbc0001027983 */ /* 0x001f280000100800 */
[----:B------:R-:W4:Y:S04]  /*e350*/  LDL.LU R23, [R1+0x88] ;  /* 0x0000880001177983 */ /* 0x000f280000300800 */
[----:B------:R-:W4:Y:S04]  /*e360*/  LDL R27, [R1+0xf10] ;  /* 0x000f1000011b7983 */ /* 0x000f280000100800 */
[----:B------:R0:W-:Y:S01]  /*e370*/  STS.U16 [R24+0x1b00], R25 ;  /* 0x001b001918007388 */ /* 0x0001e20000000400 */
[----:B--2---:R-:W-:-:S05]  /*e380*/  IADD3 R4, P1, R21, R28, RZ ;  /* 0x0000001c15047210 */ /* 0x004fca0007f3e0ff */
[----:B---3--:R-:W-:Y:S01]  /*e390*/  IMAD.X R5, R22, 0x1, R0, P1 ;  /* 0x0000000116057824 */ /* 0x008fe200008e0600 */
[----:B----4-:R1:W-:Y:S04]  /*e3a0*/  STL [R1+0x2204], R20 ;  /* 0x0022041401007387 */ /* 0x0103e80000100800 */
[----:B0-----:R-:W2:Y:S04]  /*e3b0*/  LDL.LU R25, [R1+0x8c] ;  /* 0x00008c0001197983 */ /* 0x001ea80000300800 */
[----:B------:R-:W3:Y:S04]  /*e3c0*/  LDL R22, [R1+0x1040] ;  /* 0x0010400001167983 */ /* 0x000ee80000100800 */
[----:B------:R-:W4:Y:S01]  /*e3d0*/  LDL R21, [R1+0xfb8] ;  /* 0x000fb80001157983 */ /* 0x000f220000100800 */
[----:B------:R-:W-:-:S06]  /*e3e0*/  PRMT R19, RZ, 0x7610, R19 ;  /* 0x00007610ff137816 */ /* 0x000fcc0000000013 */
[----:B------:R0:W2:Y:S01]  /*e3f0*/  @!P0 LDG.E.U16 R19, [R4.64] ;  /* 0x0000000404138981 */ /* 0x0000a2000c1e1500 */
[----:B------:R-:W-:Y:S02]  /*e400*/  PRMT R18, RZ, 0x7610, R18 ;  /* 0x00007610ff127816 */ /* 0x000fe40000000012 */
[----:B0-----:R-:W-:-:S05]  /*e410*/  IADD3 R4, P1, R2, R28, RZ ;  /* 0x0000001c02047210 */ /* 0x001fca0007f3e0ff */
[----:B------:R-:W-:-:S05]  /*e420*/  IMAD.X R5, R27, 0x1, R0, P1 ;  /* 0x000000011b057824 */ /* 0x000fca00008e0600 */
[----:B------:R3:W2:Y:S01]  /*e430*/  @!P0 LDG.E.U16 R18, [R4.64] ;  /* 0x0000000404128981 */ /* 0x0006a2000c1e1500 */
[----:B------:R-:W-:Y:S02]  /*e440*/  PRMT R17, RZ, 0x7610, R17 ;  /* 0x00007610ff117816 */ /* 0x000fe40000000011 */
[----:B---3--:R-:W-:-:S05]  /*e450*/  IADD3 R4, P1, R22, R28, RZ ;  /* 0x0000001c16047210 */ /* 0x008fca0007f3e0ff */
[----:B----4-:R-:W-:-:S05]  /*e460*/  IMAD.X R5, R21, 0x1, R0, P1 ;  /* 0x0000000115057824 */ /* 0x010fca00008e0600 */
[----:B------:R-:W3:Y:S04]  /*e470*/  @!P0 LDG.E.U16 R17, [R4.64] ;  /* 0x0000000404118981 */ /* 0x000ee8000c1e1500 */
[----:B--2---:R-:W-:Y:S04]  /*e480*/  STL [R1+0x2208], R19 ;  /* 0x0022081301007387 */ /* 0x004fe80000100800 */
[----:B-1----:R-:W2:Y:S04]  /*e490*/  LDL R20, [R1+0xf04] ;  /* 0x000f040001147983 */ /* 0x002ea80000100800 */
[----:B------:R-:W4:Y:S04]  /*e4a0*/  LDL R2, [R1+0xe90] ;  /* 0x000e900001027983 */ /* 0x000f280000100800 */
[----:B------:R0:W-:Y:S04]  /*e4b0*/  STS.U16 [R24+0x2a00], R26 ;  /* 0x002a001a18007388 */ /* 0x0001e80000000400 */
[----:B------:R1:W-:Y:S04]  /*e4c0*/  STS.U16 [R24+0x2b00], R3 ;  /* 0x002b000318007388 */ /* 0x0003e80000000400 */
[----:B0-----:R-:W4:Y:S04]  /*e4d0*/  LDL.LU R26, [R1+0x11c] ;  /* 0x00011c00011a7983 */ /* 0x001f280000300800 */
[----:B------:R0:W-:Y:S04]  /*e4e0*/  STL [R1+0x220c], R18 ;  /* 0x00220c1201007387 */ /* 0x0001e80000100800 */
[----:B------:R-:W4:Y:S04]  /*e4f0*/  LDL R19, [R1+0xfac] ;  /* 0x000fac0001137983 */ /* 0x000f280000100800 */
[----:B-1----:R-:W4:Y:S04]  /*e500*/  LDL R3, [R1+0xf00] ;  /* 0x000f000001037983 */ /* 0x002f280000100800 */
[----:B------:R-:W4:Y:S04]  /*e510*/  LDL.LU R27, [R1+0x118] ;  /* 0x00011800011b7983 */ /* 0x000f280000300800 */
[----:B---3--:R1:W-:Y:S04]  /*e520*/  STL [R1+0x2210], R17 ;  /* 0x0022101101007387 */ /* 0x0083e80000100800 */
[----:B0-----:R-:W3:Y:S04]  /*e530*/  LDL R18, [R1+0x1038] ;  /* 0x0010380001127983 */ /* 0x001ee80000100800 */
[----:B-1----:R-:W3:Y:S01]  /*e540*/  LDL R17, [R1+0xfa8] ;  /* 0x000fa80001117983 */ /* 0x002ee20000100800 */
[----:B--2---:R-:W-:-:S02]  /*e550*/  IADD3 R4, P1, R20, R28, RZ ;  /* 0x0000001c14047210 */ /* 0x004fc40007f3e0ff */
[----:B------:R-:W-:-:S03]  /*e560*/  PRMT R16, RZ, 0x7610, R16 ;  /* 0x00007610ff107816 */ /* 0x000fc60000000010 */
[----:B----4-:R-:W-:-:S05]  /*e570*/  IMAD.X R5, R2, 0x1, R0, P1 ;  /* 0x0000000102057824 */ /* 0x010fca00008e0600 */
[----:B------:R0:W2:Y:S01]  /*e580*/  @!P0 LDG.E.U16 R16, [R4.64] ;  /* 0x0000000404108981 */ /* 0x0000a2000c1e1500 */
[----:B------:R-:W-:Y:S02]  /*e590*/  PRMT R15, RZ, 0x7610, R15 ;  /* 0x00007610ff0f7816 */ /* 0x000fe4000000000f */
[----:B0-----:R-:W-:-:S05]  /*e5a0*/  IADD3 R4, P1, R19, R28, RZ ;  /* 0x0000001c13047210 */ /* 0x001fca0007f3e0ff */
[----:B------:R-:W-:-:S05]  /*e5b0*/  IMAD.X R5, R3, 0x1, R0, P1 ;  /* 0x0000000103057824 */ /* 0x000fca00008e0600 */
[----:B------:R3:W4:Y:S01]  /*e5c0*/  @!P0 LDG.E.U16 R15, [R4.64] ;  /* 0x00000004040f8981 */ /* 0x000722000c1e1500 */
[----:B------:R-:W-:Y:S02]  /*e5d0*/  PRMT R14, RZ, 0x7610, R14 ;  /* 0x00007610ff0e7816 */ /* 0x000fe4000000000e */
[----:B---3--:R-:W-:-:S05]  /*e5e0*/  IADD3 R4, P1, R18, R28, RZ ;  /* 0x0000001c12047210 */ /* 0x008fca0007f3e0ff */
[----:B------:R-:W-:-:S05]  /*e5f0*/  IMAD.X R5, R17, 0x1, R0, P1 ;  /* 0x0000000111057824 */ /* 0x000fca00008e0600 */
[----:B------:R-:W3:Y:S04]  /*e600*/  @!P0 LDG.E.U16 R14, [R4.64] ;  /* 0x00000004040e8981 */ /* 0x000ee8000c1e1500 */
[----:B------:R-:W0:Y:S04]  /*e610*/  S2R R2, SR_TID.X ;  /* 0x0000000000027919 */ /* 0x000e280000002100 */
[----:B--2---:R-:W-:Y:S04]  /*e620*/  STL [R1+0x2214], R16 ;  /* 0x0022141001007387 */ /* 0x004fe80000100800 */
[----:B------:R-:W2:Y:S04]  /*e630*/  LDL R3, [R1+0xef4] ;  /* 0x000ef40001037983 */ /* 0x000ea80000100800 */
[----:B------:R1:W-:Y:S01]  /*e640*/  STS.U16 [R24+0x3a00], R23 ;  /* 0x003a001718007388 */ /* 0x0003e20000000400 */
[----:B0-----:R-:W-:-:S03]  /*e650*/  LOP3.LUT R2, R2, 0x7f, RZ, 0xc0, !PT ;  /* 0x0000007f02027812 */ /* 0x001fc600078ec0ff */
[----:B-1----:R-:W2:Y:S02]  /*e660*/  LDL.LU R23, [R1+0x100] ;  /* 0x0001000001177983 */ /* 0x002ea40000300800 */
[----:B------:R-:W-:Y:S02]  /*e670*/  IMAD.SHL.U32 R2, R2, 0x2, RZ ;  /* 0x0000000202027824 */ /* 0x000fe400078e00ff */
[----:B------:R0:W-:Y:S03]  /*e680*/  STS.U16 [R24+0x3b00], R25 ;  /* 0x003b001918007388 */ /* 0x0001e60000000400 */
[----:B------:R-:W-:Y:S02]  /*e690*/  LOP3.LUT R20, R2, 0x60, RZ, 0x3c, !PT ;  /* 0x0000006002147812 */ /* 0x000fe400078e3cff */
[----:B------:R-:W2:Y:S04]  /*e6a0*/  LDL R2, [R1+0xe88] ;  /* 0x000e880001027983 */ /* 0x000ea80000100800 */
[----:B0-----:R-:W2:Y:S04]  /*e6b0*/  LDL.LU R24, [R1+0x104] ;  /* 0x0001040001187983 */ /* 0x001ea80000300800 */
[----:B----4-:R-:W-:Y:S04]  /*e6c0*/  STL [R1+0x2218], R15 ;  /* 0x0022180f01007387 */ /* 0x010fe80000100800 */
[----:B------:R0:W-:Y:S04]  /*e6d0*/  STS.U16 [R20+0xc00], R26 ;  /* 0x000c001a14007388 */ /* 0x0001e80000000400 */
[----:B------:R-:W4:Y:S04]  /*e6e0*/  LDL.LU R25, [R1+0xe0] ;  /* 0x0000e00001197983 */ /* 0x000f280000300800 */
[----:B0-----:R-:W4:Y:S04]  /*e6f0*/  LDL.LU R26, [R1+0xe4] ;  /* 0x0000e400011a7983 */ /* 0x001f280000300800 */
[----:B------:R0:W-:Y:S04]  /*e700*/  STS.U16 [R20+0xd00], R27 ;  /* 0x000d001b14007388 */ /* 0x0001e80000000400 */
[----:B---3--:R1:W-:Y:S04]  /*e710*/  STL [R1+0x221c], R14 ;  /* 0x00221c0e01007387 */ /* 0x0083e80000100800 */
[----:B------:R-:W3:Y:S04]  /*e720*/  LDL R22, [R1+0xf9c] ;  /* 0x000f9c0001167983 */ /* 0x000ee80000100800 */
[----:B------:R-:W4:Y:S04]  /*e730*/  LDL R21, [R1+0xef0] ;  /* 0x000ef00001157983 */ /* 0x000f280000100800 */
[----:B0-----:R-:W4:Y:S04]  /*e740*/  LDL.LU R27, [R1+0xb8] ;  /* 0x0000b800011b7983 */ /* 0x001f280000300800 */
[----:B------:R-:W4:Y:S04]  /*e750*/  LDL R19, [R1+0x1030] ;  /* 0x0010300001137983 */ /* 0x000f280000100800 */
[----:B------:R-:W4:Y:S04]  /*e760*/  LDL R18, [R1+0xf98] ;  /* 0x000f980001127983 */ /* 0x000f280000100800 */
[----:B------:R-:W4:Y:S04]  /*e770*/  LDL R17, [R1+0xee4] ;  /* 0x000ee40001117983 */ /* 0x000f280000100800 */
[----:B------:R-:W4:Y:S04]  /*e780*/  LDL R16, [R1+0xe80] ;  /* 0x000e800001107983 */ /* 0x000f280000100800 */
[----:B------:R-:W4:Y:S04]  /*e790*/  LDL R15, [R1+0xf8c] ;  /* 0x000f8c00010f7983 */ /* 0x000f280000100800 */
[----:B-1----:R-:W4:Y:S01]  /*e7a0*/  LDL R14, [R1+0xee0] ;  /* 0x000ee000010e7983 */ /* 0x002f220000100800 */
[----:B--2---:R-:W-:-:S02]  /*e7b0*/  IADD3 R4, P1, R3, R28, RZ ;  /* 0x0000001c03047210 */ /* 0x004fc40007f3e0ff */
[----:B------:R-:W-:Y:S01]  /*e7c0*/  PRMT R13, RZ, 0x7610, R13 ;  /* 0x00007610ff0d7816 */ /* 0x000fe2000000000d */
[----:B------:R-:W2:Y:S02]  /*e7d0*/  LDL R3, [R1+0x1028] ;  /* 0x0010280001037983 */ /* 0x000ea40000100800 */
[----:B------:R-:W-:Y:S01]  /*e7e0*/  IMAD.X R5, R2, 0x1, R0, P1 ;  /* 0x0000000102057824 */ /* 0x000fe200008e0600 */
[----:B------:R-:W-:Y:S01]  /*e7f0*/  PRMT R12, RZ, 0x7610, R12 ;  /* 0x00007610ff0c7816 */ /* 0x000fe2000000000c */
[----:B------:R-:W2:Y:S04]  /*e800*/  LDL R2, [R1+0xf88] ;  /* 0x000f880001027983 */ /* 0x000ea80000100800 */
[----:B------:R3:W2:Y:S01]  /*e810*/  @!P0 LDG.E.U16 R13, [R4.64] ;  /* 0x00000004040d8981 */ /* 0x0006a2000c1e1500 */
[----:B------:R-:W-:-:S02]  /*e820*/  PRMT R11, RZ, 0x7610, R11 ;  /* 0x00007610ff0b7816 */ /* 0x000fc4000000000b */
[----:B------:R-:W-:Y:S02]  /*e830*/  PRMT R10, RZ, 0x7610, R10 ;  /* 0x00007610ff0a7816 */ /* 0x000fe4000000000a */
[----:B------:R-:W-:Y:S02]  /*e840*/  PRMT R9, RZ, 0x7610, R9 ;  /* 0x00007610ff097816 */ /* 0x000fe40000000009 */
[----:B---3--:R-:W-:-:S05]  /*e850*/  IADD3 R4, P1, R22, R28, RZ ;  /* 0x0000001c16047210 */ /* 0x008fca0007f3e0ff */
[----:B----4-:R-:W-:-:S05]  /*e860*/  IMAD.X R5, R21, 0x1, R0, P1 ;  /* 0x0000000115057824 */ /* 0x010fca00008e0600 */
[----:B------:R0:W3:Y:S02]  /*e870*/  @!P0 LDG.E.U16 R12, [R4.64] ;  /* 0x00000004040c8981 */ /* 0x0000e4000c1e1500 */
[----:B0-----:R-:W-:-:S05]  /*e880*/  IADD3 R4, P1, R19, R28, RZ ;  /* 0x0000001c13047210 */ /* 0x001fca0007f3e0ff */
[----:B------:R-:W-:-:S05]  /*e890*/  IMAD.X R5, R18, 0x1, R0, P1 ;  /* 0x0000000112057824 */ /* 0x000fca00008e0600 */
[----:B------:R0:W4:Y:S02]  /*e8a0*/  @!P0 LDG.E.U16 R11, [R4.64] ;  /* 0x00000004040b8981 */ /* 0x000124000c1e1500 */
[----:B0-----:R-:W-:-:S05]  /*e8b0*/  IADD3 R4, P1, R17, R28, RZ ;  /* 0x0000001c11047210 */ /* 0x001fca0007f3e0ff */
[----:B------:R-:W-:-:S05]  /*e8c0*/  IMAD.X R5, R16, 0x1, R0, P1 ;  /* 0x0000000110057824 */ /* 0x000fca00008e0600 */
[----:B------:R0:W4:Y:S02]  /*e8d0*/  @!P0 LDG.E.U16 R10, [R4.64] ;  /* 0x00000004040a8981 */ /* 0x000124000c1e1500 */
[----:B0-----:R-:W-:-:S05]  /*e8e0*/  IADD3 R4, P1, R15, R28, RZ ;  /* 0x0000001c0f047210 */ /* 0x001fca0007f3e0ff */
[----:B------:R-:W-:-:S05]  /*e8f0*/  IMAD.X R5, R14, 0x1, R0, P1 ;  /* 0x000000010e057824 */ /* 0x000fca00008e0600 */
[----:B------:R0:W4:Y:S01]  /*e900*/  @!P0 LDG.E.U16 R9, [R4.64] ;  /* 0x0000000404098981 */ /* 0x000122000c1e1500 */
[----:B------:R-:W-:-:S03]  /*e910*/  PRMT R8, RZ, 0x7610, R8 ;  /* 0x00007610ff087816 */ /* 0x000fc60000000008 */
[----:B--2---:R-:W-:Y:S01]  /*e920*/  STL [R1+0x2220], R13 ;  /* 0x0022200d01007387 */ /* 0x004fe20000100800 */
[----:B0-----:R-:W-:-:S05]  /*e930*/  IADD3 R4, P1, R3, R28, RZ ;  /* 0x0000001c03047210 */ /* 0x001fca0007f3e0ff */
[----:B------:R-:W-:-:S05]  /*e940*/  IMAD.X R5, R2, 0x1, R0, P1 ;  /* 0x0000000102057824 */ /* 0x000fca00008e0600 */
[----:B------:R-:W2:Y:S04]  /*e950*/  @!P0 LDG.E.U16 R8, [R4.64] ;  /* 0x0000000404088981 */ /* 0x000ea8000c1e1500 */
[----:B---3--:R-:W-:Y:S04]  /*e960*/  STL [R1+0x2224], R12 ;  /* 0x0022240c01007387 */ /* 0x008fe80000100800 */
[----:B----4-:R0:W-:Y:S04]  /*e970*/  STL [R1+0x2228], R11 ;  /* 0x0022280b01007387 */ /* 0x0101e80000100800 */
[----:B------:R1:W-:Y:S04]  /*e980*/  STL [R1+0x222c], R10 ;  /* 0x00222c0a01007387 */ /* 0x0003e80000100800 */
[----:B------:R3:W-:Y:S04]  /*e990*/  STL [R1+0x2230], R9 ;  /* 0x0022300901007387 */ /* 0x0007e80000100800 */
[----:B0-----:R-:W4:Y:S04]  /*e9a0*/  LDL R11, [R1+0xed4] ;  /* 0x000ed400010b7983 */ /* 0x001f280000100800 */
[----:B-1----:R-:W4:Y:S04]  /*e9b0*/  LDL R10, [R1+0xf7c] ;  /* 0x000f7c00010a7983 */ /* 0x002f280000100800 */
[----:B---3--:R-:W3:Y:S04]  /*e9c0*/  LDL R9, [R1+0xe78] ;  /* 0x000e780001097983 */ /* 0x008ee80000100800 */
[----:B------:R-:W-:Y:S04]  /*e9d0*/  STS.U16 [R20+0x1c00], R23 ;  /* 0x001c001714007388 */ /* 0x000fe80000000400 */
[----:B------:R-:W3:Y:S04]  /*e9e0*/  LDL.LU R15, [R1+0x480] ;  /* 0x00048000010f7983 */ /* 0x000ee80000300800 */
[----:B------:R-:W-:Y:S04]  /*e9f0*/  STS.U16 [R20+0x1d00], R24 ;  /* 0x001d001814007388 */ /* 0x000fe80000000400 */
[----:B------:R-:W3:Y:S04]  /*ea00*/  LDL.LU R16, [R1+0x114] ;  /* 0x0001140001107983 */ /* 0x000ee80000300800 */
[----:B------:R-:W-:Y:S04]  /*ea10*/  STS.U16 [R20+0x2c00], R25 ;  /* 0x002c001914007388 */ /* 0x000fe80000000400 */
[----:B------:R-:W3:Y:S04]  /*ea20*/  LDL.LU R17, [R1+0x110] ;  /* 0x0001100001117983 */ /* 0x000ee80000300800 */
[----:B------:R-:W-:Y:S04]  /*ea30*/  STS.U16 [R20+0x2d00], R26 ;  /* 0x002d001a14007388 */ /* 0x000fe80000000400 */
[----:B------:R-:W3:Y:S04]  /*ea40*/  LDL.LU R18, [R1+0xf4] ;  /* 0x0000f40001127983 */ /* 0x000ee80000300800 */
[----:B------:R0:W-:Y:S04]  /*ea50*/  STS.U16 [R20+0x3c00], R27 ;  /* 0x003c001b14007388 */ /* 0x0001e80000000400 */
[----:B------:R-:W3:Y:S01]  /*ea60*/  LDL.LU R19, [R1+0xf0] ;  /* 0x0000f00001137983 */ /* 0x000ee20000300800 */
[----:B------:R-:W-:-:S03]  /*ea70*/  PRMT R7, RZ, 0x7610, R7 ;  /* 0x00007610ff077816 */ /* 0x000fc60000000007 */
[----:B0-----:R-:W3:Y:S04]  /*ea80*/  LDL.LU R27, [R1+0xc8] ;  /* 0x0000c800011b7983 */ /* 0x001ee80000300800 */
[----:B------:R-:W3:Y:S04]  /*ea90*/  LDL.LU R2, [R1+0xc4] ;  /* 0x0000c40001027983 */ /* 0x000ee80000300800 */
[----:B------:R-:W3:Y:S04]  /*eaa0*/  LDL.LU R3, [R1+0xb4] ;  /* 0x0000b40001037983 */ /* 0x000ee80000300800 */
[----:B--2---:R-:W-:Y:S04]  /*eab0*/  STL [R1+0x2234], R8 ;  /* 0x0022340801007387 */ /* 0x004fe80000100800 */
[----:B------:R0:W-:Y:S04]  /*eac0*/  STS.U16 [R20+0x3d00], R29 ;  /* 0x003d001d14007388 */ /* 0x0001e80000000400 */
[----:B0-----:R-:W2:Y:S04]  /*ead0*/  LDL.LU R29, [R1+0x2244] ;  /* 0x00224400011d7983 */ /* 0x001ea80000300800 */
[----:B------:R-:W2:Y:S01]  /*eae0*/  LDL R8, [R1+0xed0] ;  /* 0x000ed00001087983 */ /* 0x000ea20000100800 */
[----:B----4-:R-:W-:-:S03]  /*eaf0*/  IADD3 R4, P1, R11, R28, RZ ;  /* 0x0000001c0b047210 */ /* 0x010fc60007f3e0ff */
[----:B------:R-:W0:Y:S01]  /*eb00*/  S2R R26, SR_TID.X ;  /* 0x00000000001a7919 */ /* 0x000e220000002100 */
[----:B------:R-:W-:-:S03]  /*eb10*/  PRMT R6, RZ, 0x7610, R6 ;  /* 0x00007610ff067816 */ /* 0x000fc60000000006 */
[----:B------:R-:W4:Y:S01]  /*eb20*/  LDL.LU R20, [R1+0xb0] ;  /* 0x0000b00001147983 */ /* 0x000f220000300800 */
[----:B---3--:R-:W-:-:S03]  /*eb30*/  IMAD.X R5, R9, 0x1, R0, P1 ;  /* 0x0000000109057824 */ /* 0x008fc600008e0600 */
[----:B------:R-:W3:Y:S04]  /*eb40*/  LDL.LU R21, [R1+0xac] ;  /* 0x0000ac0001157983 */ /* 0x000ee80000300800 */
[----:B------:R1:W3:Y:S04]  /*eb50*/  @!P0 LDG.E.U16 R7, [R4.64] ;  /* 0x0000000404078981 */ /* 0x0002e8000c1e1500 */
[----:B------:R-:W4:Y:S04]  /*eb60*/  LDL.LU R22, [R1+0xa8] ;  /* 0x0000a80001167983 */ /* 0x000f280000300800 */
[----:B------:R-:W4:Y:S01]  /*eb70*/  LDL.LU R23, [R1+0xa4] ;  /* 0x0000a40001177983 */ /* 0x000f220000300800 */
[----:B0-----:R-:W-:-:S03]  /*eb80*/  LOP3.LUT R26, R26, 0x7f, RZ, 0xc0, !PT ;  /* 0x0000007f1a1a7812 */ /* 0x001fc600078ec0ff */
[----:B------:R-:W4:Y:S01]  /*eb90*/  LDL.LU R24, [R1+0xa0] ;  /* 0x0000a00001187983 */ /* 0x000f220000300800 */
[----:B-1----:R-:W-:Y:S01]  /*eba0*/  IADD3 R4, P1, R10, R28, RZ ;  /* 0x0000001c0a047210 */ /* 0x002fe20007f3e0ff */
[----:B------:R-:W-:Y:S02]  /*ebb0*/  IMAD.SHL.U32 R14, R26, 0x2, RZ ;  /* 0x000000021a0e7824 */ /* 0x000fe400078e00ff */
[----:B------:R-:W4:Y:S03]  /*ebc0*/  LDL.LU R25, [R1+0x94] ;  /* 0x0000940001197983 */ /* 0x000f260000300800 */
[----:B------:R-:W-:Y:S01]  /*ebd0*/  LOP3.LUT R9, R14, 0x70, RZ, 0x3c, !PT ;  /* 0x000000700e097812 */ /* 0x000fe200078e3cff */
[----:B------:R-:W4:Y:S01]  /*ebe0*/  LDL.LU R26, [R1+0x90] ;  /* 0x00009000011a7983 */ /* 0x000f220000300800 */
[----:B--2---:R-:W-:-:S03]  /*ebf0*/  IMAD.X R5, R8, 0x1, R0, P1 ;  /* 0x0000000108057824 */ /* 0x004fc600008e0600 */
[----:B------:R0:W-:Y:S04]  /*ec00*/  STS.U16 [R9+0xe00], R29 ;  /* 0x000e001d09007388 */ /* 0x0001e80000000400 */
[----:B------:R-:W2:Y:S04]  /*ec10*/  @!P0 LDG.E.U16 R6, [R4.64] ;  /* 0x0000000404068981 */ /* 0x000ea8000c1e1500 */
[----:B---3--:R-:W-:Y:S04]  /*ec20*/  STL [R1+0x2238], R7 ;  /* 0x0022380701007387 */ /* 0x008fe80000100800 */
[----:B0-----:R-:W3:Y:S04]  /*ec30*/  LDL.LU R29, [R1+0x2240] ;  /* 0x00224000011d7983 */ /* 0x001ee80000300800 */
[----:B------:R-:W-:Y:S04]  /*ec40*/  STS.U16 [R9+0xf00], R15 ;  /* 0x000f000f09007388 */ /* 0x000fe80000000400 */
[----:B------:R-:W-:Y:S04]  /*ec50*/  STS.U16 [R9+0x1e00], R16 ;  /* 0x001e001009007388 */ /* 0x000fe80000000400 */
[----:B------:R-:W-:Y:S04]  /*ec60*/  STS.U16 [R9+0x1f00], R17 ;  /* 0x001f001109007388 */ /* 0x000fe80000000400 */
[----:B------:R-:W-:Y:S04]  /*ec70*/  STL [R1+0x1128], R28 ;  /* 0x0011281c01007387 */ /* 0x000fe80000100800 */
[----:B------:R-:W-:Y:S04]  /*ec80*/  STS.U16 [R9+0x2e00], R18 ;  /* 0x002e001209007388 */ /* 0x000fe80000000400 */
[----:B------:R-:W-:Y:S04]  /*ec90*/  STL [R1+0x112c], R0 ;  /* 0x00112c0001007387 */ /* 0x000fe80000100800 */
[----:B------:R-:W-:Y:S04]  /*eca0*/  STS.U16 [R9+0x2f00], R19 ;  /* 0x002f001309007388 */ /* 0x000fe80000000400 */
[----:B------:R0:W-:Y:S04]  /*ecb0*/  STS.U16 [R9+0x3e00], R27 ;  /* 0x003e001b09007388 */ /* 0x0001e80000000400 */
[----:B------:R1:W-:Y:S04]  /*ecc0*/  STS.U16 [R9+0x3f00], R2 ;  /* 0x003f000209007388 */ /* 0x0003e80000000400 */
[----:B--2---:R-:W-:Y:S04]  /*ecd0*/  STL [R1+0x223c], R6 ;  /* 0x00223c0601007387 */ /* 0x004fe80000100800 */
[----:B0-----:R-:W2:Y:S04]  /*ece0*/  LDL.LU R27, [R1+0x84] ;  /* 0x00008400011b7983 */ /* 0x001ea80000300800 */
[----:B-1----:R-:W2:Y:S04]  /*ecf0*/  LDL.LU R2, [R1+0x80] ;  /* 0x0000800001027983 */ /* 0x002ea80000300800 */
[----:B---3--:R0:W-:Y:S04]  /*ed00*/  STS.U16 [R29+0x4000], R3 ;  /* 0x004000031d007388 */ /* 0x0081e80000000400 */
[----:B0-----:R-:W3:Y:S04]  /*ed10*/  LDL.LU R3, [R1+0x7c] ;  /* 0x00007c0001037983 */ /* 0x001ee80000300800 */
        /* <DEDUP_REMOVED lines=13> */
[----:B----4-:R0:W-:Y:S04]  /*edf0*/  STS.U16 [R29+0x4200], R20 ;  /* 0x004200141d007388 */ /* 0x0101e80000000400 */
[----:B------:R-:W4:Y:S04]  /*ee00*/  LDL.LU R19, [R1+0x40] ;  /* 0x0000400001137983 */ /* 0x000f280000300800 */
[----:B------:R1:W-:Y:S04]  /*ee10*/  STS.U16 [R29+0x4400], R21 ;  /* 0x004400151d007388 */ /* 0x0003e80000000400 */
[----:B0-----:R-:W4:Y:S04]  /*ee20*/  LDL.LU R20, [R1+0x3c] ;  /* 0x00003c0001147983 */ /* 0x001f280000300800 */
[----:B------:R0:W-:Y:S04]  /*ee30*/  STS.U16 [R29+0x4600], R22 ;  /* 0x004600161d007388 */ /* 0x0001e80000000400 */
[----:B-1----:R-:W4:Y:S04]  /*ee40*/  LDL.LU R21, [R1+0x38] ;  /* 0x0000380001157983 */ /* 0x002f280000300800 */
[----:B------:R1:W-:Y:S04]  /*ee50*/  STS.U16 [R29+0x4800], R23 ;  /* 0x004800171d007388 */ /* 0x0003e80000000400 */
[----:B0-----:R-:W4:Y:S04]  /*ee60*/  LDL.LU R22, [R1+0x34] ;  /* 0x0000340001167983 */ /* 0x001f280000300800 */
[----:B------:R0:W-:Y:S04]  /*ee70*/  STS.U16 [R29+0x4a00], R24 ;  /* 0x004a00181d007388 */ /* 0x0001e80000000400 */
[----:B-1----:R-:W4:Y:S04]  /*ee80*/  LDL.LU R23, [R1+0x30] ;  /* 0x0000300001177983 */ /* 0x002f280000300800 */
[----:B------:R-:W4:Y:S04]  /*ee90*/  LDL.LU R4, [R1+0x2c] ;  /* 0x00002c0001047983 */ /* 0x000f280000300800 */
[----:B------:R1:W-:Y:S04]  /*eea0*/  STS.U16 [R29+0x4c00], R25 ;  /* 0x004c00191d007388 */ /* 0x0003e80000000400 */
[----:B0-----:R-:W4:Y:S04]  /*eeb0*/  LDL.LU R24, [R1+0x28] ;  /* 0x0000280001187983 */ /* 0x001f280000300800 */
[----:B-1----:R-:W4:Y:S04]  /*eec0*/  LDL.LU R25, [R1+0x24] ;  /* 0x0000240001197983 */ /* 0x002f280000300800 */
[----:B------:R0:W-:Y:S04]  /*eed0*/  STS.U16 [R29+0x4e00], R26 ;  /* 0x004e001a1d007388 */ /* 0x0001e80000000400 */
[----:B--2---:R1:W-:Y:S04]  /*eee0*/  STS.U16 [R29+0x5000], R27 ;  /* 0x0050001b1d007388 */ /* 0x0043e80000000400 */
[----:B------:R2:W-:Y:S04]  /*eef0*/  STS.U16 [R29+0x5200], R2 ;  /* 0x005200021d007388 */ /* 0x0005e80000000400 */
[----:B0-----:R-:W4:Y:S04]  /*ef00*/  LDL.LU R26, [R1+0xbc] ;  /* 0x0000bc00011a7983 */ /* 0x001f280000300800 */
[----:B-1----:R-:W4:Y:S04]  /*ef10*/  LDL.LU R27, [R1+0x20] ;  /* 0x00002000011b7983 */ /* 0x002f280000300800 */
[----:B--2---:R-:W2:Y:S04]  /*ef20*/  LDL.LU R2, [R1+0x1c] ;  /* 0x00001c0001027983 */ /* 0x004ea80000300800 */
[----:B---3--:R0:W-:Y:S04]  /*ef30*/  STS.U16 [R29+0x5400], R3 ;  /* 0x005400031d007388 */ /* 0x0081e80000000400 */
[----:B0-----:R-:W3:Y:S04]  /*ef40*/  LDL.LU R3, [R1+0x18] ;  /* 0x0000180001037983 */ /* 0x001ee80000300800 */
[----:B------:R-:W3:Y:S04]  /*ef50*/  LDL.LU R5, [R1+0x10] ;  /* 0x0000100001057983 */ /* 0x000ee80000300800 */
[----:B------:R-:W3:Y:S04]  /*ef60*/  LDL.LU R0, [R1+0xc] ;  /* 0x00000c0001007983 */ /* 0x000ee80000300800 */
[----:B------:R-:W3:Y:S04]  /*ef70*/  LDL.LU R28, [R1+0x8] ;  /* 0x00000800011c7983 */ /* 0x000ee80000300800 */
[----:B------:R0:W-:Y:S04]  /*ef80*/  STS.U16 [R29+0x5600], R6 ;  /* 0x005600061d007388 */ /* 0x0001e80000000400 */
[----:B------:R1:W-:Y:S04]  /*ef90*/  STS.U16 [R29+0x5800], R7 ;  /* 0x005800071d007388 */ /* 0x0003e80000000400 */
[----:B------:R1:W-:Y:S04]  /*efa0*/  STS.U16 [R29+0x5a00], R8 ;  /* 0x005a00081d007388 */ /* 0x0003e80000000400 */
[----:B0-----:R-:W3:Y:S04]  /*efb0*/  LDL.LU R6, [R1+0x223c] ;  /* 0x00223c0001067983 */ /* 0x001ee80000300800 */
[----:B-1----:R-:W3:Y:S04]  /*efc0*/  LDL.LU R7, [R1+0x2238] ;  /* 0x0022380001077983 */ /* 0x002ee80000300800 */
        /* <DEDUP_REMOVED lines=20> */
[----:B----4-:R1:W-:Y:S04]  /*f110*/  STS.U16 [R29+0x7000], R19 ;  /* 0x007000131d007388 */ /* 0x0103e80000000400 */
[----:B------:R4:W-:Y:S04]  /*f120*/  STS.U16 [R29+0x7200], R20 ;  /* 0x007200141d007388 */ /* 0x0009e80000000400 */
[----:B0-----:R-:W3:Y:S04]  /*f130*/  LDL.LU R18, [R1+0x220c] ;  /* 0x00220c0001127983 */ /* 0x001ee80000300800 */
[----:B-1----:R-:W3:Y:S04]  /*f140*/  LDL.LU R19, [R1+0x2208] ;  /* 0x0022080001137983 */ /* 0x002ee80000300800 */
[----:B----4-:R-:W4:Y:S04]  /*f150*/  LDL.LU R20, [R1+0x2204] ;  /* 0x0022040001147983 */ /* 0x010f280000300800 */
[----:B------:R0:W-:Y:S04]  /*f160*/  STS.U16 [R29+0x7400], R21 ;  /* 0x007400151d007388 */ /* 0x0001e80000000400 */
[----:B------:R1:W-:Y:S04]  /*f170*/  STS.U16 [R29+0x7600], R22 ;  /* 0x007600161d007388 */ /* 0x0003e80000000400 */
[----:B------:R2:W-:Y:S04]  /*f180*/  STS.U16 [R29+0x7800], R23 ;  /* 0x007800171d007388 */ /* 0x0005e80000000400 */
[----:B0-----:R-:W4:Y:S04]  /*f190*/  LDL.LU R21, [R1+0x2200] ;  /* 0x0022000001157983 */ /* 0x001f280000300800 */
[----:B-1----:R-:W4:Y:S04]  /*f1a0*/  LDL.LU R22, [R1+0x21fc] ;  /* 0x0021fc0001167983 */ /* 0x002f280000300800 */
[----:B--2---:R-:W2:Y:S04]  /*f1b0*/  LDL.LU R23, [R1+0x21f8] ;  /* 0x0021f80001177983 */ /* 0x004ea80000300800 */
[----:B------:R0:W-:Y:S04]  /*f1c0*/  STS.U16 [R29+0x7c00], R24 ;  /* 0x007c00181d007388 */ /* 0x0001e80000000400 */
[----:B------:R1:W-:Y:S04]  /*f1d0*/  STS.U16 [R29+0x7e00], R25 ;  /* 0x007e00191d007388 */ /* 0x0003e80000000400 */
[----:B------:R1:W-:Y:S04]  /*f1e0*/  STS.U16 [R29+0x7a00], R4 ;  /* 0x007a00041d007388 */ /* 0x0003e80000000400 */
[----:B0-----:R-:W2:Y:S04]  /*f1f0*/  LDL.LU R24, [R1+0x21f4] ;  /* 0x0021f40001187983 */ /* 0x001ea80000300800 */
[----:B-1----:R-:W2:Y:S01]  /*f200*/  LDL.LU R25, [R1+0x21f0] ;  /* 0x0021f00001197983 */ /* 0x002ea20000300800 */
[----:B------:R-:W-:-:S03]  /*f210*/  LOP3.LUT R4, R29, 0x20, RZ, 0x3c, !PT ;  /* 0x000000201d047812 */ /* 0x000fc600078e3cff */
[----:B------:R0:W-:Y:S04]  /*f220*/  STL [R1+0x1130], R29 ;  /* 0x0011301d01007387 */ /* 0x0001e80000100800 */
[----:B0-----:R-:W2:Y:S04]  /*f230*/  LDL.LU R29, [R1+0x14] ;  /* 0x00001400011d7983 */ /* 0x001ea80000300800 */
[----:B------:R0:W-:Y:S04]  /*f240*/  STS.U16 [R4+0x7f00], R26 ;  /* 0x007f001a04007388 */ /* 0x0001e80000000400 */
[----:B------:R1:W-:Y:S04]  /*f250*/  STS.U16 [R4+0x4100], R27 ;  /* 0x0041001b04007388 */ /* 0x0003e80000000400 */
[----:B------:R1:W-:Y:S04]  /*f260*/  STS.U16 [R4+0x4300], R2 ;  /* 0x0043000204007388 */ /* 0x0003e80000000400 */
[----:B0-----:R-:W4:Y:S04]  /*f270*/  LDL.LU R26, [R1+0x21ec] ;  /* 0x0021ec00011a7983 */ /* 0x001f280000300800 */
[----:B-1----:R-:W4:Y:S04]  /*f280*/  LDL.LU R27, [R1+0x21e8] ;  /* 0x0021e800011b7983 */ /* 0x002f280000300800 */
[----:B------:R-:W4:Y:S04]  /*f290*/  LDL.LU R2, [R1+0x21e4] ;  /* 0x0021e40001027983 */ /* 0x000f280000300800 */
[----:B---3--:R0:W-:Y:S04]  /*f2a0*/  STS.U16 [R4+0x4500], R3 ;  /* 0x0045000304007388 */ /* 0x0081e80000000400 */
[----:B0-----:R-:W3:Y:S04]  /*f2b0*/  LDL.LU R3, [R1+0x21e0] ;  /* 0x0021e00001037983 */ /* 0x001ee80000300800 */
[----:B--2---:R-:W-:Y:S04]  /*f2c0*/  STS.U16 [R4+0x4700], R29 ;  /* 0x0047001d04007388 */ /* 0x004fe80000000400 */
[----:B------:R-:W-:Y:S04]  /*f2d0*/  STS.U16 [R4+0x4900], R5 ;  /* 0x0049000504007388 */ /* 0x000fe80000000400 */
[----:B------:R0:W-:Y:S04]  /*f2e0*/  STS.U16 [R4+0x4b00], R0 ;  /* 0x004b000004007388 */ /* 0x0001e80000000400 */
[----:B0-----:R-:W2:Y:S04]  /*f2f0*/  LDL R0, [R1+0x1078] ;  /* 0x0010780001007983 */ /* 0x001ea80000100800 */
[----:B------:R0:W-:Y:S04]  /*f300*/  STS.U16 [R4+0x4d00], R28 ;  /* 0x004d001c04007388 */ /* 0x0001e80000000400 */
[----:B------:R-:W0:Y:S02]  /*f310*/  S2R R5, SR_TID.X ;  /* 0x0000000000057919 */ /* 0x000e240000002100 */
[----:B0-----:R-:W-:-:S02]  /*f320*/  IMAD.SHL.U32 R28, R5, 0x10, RZ ;  /* 0x00000010051c7824 */ /* 0x001fc400078e00ff */
[----:B---3--:R0:W-:Y:S04]  /*f330*/  STS.U16 [R4+0x4f00], R3 ;  /* 0x004f000304007388 */ /* 0x0081e80000000400 */
[----:B----4-:R1:W-:Y:S04]  /*f340*/  STS.U16 [R4+0x5100], R2 ;  /* 0x0051000204007388 */ /* 0x0103e80000000400 */
[----:B0-----:R-:W0:Y:S04]  /*f350*/  S2R R3, SR_TID.X ;  /* 0x0000000000037919 */ /* 0x001e280000002100 */
[----:B-1----:R-:W1:Y:S04]  /*f360*/  S2R R2, SR_TID.X ;  /* 0x0000000000027919 */ /* 0x002e680000002100 */
[----:B------:R3:W-:Y:S04]  /*f370*/  STS.U16 [R4+0x5300], R27 ;  /* 0x0053001b04007388 */ /* 0x0007e80000000400 */
[----:B------:R-:W-:Y:S04]  /*f380*/  STS.U16 [R4+0x5500], R26 ;  /* 0x0055001a04007388 */ /* 0x000fe80000000400 */
[----:B------:R-:W-:Y:S04]  /*f390*/  STS.U16 [R4+0x5700], R25 ;  /* 0x0057001904007388 */ /* 0x000fe80000000400 */
[----:B------:R-:W-:Y:S04]  /*f3a0*/  STS.U16 [R4+0x5900], R24 ;  /* 0x0059001804007388 */ /* 0x000fe80000000400 */
[----:B------:R-:W-:Y:S04]  /*f3b0*/  STS.U16 [R4+0x5b00], R23 ;  /* 0x005b001704007388 */ /* 0x000fe80000000400 */
[----:B------:R-:W-:Y:S04]  /*f3c0*/  STS.U16 [R4+0x5d00], R22 ;  /* 0x005d001604007388 */ /* 0x000fe80000000400 */
[----:B------:R-:W-:Y:S04]  /*f3d0*/  STS.U16 [R4+0x5f00], R21 ;  /* 0x005f001504007388 */ /* 0x000fe80000000400 */
[----:B------:R-:W-:Y:S04]  /*f3e0*/  STS.U16 [R4+0x6100], R20 ;  /* 0x0061001404007388 */ /* 0x000fe80000000400 */
[----:B------:R-:W-:Y:S04]  /*f3f0*/  STS.U16 [R4+0x6300], R19 ;  /* 0x0063001304007388 */ /* 0x000fe80000000400 */
[----:B------:R-:W-:Y:S01]  /*f400*/  STS.U16 [R4+0x6500], R18 ;  /* 0x0065001204007388 */ /* 0x000fe20000000400 */
[----:B0-----:R-:W-:-:S03]  /*f410*/  IMAD.SHL.U32 R3, R3, 0x8, RZ ;  /* 0x0000000803037824 */ /* 0x001fc600078e00ff */
[----:B------:R-:W-:Y:S04]  /*f420*/  STS.U16 [R4+0x6700], R17 ;  /* 0x0067001104007388 */ /* 0x000fe80000000400 */
[----:B------:R-:W-:Y:S04]  /*f430*/  STS.U16 [R4+0x6900], R16 ;  /* 0x0069001004007388 */ /* 0x000fe80000000400 */
[----:B------:R-:W-:Y:S04]  /*f440*/  STS.U16 [R4+0x6b00], R15 ;  /* 0x006b000f04007388 */ /* 0x000fe80000000400 */
[----:B------:R-:W-:Y:S04]  /*f450*/  STS.U16 [R4+0x6d00], R14 ;  /* 0x006d000e04007388 */ /* 0x000fe80000000400 */
[----:B------:R-:W-:Y:S01]  /*f460*/  STS.U16 [R4+0x6f00], R13 ;  /* 0x006f000d04007388 */ /* 0x000fe20000000400 */
[----:B-1----:R-:W-:-:S03]  /*f470*/  LOP3.LUT R29, R2, 0x7, RZ, 0xc0, !PT ;  /* 0x00000007021d7812 */ /* 0x002fc600078ec0ff */
[----:B------:R-:W-:Y:S01]  /*f480*/  STS.U16 [R4+0x7100], R12 ;  /* 0x0071000c04007388 */ /* 0x000fe20000000400 */
[----:B------:R-:W-:-:S03]  /*f490*/  LOP3.LUT R3, R3, 0x30, RZ, 0xc0, !PT ;  /* 0x0000003003037812 */ /* 0x000fc600078ec0ff */
[----:B------:R-:W-:Y:S04]  /*f4a0*/  STS.U16 [R4+0x7300], R11 ;  /* 0x0073000b04007388 */ /* 0x000fe80000000400 */
[----:B------:R-:W-:Y:S04]  /*f4b0*/  STS.U16 [R4+0x7500], R10 ;  /* 0x0075000a04007388 */ /* 0x000fe80000000400 */
[----:B------:R-:W-:Y:S04]  /*f4c0*/  STS.U16 [R4+0x7700], R9 ;  /* 0x0077000904007388 */ /* 0x000fe80000000400 */
[----:B------:R-:W-:Y:S01]  /*f4d0*/  STS.U16 [R4+0x7900], R8 ;  /* 0x0079000804007388 */ /* 0x000fe20000000400 */
[----:B------:R-:W-:-:S03]  /*f4e0*/  IMAD.SHL.U32 R2, R2, 0x2, RZ ;  /* 0x0000000202027824 */ /* 0x000fc600078e00ff */
[----:B------:R-:W-:Y:S01]  /*f4f0*/  STS.U16 [R4+0x7b00], R7 ;  /* 0x007b000704007388 */ /* 0x000fe20000000400 */
[----:B------:R-:W-:-:S03]  /*f500*/  IMAD R3, R29, 0x40, R3 ;  /* 0x000000401d037824 */ /* 0x000fc600078e0203 */
[----:B------:R-:W-:Y:S04]  /*f510*/  STS.U16 [R4+0x7d00], R6 ;  /* 0x007d000604007388 */ /* 0x000fe80000000400 */
[----:B------:R-:W-:Y:S01]  /*f520*/  BAR.SYNC.DEFER_BLOCKING 0x0 ;  /* 0x0000000000007b1d */ /* 0x000fe20000010000 */
[----:B------:R-:W-:Y:S02]  /*f530*/  LOP3.LUT R3, R3, 0x30, R2, 0x78, !PT ;  /* 0x0000003003037812 */ /* 0x000fe400078e7802 */
[----:B------:R-:W-:Y:S02]  /*f540*/  LOP3.LUT R2, R2, 0x10, RZ, 0xc0, !PT ;  /* 0x0000001002027812 */ /* 0x000fe400078ec0ff */
[----:B---3--:R-:W-:Y:S01]  /*f550*/  LOP3.LUT R27, R5, 0x40, RZ, 0xc0, !PT ;  /* 0x00000040051b7812 */ /* 0x008fe200078ec0ff */
[----:B------:R-:W-:-:S03]  /*f560*/  IMAD R29, R29, 0x210, RZ ;  /* 0x000002101d1d7824 */ /* 0x000fc600078e02ff */
[----:B------:R-:W-:Y:S01]  /*f570*/  LEA.HI R2, R27, R2, RZ, 0x1f ;  /* 0x000000021b027211 */ /* 0x000fe200078ff8ff */
[----:B------:R-:W-:-:S03]  /*f580*/  IMAD.SHL.U32 R5, R5, 0x100, RZ ;  /* 0x0000010005057824 */ /* 0x000fc600078e00ff */
[----:B------:R-:W-:-:S04]  /*f590*/  LOP3.LUT R2, R29, R2, RZ, 0x3c, !PT ;  /* 0x000000021d027212 */ /* 0x000fc800078e3cff */
[----:B------:R-:W-:-:S05]  /*f5a0*/  LOP3.LUT R2, R2, 0x1000, R5, 0xf8, !PT ;  /* 0x0000100002027812 */ /* 0x000fca00078ef805 */
[----:B------:R-:W0:Y:S01]  /*f5b0*/  LDSM.16.MT88.4 R12, [R2] ;  /* 0x00000000020c783b */ /* 0x000e220000004200 */
[----:B------:R-:W-:-:S03]  /*f5c0*/  LOP3.LUT R28, R28, 0x200, RZ, 0xc0, !PT ;  /* 0x000002001c1c7812 */ /* 0x000fc600078ec0ff */
[----:B------:R-:W-:Y:S02]  /*f5d0*/  LDSM.16.MT88.4 R20, [R2+0x180] ;  /* 0x000180000214783b */ /* 0x000fe40000004200 */
[----:B------:R-:W-:Y:S02]  /*f5e0*/  IMAD.IADD R3, R28, 0x1, R3 ;  /* 0x000000011c037824 */ /* 0x000fe400078e0203 */
[----:B0-----:R-:W-:Y:S01]  /*f5f0*/  STL.64 [R1+0x10], R12 ;  /* 0x0000100c01007387 */ /* 0x001fe20000100a00 */
[----:B------:R-:W-:Y:S02]  /*f600*/  IMAD.MOV.U32 R11, RZ, RZ, R12 ;  /* 0x000000ffff0b7224 */ /* 0x000fe400078e000c */
[----:B------:R-:W-:Y:S01]  /*f610*/  IMAD.MOV.U32 R10, RZ, RZ, R13 ;  /* 0x000000ffff0a7224 */ /* 0x000fe200078e000d */
[----:B------:R-:W-:Y:S01]  /*f620*/  STL.64 [R1+0x18], R14 ;  /* 0x0000180e01007387 */ /* 0x000fe20000100a00 */
[----:B------:R-:W-:Y:S02]  /*f630*/  IMAD.MOV.U32 R9, RZ, RZ, R14 ;  /* 0x000000ffff097224 */ /* 0x000fe400078e000e */
[----:B------:R-:W-:-:S02]  /*f640*/  IMAD.MOV.U32 R8, RZ, RZ, R15 ;  /* 0x000000ffff087224 */ /* 0x000fc400078e000f */
[----:B------:R-:W-:Y:S04]  /*f650*/  LDSM.16.M88.4 R12, [R3+0x4000] ;  /* 0x00400000030c783b */ /* 0x000fe80000000200 */
[----:B--2---:R-:W0:Y:S04]  /*f660*/  LDSM.16.MT88.4 R4, [R0] ;  /* 0x000000000004783b */ /* 0x004e280000004200 */
[----:B------:R-:W-:Y:S04]  /*f670*/  LDSM.16.MT88.4 R16, [R0+0x100] ;  /* 0x000100000010783b */ /* 0x000fe80000004200 */
[----:B------:R-:W-:Y:S04]  /*f680*/  LDSM.16.MT88.4 R24, [R0+0x180] ;  /* 0x000180000018783b */ /* 0x000fe80000004200 */
[----:B0-----:R0:W-:Y:S04]  /*f690*/  STL.64 [R1+0x21b8], R6 ;  /* 0x0021b80601007387 */ /* 0x0011e80000100a00 */
[----:B------:R-:W-:Y:S04]  /*f6a0*/  STL.64 [R1+0x110], R12 ;  /* 0x0001100c01007387 */ /* 0x000fe80000100a00 */
[----:B------:R-:W-:Y:S04]  /*f6b0*/  STL.64 [R1+0x118], R14 ;  /* 0x0001180e01007387 */ /* 0x000fe80000100a00 */
[----:B------:R1:W-:Y:S01]  /*f6c0*/  STL.64 [R1+0x21b0], R4 ;  /* 0x0021b00401007387 */ /* 0x0003e20000100a00 */
[----:B0-----:R-:W-:-:S02]  /*f6d0*/  IMAD.MOV.U32 R6, RZ, RZ, R9 ;  /* 0x000000ffff067224 */ /* 0x001fc400078e0009 */
[----:B------:R-:W-:Y:S01]  /*f6e0*/  IMAD.MOV.U32 R7, RZ, RZ, R8 ;  /* 0x000000ffff077224 */ /* 0x000fe200078e0008 */
[----:B------:R-:W-:Y:S01]  /*f6f0*/  LDSM.16.MT88.4 R12, [R2+0x100] ;  /* 0x00010000020c783b */ /* 0x000fe20000004200 */
[----:B-1----:R-:W-:Y:S02]  /*f700*/  IMAD.MOV.U32 R4, RZ, RZ, R11 ;  /* 0x000000ffff047224 */ /* 0x002fe400078e000b */
[----:B------:R-:W-:Y:S02]  /*f710*/  IMAD.MOV.U32 R5, RZ, RZ, R10 ;  /* 0x000000ffff057224 */ /* 0x000fe400078e000a */
[----:B------:R-:W0:Y:S04]  /*f720*/  LDSM.16.MT88.4 R8, [R2+0x80] ;  /* 0x000080000208783b */ /* 0x000e280000004200 */
[----:B------:R1:W-:Y:S04]  /*f730*/  STL.64 [R1+0x21d8], R6 ;  /* 0x0021d80601007387 */ /* 0x0003e80000100a00 */
[----:B------:R2:W-:Y:S04]  /*f740*/  STL.64 [R1+0x21d0], R4 ;  /* 0x0021d00401007387 */ /* 0x0005e80000100a00 */
[----:B0-----:R-:W-:Y:S01]  /*f750*/  STL.64 [R1], R8 ;  /* 0x0000000801007387 */ /* 0x001fe20000100a00 */
[----:B-1----:R-:W-:-:S02]  /*f760*/  IMAD.MOV.U32 R7, RZ, RZ, R8 ;  /* 0x000000ffff077224 */ /* 0x002fc400078e0008 */
[----:B------:R-:W-:Y:S01]  /*f770*/  IMAD.MOV.U32 R6, RZ, RZ, R9 ;  /* 0x000000ffff067224 */ /* 0x000fe200078e0009 */
[----:B------:R-:W-:Y:S01]  /*f780*/  STL.64 [R1+0x8], R10 ;  /* 0x0000080a01007387 */ /* 0x000fe20000100a00 */
[----:B--2---:R-:W-:Y:S02]  /*f790*/  IMAD.MOV.U32 R5, RZ, RZ, R10 ;  /* 0x000000ffff057224 */ /* 0x004fe400078e000a */
[----:B------:R-:W-:Y:S02]  /*f7a0*/  IMAD.MOV.U32 R4, RZ, RZ, R11 ;  /* 0x000000ffff047224 */ /* 0x000fe400078e000b */
[----:B------:R-:W0:Y:S04]  /*f7b0*/  LDSM.16.MT88.4 R8, [R0+0x80] ;  /* 0x000080000008783b */ /* 0x000e280000004200 */
[----:B0-----:R0:W-:Y:S04]  /*f7c0*/  STL.64 [R1+0x2188], R10 ;  /* 0x0021880a01007387 */ /* 0x0011e80000100a00 */
[----:B------:R1:W-:Y:S01]  /*f7d0*/  STL.64 [R1+0x2180], R8 ;  /* 0x0021800801007387 */ /* 0x0003e20000100a00 */
[----:B0-----:R-:W-:-:S02]  /*f7e0*/  IMAD.MOV.U32 R10, RZ, RZ, R5 ;  /* 0x000000ffff0a7224 */ /* 0x001fc400078e0005 */
[----:B------:R-:W-:Y:S02]  /*f7f0*/  IMAD.MOV.U32 R11, RZ, RZ, R4 ;  /* 0x000000ffff0b7224 */ /* 0x000fe400078e0004 */
[----:B-1----:R-:W-:Y:S02]  /*f800*/  IMAD.MOV.U32 R8, RZ, RZ, R7 ;  /* 0x000000ffff087224 */ /* 0x002fe400078e0007 */
[----:B------:R-:W-:Y:S01]  /*f810*/  IMAD.MOV.U32 R9, RZ, RZ, R6 ;  /* 0x000000ffff097224 */ /* 0x000fe200078e0006 */
[----:B------:R-:W-:Y:S04]  /*f820*/  STL.64 [R1+0x21a8], R10 ;  /* 0x0021a80a01007387 */ /* 0x000fe80000100a00 */
[----:B------:R0:W-:Y:S04]  /*f830*/  STL.64 [R1+0x21a0], R8 ;  /* 0x0021a00801007387 */ /* 0x0001e80000100a00 */
[----:B------:R-:W-:Y:S04]  /*f840*/  STL.64 [R1+0x2178], R14 ;  /* 0x0021780e01007387 */ /* 0x000fe80000100a00 */
[----:B------:R-:W-:Y:S04]  /*f850*/  STL.64 [R1+0x2170], R12 ;  /* 0x0021700c01007387 */ /* 0x000fe80000100a00 */
[----:B------:R-:W-:Y:S04]  /*f860*/  STL.64 [R1+0x2198], R18 ;  /* 0x0021981201007387 */ /* 0x000fe80000100a00 */
[----:B------:R-:W-:Y:S04]  /*f870*/  STL.64 [R1+0x2190], R16 ;  /* 0x0021901001007387 */ /* 0x000fe80000100a00 */
[----:B0-----:R-:W2:Y:S04]  /*f880*/  LDL.LU.64 R8, [R1+0x2f0] ;  /* 0x0002f00001087983 */ /* 0x001ea80000300a00 */
[----:B------:R-:W3:Y:S04]  /*f890*/  LDL.LU.64 R10, [R1+0x2f8] ;  /* 0x0002f800010a7983 */ /* 0x000ee80000300a00 */
[----:B------:R-:W0:Y:S02]  /*f8a0*/  LDSM.16.M88.4 R4, [R3+0x4400] ;  /* 0x004400000304783b */ /* 0x000e240000000200 */
[----:B0-----:R-:W-:-:S02]  /*f8b0*/  IMAD.MOV.U32 R2, RZ, RZ, R6 ;  /* 0x000000ffff027224 */ /* 0x001fc400078e0006 */
[----:B------:R-:W-:Y:S01]  /*f8c0*/  IMAD.MOV.U32 R0, RZ, RZ, R7 ;  /* 0x000000ffff007224 */ /* 0x000fe200078e0007 */
[----:B---3--:R-:W-:Y:S04]  /*f8d0*/  STL.64 [R1+0x21c8], R10 ;  /* 0x0021c80a01007387 */ /* 0x008fe80000100a00 */
[----:B--2---:R0:W-:Y:S04]  /*f8e0*/  STL.64 [R1+0x21c0], R8 ;  /* 0x0021c00801007387 */ /* 0x0041e80000100a00 */
[----:B0-----:R-:W2:Y:S04]  /*f8f0*/  LDL.LU.64 R8, [R1+0x550] ;  /* 0x0005500001087983 */ /* 0x001ea80000300a00 */
[----:B------:R-:W2:Y:S04]  /*f900*/  LDL.LU.64 R10, [R1+0x558] ;  /* 0x00055800010a7983 */ /* 0x000ea80000300a00 */
[----:B------:R-:W3:Y:S04]  /*f910*/  LDL.LU.64 R16, [R1+0x3b0] ;  /* 0x0003b00001107983 */ /* 0x000ee80000300a00 */
[----:B------:R-:W3:Y:S04]  /*f920*/  LDL.LU.64 R18, [R1+0x3b8] ;  /* 0x0003b80001127983 */ /* 0x000ee80000300a00 */
[----:B------:R-:W4:Y:S04]  /*f930*/  LDL.LU.64 R12, [R1+0x210] ;  /* 0x00021000010c7983 */ /* 0x000f280000300a00 */
[----:B------:R-:W4:Y:S04]  /*f940*/  LDL.LU.64 R14, [R1+0x218] ;  /* 0x00021800010e7983 */ /* 0x000f280000300a00 */
[----:B------:R-:W-:Y:S04]  /*f950*/  STL.64 [R1+0x2168], R22 ;  /* 0x0021681601007387 */ /* 0x000fe80000100a00 */
[----:B------:R0:W-:Y:S04]  /*f960*/  STL.64 [R1+0x2160], R20 ;  /* 0x0021601401007387 */ /* 0x0001e80000100a00 */
[----:B0-----:R-:W2:Y:S04]  /*f970*/  LDL.LU.64 R20, [R1+0x110] ;  /* 0x0001100001147983 */ /* 0x001ea80000300a00 */
[----:B------:R-:W-:Y:S04]  /*f980*/  STL.64 [R1+0x100], R4 ;  /* 0x0001000401007387 */ /* 0x000fe80000100a00 */
[----:B------:R-:W-:Y:S04]  /*f990*/  STL.64 [R1+0x108], R6 ;  /* 0x0001080601007387 */ /* 0x000fe80000100a00 */
[----:B------:R-:W0:Y:S04]  /*f9a0*/  LDSM.16.M88.4 R4, [R3+0x4800] ;  /* 0x004800000304783b */ /* 0x000e280000000200 */
[----:B------:R-:W-:Y:S04]  /*f9b0*/  STL [R1+0x1c00], R0 ;  /* 0x001c000001007387 */ /* 0x000fe80000100800 */
[----:B------:R-:W-:Y:S04]  /*f9c0*/  STL [R1+0x1a30], R2 ;  /* 0x001a300201007387 */ /* 0x000fe80000100800 */
[----:B0-----:R-:W-:Y:S04]  /*f9d0*/  STL.64 [R1+0xf0], R4 ;  /* 0x0000f00401007387 */ /* 0x001fe80000100a00 */
[----:B------:R-:W-:Y:S04]  /*f9e0*/  STL.64 [R1+0xf8], R6 ;  /* 0x0000f80601007387 */ /* 0x000fe80000100a00 */
[----:B------:R-:W0:Y:S04]  /*f9f0*/  LDSM.16.M88.4 R4, [R3+0x4c00] ;  /* 0x004c00000304783b */ /* 0x000e280000000200 */
[----:B0-----:R-:W-:Y:S04]  /*fa00*/  STL.64 [R1+0xe0], R4 ;  /* 0x0000e00401007387 */ /* 0x001fe80000100a00 */
[----:B------:R0:W-:Y:S04]  /*fa10*/  STL.64 [R1+0xe8], R6 ;  /* 0x0000e80601007387 */ /* 0x0001e80000100a00 */
[----:B0-----:R-:W2:Y:S04]  /*fa20*/  LDL.LU.64 R6, [R1+0x21d8] ;  /* 0x0021d80001067983 */ /* 0x001ea80000300a00 */
[----:B------:R-:W2:Y:S04]  /*fa30*/  LDL.LU.64 R4, [R1+0x21d0] ;  /* 0x0021d00001047983 */ /* 0x000ea80000300a00 */
[----:B------:R-:W-:Y:S01]  /*fa40*/  STL [R1+0x1fd0], R3 ;  /* 0x001fd00301007387 */ /* 0x000fe20000100800 */
[-C--:B--2---:R-:W-:Y:S03]  /*fa50*/  HMMA.16816.F32 R4, R4, R20.reuse, R8 ;  /* 0x000000140404723c */ /* 0x084fe60000001808 */
[----:B------:R-:W2:Y:S04]  /*fa60*/  LDL.LU.64 R10, [R1+0x21c8] ;  /* 0x0021c800010a7983 */ /* 0x000ea80000300a00 */
[----:B------:R-:W2:Y:S11]  /*fa70*/  LDL.LU.64 R8, [R1+0x21c0] ;  /* 0x0021c00001087983 */ /* 0x000eb60000300a00 */
[----:B------:R-:W-:Y:S05]  /*fa80*/  @!UPT UIADD3 URZ, URZ, URZ, URZ ;  /* 0x0000003f3f3ff290 */ /* 0x000fea000fffe03f */
[----:B------:R-:W-:Y:S04]  /*fa90*/  STL.64 [R1+0x550], R4 ;  /* 0x0005500401007387 */ /* 0x000fe80000100a00 */
[----:B------:R0:W-:Y:S04]  /*faa0*/  STL.64 [R1+0x558], R6 ;  /* 0x0005580601007387 */ /* 0x0001e80000100a00 */
[----:B0-----:R-:W2:Y:S04]  /*fab0*/  LDL.LU.64 R6, [R1+0x21b8] ;  /* 0x0021b80001067983 */ /* 0x001ea80000300a00 */
[----:B------:R-:W2:Y:S02]  /*fac0*/  LDL.LU.64 R4, [R1+0x21b0] ;  /* 0x0021b00001047983 */ /* 0x000ea40000300a00 */
[-C--:B--2---:R-:W-:Y:S11]  /*fad0*/  HMMA.16816.F32 R8, R4, R20.reuse, R8 ;  /* 0x000000140408723c */ /* 0x084ff60000001808 */
[----:B------:R-:W-:Y:S11]  /*fae0*/  @!UPT UIADD3 URZ, URZ, URZ, URZ ;  /* 0x0000003f3f3ff290 */ /* 0x000ff6000fffe03f */
[----:B------:R-:W-:Y:S01]  /*faf0*/  @!UPT UIADD3 URZ, URZ, URZ, URZ ;  /* 0x0000003f3f3ff290 */ /* 0x000fe2000fffe03f */
[----:B------:R-:W-:Y:S04]  /*fb00*/  STL.64 [R1+0x7b0], R8 ;  /* 0x0007b00801007387 */ /* 0x000fe80000100a00 */
[----:B------:R0:W-:Y:S04]  /*fb10*/  STL.64 [R1+0x7b8], R10 ;  /* 0x0007b80a01007387 */ /* 0x0001e80000100a00 */
[----:B0-----:R-:W3:Y:S04]  /*fb20*/  LDL.LU.64 R10, [R1+0x21a8] ;  /* 0x0021a800010a7983 */ /* 0x001ee80000300a00 */
[----:B------:R-:W3:Y:S04]  /*fb30*/  LDL.LU.64 R8, [R1+0x21a0] ;  /* 0x0021a00001087983 */ /* 0x000ee80000300a00 */
[----:B------:R-:W-:Y:S04]  /*fb40*/  STL.64 [R1+0x2138], R6 ;  /* 0x0021380601007387 */ /* 0x000fe80000100a00 */
[----:B------:R0:W-:Y:S04]  /*fb50*/  STL.64 [R1+0x2130], R4 ;  /* 0x0021300401007387 */ /* 0x0001e80000100a00 */
[----:B0-----:R-:W2:Y:S04]  /*fb60*/  LDL.LU.64 R4, [R1+0x170] ;  /* 0x0001700001047983 */ /* 0x001ea80000300a00 */
[----:B------:R-:W2:Y:S01]  /*fb70*/  LDL.LU.64 R6, [R1+0x178] ;  /* 0x0001780001067983 */ /* 0x000ea20000300a00 */
[-C--:B---3--:R-:W-:Y:S03]  /*fb80*/  HMMA.16816.F32 R8, R8, R20.reuse, R16 ;  /* 0x000000140808723c */ /* 0x088fe60000001810 */
[----:B------:R-:W2:Y:S04]  /*fb90*/  LDL.LU.64 R18, [R1+0x2198] ;  /* 0x0021980001127983 */ /* 0x000ea80000300a00 */
[----:B------:R-:W2:Y:S11]  /*fba0*/  LDL.LU.64 R16, [R1+0x2190] ;  /* 0x0021900001107983 */ /* 0x000eb60000300a00 */
[----:B------:R-:W-:Y:S05]  /*fbb0*/  @!UPT UIADD3 URZ, URZ, URZ, URZ ;  /* 0x0000003f3f3ff290 */ /* 0x000fea000fffe03f */
[----:B------:R-:W-:Y:S04]  /*fbc0*/  STL.64 [R1+0x510], R8 ;  /* 0x0005100801007387 */ /* 0x000fe80000100a00 */
[----:B------:R0:W-:Y:S04]  /*fbd0*/  STL.64 [R1+0x518], R10 ;  /* 0x0005180a01007387 */ /* 0x0001e80000100a00 */
[----:B0-----:R-:W4:Y:S04]  /*fbe0*/  LDL.LU.64 R10, [R1+0x2188] ;  /* 0x00218800010a7983 */ /* 0x001f280000300a00 */
[----:B------:R-:W4:Y:S02]  /*fbf0*/  LDL.LU.64 R8, [R1+0x2180] ;  /* 0x0021800001087983 */ /* 0x000f240000300a00 */
[----:B----4-:R-:W-:Y:S11]  /*fc00*/  HMMA.16816.F32 R12, R8, R20, R12 ;  /* 0x00000014080c723c */ /* 0x010ff6000000180c */
        /* <DEDUP_REMOVED lines=8> */
[----:B0-----:R-:W3:Y:S04]  /*fc90*/  LDL.LU.64 R8, [R1+0x390] ;  /* 0x0003900001087983 */ /* 0x001ee80000300a00 */
[----:B------:R-:W3:Y:S01]  /*fca0*/  LDL.LU.64 R10, [R1+0x398] ;  /* 0x00039800010a7983 */ /* 0x000ee20000300a00 */
[----:B------:R-:W-:-:S02]  /*fcb0*/  IMAD.MOV.U32 R2, RZ, RZ, R20 ;  /* 0x000000ffff027224 */ /* 0x000fc400078e0014 */
[----:B------:R-:W-:Y:S01]  /*fcc0*/  IMAD.MOV.U32 R0, RZ, RZ, R21 ;  /* 0x000000ffff007224 */ /* 0x000fe200078e0015 */
[----:B---3--:R-:W-:Y:S11]  /*fcd0*/  HMMA.16816.F32 R8, R12, R20, R8 ;  /* 0x000000140c08723c */ /* 0x008ff60000001808 */
[----:B------:R-:W-:Y:S11]  /*fce0*/  @!UPT UIADD3 URZ, URZ, URZ, URZ ;  /* 0x0000003f3f3ff290 */ /* 0x000ff6000fffe03f */
[----:B------:R-:W-:Y:S01]  /*fcf0*/  @!UPT UIADD3 URZ, URZ, URZ, URZ ;  /* 0x0000003f3f3ff290 */ /* 0x000fe2000fffe03f */
[----:B------:R0:W-:Y:S04]  /*fd00*/  STL.64 [R1+0x6d0], R8 ;  /* 0x0006d00801007387 */ /* 0x0001e80000100a00 */
[----:B------:R1:W-:Y:S04]  /*fd10*/  STL.64 [R1+0x6d8], R10 ;  /* 0x0006d80a01007387 */ /* 0x0003e80000100a00 */
[----:B------:R-:W3:Y:S04]  /*fd20*/  LDL.LU.64 R22, [R1+0x2168] ;  /* 0x0021680001167983 */ /* 0x000ee80000300a00 */
[----:B------:R-:W3:Y:S04]  /*fd30*/  LDL.LU.64 R20, [R1+0x2160] ;  /* 0x0021600001147983 */ /* 0x000ee80000300a00 */
[----:B0-----:R-:W3:Y:S04]  /*fd40*/  LDL.LU.64 R8, [R1+0x320] ;  /* 0x0003200001087983 */ /* 0x001ee80000300a00 */
[----:B-1----:R-:W3:Y:S04]  /*fd50*/  LDL.LU.64 R10, [R1+0x328] ;  /* 0x00032800010a7983 */ /* 0x002ee80000300a00 */
[----:B------:R-:W-:Y:S04]  /*fd60*/  STL [R1+0x2108], R15 ;  /* 0x0021080f01007387 */ /* 0x000fe80000100800 */
[----:B------:R-:W-:Y:S04]  /*fd70*/  STL [R1+0x2148], R14 ;  /* 0x0021480e01007387 */ /* 0x000fe80000100800 */
[----:B------:R0:W-:Y:S02]  /*fd80*/  STL.64 [R1+0x2140], R12 ;  /* 0x0021400c01007387 */ /* 0x0001e40000100a00 */
[----:B0-----:R-:W-:-:S02]  /*fd90*/  IMAD.MOV.U32 R12, RZ, RZ, R2 ;  /* 0x000000ffff0c7224 */ /* 0x001fc400078e0002 */
[----:B------:R-:W-:-:S07]  /*fda0*/  IMAD.MOV.U32 R13, RZ, RZ, R0 ;  /* 0x000000ffff0d7224 */ /* 0x000fce00078e0000 */
[-C--:B--2---:R-:W-:Y:S11]  /*fdb0*/  HMMA.16816.F32 R4, R16, R12.reuse, R4 ;  /* 0x0000000c1004723c */ /* 0x084ff60000001804 */
[----:B------:R-:W-:Y:S11]  /*fdc0*/  @!UPT UIADD3 URZ, URZ, URZ, URZ ;  /* 0x0000003f3f3ff290 */ /* 0x000ff6000fffe03f */
[----:B------:R-:W-:Y:S01]  /*fdd0*/  @!UPT UIADD3 URZ, URZ, URZ, URZ ;  /* 0x0000003f3f3ff290 */ /* 0x000fe2000fffe03f */
[----:B------:R0:W-:Y:S04]  /*fde0*/  STL.64 [R1+0x850], R4 ;  /* 0x0008500401007387 */ /* 0x0001e80000100a00 */
[----:B------:R1:W-:Y:S04]  /*fdf0*/  STL.64 [R1+0x858], R6 ;  /* 0x0008580601007387 */ /* 0x0003e80000100a00 */
[----:B0-----:R-:W2:Y:S04]  /*fe00*/  LDL.LU.64 R4, [R1+0xc60] ;  /* 0x000c600001047983 */ /* 0x001ea80000300a00 */
[----:B-1----:R-:W4:Y:S01]  /*fe10*/  LDL.LU.64 R6, [R1+0xc68] ;  /* 0x000c680001067983 */ /* 0x002f220000300a00 */
[-C--:B---3--:R-:W-:Y:S03]  /*fe20*/  HMMA.16816.F32 R8, R20, R12.reuse, R8 ;  /* 0x0000000c1408723c */ /* 0x088fe60000001808 */
[----:B----4-:R-:W-:Y:S04]  /*fe30*/  STL.64 [R1+0x2158], R6 ;  /* 0x0021580601007387 */ /* 0x010fe80000100a00 */
[----:B--2---:R0:W-:Y:S04]  /*fe40*/  STL.64 [R1+0x2150], R4 ;  /* 0x0021500401007387 */ /* 0x0041e80000100a00 */
[----:B0-----:R-:W2:Y:S04]  /*fe50*/  LDL.LU.64 R4, [R1+0x140] ;  /* 0x0001400001047983 */ /* 0x001ea80000300a00 */
[----:B------:R-:W2:Y:S04]  /*fe60*/  LDL.LU.64 R6, [R1+0x148] ;  /* 0x0001480001067983 */ /* 0x000ea80000300a00 */
[----:B------:R0:W-:Y:S04]  /*fe70*/  STL.64 [R1+0x20f0], R18 ;  /* 0x0020f01201007387 */ /* 0x0001e80000100a00 */
[----:B------:R1:W-:Y:S04]  /*fe80*/  STL.64 [R1+0x20e8], R16 ;  /* 0x0020e81001007387 */ /* 0x0003e80000100a00 */
[----:B0-----:R-:W3:Y:S04]  /*fe90*/  LDL.64 R18, [R1+0x18] ;  /* 0x0000180001127983 */ /* 0x001ee80000100a00 */
[----:B-1----:R-:W3:Y:S04]  /*fea0*/  LDL.64 R16, [R1+0x10] ;  /* 0x0000100001107983 */ /* 0x002ee80000100a00 */
[----:B------:R0:W-:Y:S04]  /*feb0*/  STL.64 [R1+0x6a0], R8 ;  /* 0x0006a00801007387 */ /* 0x0001e80000100a00 */
[----:B------:R1:W-:Y:S04]  /*fec0*/  STL.64 [R1+0x6a8], R10 ;  /* 0x0006a80a01007387 */ /* 0x0003e80000100a00 */
[----:B0-----:R-:W4:Y:S04]  /*fed0*/  LDL.LU.64 R8, [R1+0xae0] ;  /* 0x000ae00001087983 */ /* 0x001f280000300a00 */
[----:B-1----:R-:W2:Y:S04]  /*fee0*/  LDL.LU.64 R10, [R1+0xae8] ;  /* 0x000ae800010a7983 */ /* 0x002ea80000300a00 */
[----:B--2---:R-:W-:Y:S04]  /*fef0*/  STL.64 [R1+0x2118], R10 ;  /* 0x0021180a01007387 */ /* 0x004fe80000100a00 */
[----:B----4-:R0:W-:Y:S04]  /*ff00*/  STL.64 [R1+0x2110], R8 ;  /* 0x0021100801007387 */ /* 0x0101e80000100a00 */
[----:B0-----:R-:W3:Y:S04]  /*ff10*/  LDL.LU.64 R8, [R1+0x100] ;  /* 0x0001000001087983 */ /* 0x001ee80000300a00 */
[----:B------:R0:W-:Y:S04]  /*ff20*/  STL.64 [R1+0x20e0], R22 ;  /* 0x0020e01601007387 */ /* 0x0001e80000100a00 */
[----:B------:R1:W-:Y:S04]  /*ff30*/  STL.64 [R1+0x20d8], R20 ;  /* 0x0020d81401007387 */ /* 0x0003e80000100a00 */
[----:B0-----:R-:W2:Y:S04]  /*ff40*/  LDL.64 R22, [R1+0x8] ;  /* 0x0000080001167983 */ /* 0x001ea80000100a00 */
[----:B-1----:R-:W4:Y:S01]  /*ff50*/  LDL.64 R20, [R1] ;  /* 0x0000000001147983 */ /* 0x002f220000100a00 */
[----:B------:R-:W-:Y:S03]  /*ff60*/  HMMA.16816.F32 R12, R24, R12, R4 ;  /* 0x0000000c180c723c */ /* 0x000fe60000001804 */
[----:B--2---:R-:W-:Y:S04]  /*ff70*/  STL.64 [R1+0x2128], R22 ;  /* 0x0021281601007387 */ /* 0x004fe80000100a00 */
[----:B----4-:R0:W-:Y:S04]  /*ff80*/  STL.64 [R1+0x2120], R20 ;  /* 0x0021201401007387 */ /* 0x0101e80000100a00 */
[----:B0-----:R-:W2:Y:S04]  /*ff90*/  LDL.LU.64 R20, [R1+0x300] ;  /* 0x0003000001147983 */ /* 0x001ea80000300a00 */
[----:B------:R-:W2:Y:S04]  /*ffa0*/  LDL.LU.64 R22, [R1+0x308] ;  /* 0x0003080001167983 */ /* 0x000ea80000300a00 */
[----:B------:R-:W3:Y:S04]  /*ffb0*/  LDL.LU.64 R6, [R1+0x2158] ;  /* 0x0021580001067983 */ /* 0x000ee80000300a00 */
[----:B------:R-:W3:Y:S04]  /*ffc0*/  LDL.LU.64 R4, [R1+0x2150] ;  /* 0x0021500001047983 */ /* 0x000ee80000300a00 */
[----:B------:R-:W-:Y:S04]  /*ffd0*/  STL.64 [R1+0x7e0], R12 ;  /* 0x0007e00c01007387 */ /* 0x000fe80000100a00 */
[----:B------:R0:W-:Y:S04]  /*ffe0*/  STL.64 [R1+0x7e8], R14 ;  /* 0x0007e80e01007387 */ /* 0x0001e80000100a00 */
[----:B0-----:R-:W4:Y:S04]  /*fff0*/  LDL.LU R14, [R1+0x2148] ;  /* 0x00214800010e7983 */ /* 0x001f280000300800 */
[----:B------:R-:W4:Y:S01]  /*10000*/  LDL.LU.64 R12, [R1+0x2140] ;  /* 0x00214000010c7983 */ /* 0x000f220000300a00 */
[----:B---3--:R-:W-:Y:S11]  /*10010*/  HMMA.16816.F32 R4, R16, R8, R4 ;  /* 0x000000081004723c */ /* 0x008ff60000001804 */
[----:B------:R-:W-:Y:S11]  /*10020*/  @!UPT UIADD3 URZ, URZ, URZ, URZ ;  /* 0x0000003f3f3ff290 */ /* 0x000ff6000fffe03f */
[----:B------:R-:W-:Y:S01]  /*10030*/  @!UPT UIADD3 URZ, URZ, URZ, URZ ;  /* 0x0000003f3f3ff290 */ /* 0x000fe2000fffe03f */
[----:B------:R-:W-:Y:S04]  /*10040*/  STL.64 [R1+0x3b0], R4 ;  /* 0x0003b00401007387 */ /* 0x000fe80000100a00 */
[----:B------:R0:W-:Y:S04]  /*10050*/  STL.64 [R1+0x3b8], R6 ;  /* 0x0003b80601007387 */ /* 0x0001e80000100a00 */
[----:B0-----:R-:W2:Y:S04]  /*10060*/  LDL.LU.64 R6, [R1+0x2138] ;  /* 0x0021380001067983 */ /* 0x001ea80000300a00 */
[----:B------:R-:W2:Y:S01]  /*10070*/  LDL.LU.64 R4, [R1+0x2130] ;  /* 0x0021300001047983 */ /* 0x000ea20000300a00 */
[----:B------:R-:W-:-:S02]  /*10080*/  IMAD.MOV.U32 R15, RZ, RZ, R16 ;  /* 0x000000ffff0f7224 */ /* 0x000fc400078e0010 */
[----:B------:R-:W-:Y:S02]  /*10090*/  IMAD.MOV.U32 R29, RZ, RZ, R17 ;  /* 0x000000ffff1d7224 */ /* 0x000fe400078e0011 */
[----:B------:R-:W-:Y:S01]  /*100a0*/  IMAD.MOV.U32 R28, RZ, RZ, R18 ;  /* 0x000000ffff1c7224 */ /* 0x000fe200078e0012 */
[----:B------:R-:W3:Y:S01]  /*100b0*/  LDL.LU.64 R16, [R1+0x2a0] ;  /* 0x0002a00001107983 */ /* 0x000ee20000300a00 */
[----:B------:R-:W-:-:S03]  /*100c0*/  IMAD.MOV.U32 R3, RZ, RZ, R19 ;  /* 0x000000ffff037224 */ /* 0x000fc600078e0013 */
[----:B------:R-:W3:Y:S01]  /*100d0*/  LDL.LU.64 R18, [R1+0x2a8] ;  /* 0x0002a80001127983 */ /* 0x000ee20000300a00 */
[----:B------:R-:W-:Y:S02]  /*100e0*/  IMAD.MOV.U32 R2, RZ, RZ, R8 ;  /* 0x000000ffff027224 */ /* 0x000fe400078e0008 */
[----:B------:R-:W-:Y:S01]  /*100f0*/  IMAD.MOV.U32 R0, RZ, RZ, R9 ;  /* 0x000000ffff007224 */ /* 0x000fe200078e0009 */
[----:B--2---:R-:W-:Y:S11]  /*10100*/  HMMA.16816.F32 R20, R4, R8, R20 ;  /* 0x000000080414723c */ /* 0x004ff60000001814 */
[----:B------:R-:W-:Y:S11]  /*10110*/  @!UPT UIADD3 URZ, URZ, URZ, URZ ;  /* 0x0000003f3f3ff290 */ /* 0x000ff6000fffe03f */
[----:B------:R-:W-:Y:S01]  /*10120*/  @!UPT UIADD3 URZ, URZ, URZ, URZ ;  /* 0x0000003f3f3ff290 */ /* 0x000fe2000fffe03f */
[----:B------:R-:W-:Y:S04]  /*10130*/  STL.64 [R1+0x780], R20 ;  /* 0x0007801401007387 */ /* 0x000fe80000100a00 */
[----:B------:R0:W-:Y:S04]  /*10140*/  STL.64 [R1+0x788], R22 ;  /* 0x0007881601007387 */ /* 0x0001e80000100a00 */
[----:B0-----:R-:W2:Y:S04]  /*10150*/  LDL.LU.64 R22, [R1+0x2128] ;  /* 0x0021280001167983 */ /* 0x001ea80000300a00 */
[----:B------:R-:W2:Y:S04]  /*10160*/  LDL.LU.64 R20, [R1+0x2120] ;  /* 0x0021200001147983 */ /* 0x000ea80000300a00 */
[----:B------:R-:W2:Y:S04]  /*10170*/  LDL.LU.64 R10, [R1+0x2118] ;  /* 0x00211800010a7983 */ /* 0x000ea80000300a00 */
[----:B------:R-:W2:Y:S04]  /*10180*/  LDL.LU.64 R8, [R1+0x2110] ;  /* 0x0021100001087983 */ /* 0x000ea80000300a00 */
[----:B------:R0:W-:Y:S04]  /*10190*/  STL.64 [R1+0x20a0], R6 ;  /* 0x0020a00601007387 */ /* 0x0001e80000100a00 */
[----:B------:R1:W-:Y:S01]  /*101a0*/  STL.64 [R1+0x2098], R4 ;  /* 0x0020980401007387 */ /* 0x0003e20000100a00 */
[----:B0-----:R-:W-:-:S02]  /*101b0*/  IMAD.MOV.U32 R6, RZ, RZ, R28 ;  /* 0x000000ffff067224 */ /* 0x001fc400078e001c */
[----:B------:R-:W-:Y:S02]  /*101c0*/  IMAD.MOV.U32 R7, RZ, RZ, R3 ;  /* 0x000000ffff077224 */ /* 0x000fe400078e0003 */
[----:B-1----:R-:W-:Y:S02]  /*101d0*/  IMAD.MOV.U32 R4, RZ, RZ, R15 ;  /* 0x000000ffff047224 */ /* 0x002fe400078e000f */
[----:B------:R-:W-:Y:S01]  /*101e0*/  IMAD.MOV.U32 R5, RZ, RZ, R29 ;  /* 0x000000ffff057224 */ /* 0x000fe200078e001d */
[----:B------:R-:W4:Y:S04]  /*101f0*/  LDL.LU R15, [R1+0x2108] ;  /* 0x00210800010f7983 */ /* 0x000f280000300800 */
[----:B------:R-:W-:Y:S04]  /*10200*/  STL.64 [R1+0x20c0], R6 ;  /* 0x0020c00601007387 */ /* 0x000fe80000100a00 */
[----:B------:R0:W-:Y:S02]  /*10210*/  STL.64 [R1+0x20b8], R4 ;  /* 0x0020b80401007387 */ /* 0x0001e40000100a00 */
[----:B0-----:R-:W-:-:S02]  /*10220*/  IMAD.MOV.U32 R4, RZ, RZ, R2 ;  /* 0x000000ffff047224 */ /* 0x001fc400078e0002 */
[----:B------:R-:W-:-:S07]  /*10230*/  IMAD.MOV.U32 R5, RZ, RZ, R0 ;  /* 0x000000ffff057224 */ /* 0x000fce00078e0000 */
[----:B--2---:R-:W-:Y:S11]  /*10240*/  HMMA.16816.F32 R8, R20, R4, R8 ;  /* 0x000000041408723c */ /* 0x004ff60000001808 */
[----:B------:R-:W-:Y:S11]  /*10250*/  @!UPT UIADD3 URZ, URZ, URZ, URZ ;  /* 0x0000003f3f3ff290 */ /* 0x000ff6000fffe03f */
[----:B------:R-:W-:Y:S01]  /*10260*/  @!UPT UIADD3 URZ, URZ, URZ, URZ ;  /* 0x0000003f3f3ff290 */ /* 0x000fe2000fffe03f */
[----:B------:R-:W-:Y:S04]  /*10270*/  STL.64 [R1+0x320], R8 ;  /* 0x0003200801007387 */ /* 0x000fe80000100a00 */
[----:B------:R0:W-:Y:S04]  /*10280*/  STL.64 [R1+0x328], R10 ;  /* 0x0003280a01007387 */ /* 0x0001e80000100a00 */
[----:B0-----:R-:W3:Y:S04]  /*10290*/  LDL.LU.64 R10, [R1+0x2100] ;  /* 0x00210000010a7983 */ /* 0x001ee80000300a00 */
[----:B------:R-:W3:Y:S01]  /*102a0*/  LDL.LU.64 R8, [R1+0x20f8] ;  /* 0x0020f80001087983 */ /* 0x000ee20000300a00 */
[----:B------:R-:W-:-:S02]  /*102b0*/  IMAD.MOV.U32 R6, RZ, RZ, R20 ;  /* 0x000000ffff067224 */ /* 0x000fc400078e0014 */
[----:B------:R-:W-:Y:S02]  /*102c0*/  IMAD.MOV.U32 R3, RZ, RZ, R21 ;  /* 0x000000ffff037224 */ /* 0x000fe400078e0015 */
[----:B------:R-:W-:Y:S02]  /*102d0*/  IMAD.MOV.U32 R2, RZ, RZ, R22 ;  /* 0x000000ffff027224 */ /* 0x000fe400078e0016 */
[----:B------:R-:W-:Y:S02]  /*102e0*/  IMAD.MOV.U32 R0, RZ, RZ, R23 ;  /* 0x000000ffff007224 */ /* 0x000fe400078e0017 */
[----:B---3--:R-:W-:Y:S01]  /*102f0*/  HMMA.16816.F32 R20, R8, R4, R16 ;  /* 0x000000040814723c */ /* 0x008fe20000001810 */
[----:B------:R-:W4:Y:S04]  /*10300*/  LDL.LU.64 R16, [R1+0x3a0] ;  /* 0x0003a00001107983 */ /* 0x000f280000300a00 */
[----:B------:R-:W4:Y:S11]  /*10310*/  LDL.LU.64 R18, [R1+0x3a8] ;  /* 0x0003a80001127983 */ /* 0x000f360000300a00 */
[----:B------:R-:W-:Y:S07]  /*10320*/  @!UPT UIADD3 URZ, URZ, URZ, URZ ;  /* 0x0000003f3f3ff290 */ /* 0x000fee000fffe03f */
[----:B------:R0:W-:Y:S04]  /*10330*/  STL.64 [R1+0x770], R20 ;  /* 0x0007701401007387 */ /* 0x0001e80000100a00 */
[----:B------:R-:W-:Y:S04]  /*10340*/  STL.64 [R1+0x778], R22 ;  /* 0x0007781601007387 */ /* 0x000fe80000100a00 */
[----:B------:R1:W-:Y:S04]  /*10350*/  STL.64 [R1+0x2070], R10 ;  /* 0x0020700a01007387 */ /* 0x0003e80000100a00 */
[----:B------:R2:W-:Y:S04]  /*10360*/  STL.64 [R1+0x2068], R8 ;  /* 0x0020680801007387 */ /* 0x0005e80000100a00 */
[----:B0-----:R-:W3:Y:S01]  /*10370*/  LDL.LU.64 R20, [R1+0x1a0] ;  /* 0x0001a00001147983 */ /* 0x001ee20000300a00 */
[----:B-1----:R-:W-:-:S03]  /*10380*/  IMAD.MOV.U32 R10, RZ, RZ, R2 ;  /* 0x000000ffff0a7224 */ /* 0x002fc600078e0002 */
[----:B------:R-:W3:Y:S01]  /*10390*/  LDL.LU.64 R22, [R1+0x1a8] ;  /* 0x0001a80001167983 */ /* 0x000ee20000300a00 */
[----:B------:R-:W-:Y:S02]  /*103a0*/  IMAD.MOV.U32 R11, RZ, RZ, R0 ;  /* 0x000000ffff0b7224 */ /* 0x000fe400078e0000 */
[----:B--2---:R-:W-:Y:S02]  /*103b0*/  IMAD.MOV.U32 R8, RZ, RZ, R6 ;  /* 0x000000ffff087224 */ /* 0x004fe400078e0006 */
[----:B------:R-:W-:Y:S01]  /*103c0*/  IMAD.MOV.U32 R9, RZ, RZ, R3 ;  /* 0x000000ffff097224 */ /* 0x000fe200078e0003 */
[----:B------:R-:W-:Y:S04]  /*103d0*/  STL.64 [R1+0x2090], R10 ;  /* 0x0020900a01007387 */ /* 0x000fe80000100a00 */
[----:B------:R0:W-:Y:S04]  /*103e0*/  STL.64 [R1+0x2088], R8 ;  /* 0x0020880801007387 */ /* 0x0001e80000100a00 */
[----:B0-----:R-:W2:Y:S04]  /*103f0*/  LDL.LU.64 R8, [R1+0x310] ;  /* 0x0003100001087983 */ /* 0x001ea80000300a00 */
[----:B------:R-:W2:Y:S04]  /*10400*/  LDL.LU.64 R10, [R1+0x318] ;  /* 0x00031800010a7983 */ /* 0x000ea80000300a00 */
[----:B--2---:R-:W-:Y:S04]  /*10410*/  STL.64 [R1+0x20b0], R10 ;  /* 0x0020b00a01007387 */ /* 0x004fe80000100a00 */
[----:B------:R0:W-:Y:S04]  /*10420*/  STL.64 [R1+0x20a8], R8 ;  /* 0x0020a80801007387 */ /* 0x0001e80000100a00 */
[----:B0-----:R-:W2:Y:S04]  /*10430*/  LDL.LU.64 R8, [R1+0xc50] ;  /* 0x000c500001087983 */ /* 0x001ea80000300a00 */
[----:B------:R-:W2:Y:S01]  /*10440*/  LDL.LU.64 R10, [R1+0xc58] ;  /* 0x000c5800010a7983 */ /* 0x000ea20000300a00 */
[-C--:B----4-:R-:W-:Y:S03]  /*10450*/  HMMA.16816.F32 R16, R12, R4.reuse, R16 ;  /* 0x000000040c10723c */ /* 0x090fe60000001810 */
[----:B--2---:R-:W-:Y:S04]  /*10460*/  STL.64 [R1+0x20d0], R10 ;  /* 0x0020d00a01007387 */ /* 0x004fe80000100a00 */
[----:B------:R0:W-:Y:S04]  /*10470*/  STL.64 [R1+0x20c8], R8 ;  /* 0x0020c80801007387 */ /* 0x0001e80000100a00 */
[----:B0-----:R-:W2:Y:S04]  /*10480*/  LDL.LU.64 R8, [R1+0x150] ;  /* 0x0001500001087983 */ /* 0x001ea80000300a00 */
[----:B------:R-:W2:Y:S08]  /*10490*/  LDL.LU.64 R10, [R1+0x158] ;  /* 0x00015800010a7983 */ /* 0x000eb00000300a00 */
[----:B------:R-:W-:Y:S04]  /*104a0*/  STL.64 [R1+0x570], R16 ;  /* 0x0005701001007387 */ /* 0x000fe80000100a00 */
[----:B------:R0:W-:Y:S04]  /*104b0*/  STL.64 [R1+0x578], R18 ;  /* 0x0005781201007387 */ /* 0x0001e80000100a00 */
[----:B0-----:R-:W3:Y:S04]  /*104c0*/  LDL.LU.64 R18, [R1+0x20f0] ;  /* 0x0020f00001127983 */ /* 0x001ee80000300a00 */
[----:B------:R-:W3:Y:S04]  /*104d0*/  LDL.LU.64 R16, [R1+0x20e8] ;  /* 0x0020e80001107983 */ /* 0x000ee80000300a00 */
[----:B------:R-:W-:Y:S04]  /*104e0*/  STL.64 [R1+0x2080], R14 ;  /* 0x0020800e01007387 */ /* 0x000fe80000100a00 */
[----:B------:R0:W-:Y:S04]  /*104f0*/  STL.64 [R1+0x2078], R12 ;  /* 0x0020780c01007387 */ /* 0x0001e80000100a00 */
[----:B0-----:R-:W4:Y:S04]  /*10500*/  LDL.LU.64 R12, [R1+0x360] ;  /* 0x00036000010c7983 */ /* 0x001f280000300a00 */
[----:B------:R-:W4:Y:S01]  /*10510*/  LDL.LU.64 R14, [R1+0x368] ;  /* 0x00036800010e7983 */ /* 0x000f220000300a00 */
[-C--:B---3--:R-:W-:Y:S11]  /*10520*/  HMMA.16816.F32 R20, R16, R4.reuse, R20 ;  /* 0x000000041014723c */ /* 0x088ff60000001814 */
[----:B------:R-:W-:Y:S11]  /*10530*/  @!UPT UIADD3 URZ, URZ, URZ, URZ ;  /* 0x0000003f3f3ff290 */ /* 0x000ff6000fffe03f */
[----:B------:R-:W-:Y:S01]  /*10540*/  @!UPT UIADD3 URZ, URZ, URZ, URZ ;  /* 0x0000003f3f3ff290 */ /* 0x000fe2000fffe03f */
[----:B------:R-:W-:Y:S04]  /*10550*/  STL.64 [R1+0x7f0], R20 ;  /* 0x0007f01401007387 */ /* 0x000fe80000100a00 */
[----:B------:R0:W-:Y:S04]  /*10560*/  STL.64 [R1+0x7f8], R22 ;  /* 0x0007f81601007387 */ /* 0x0001e80000100a00 */
[----:B0-----:R-:W4:Y:S04]  /*10570*/  LDL.LU.64 R22, [R1+0x20e0] ;  /* 0x0020e00001167983 */ /* 0x001f280000300a00 */
[----:B------:R-:W4:Y:S02]  /*10580*/  LDL.LU.64 R20, [R1+0x20d8] ;  /* 0x0020d80001147983 */ /* 0x000f240000300a00 */
[-C--:B----4-:R-:W-:Y:S08]  /*10590*/  HMMA.16816.F32 R12, R20, R4.reuse, R12 ;  /* 0x00000004140c723c */ /* 0x090ff0000000180c */
[----:B--2---:R-:W-:Y:S11]  /*105a0*/  HMMA.16816.F32 R4, R24, R4, R8 ;  /* 0x000000041804723c */ /* 0x004ff60000001808 */
[----:B------:R-:W-:Y:S04]  /*105b0*/  @!UPT UIADD3 URZ, URZ, URZ, URZ ;  /* 0x0000003f3f3ff290 */ /* 0x000fe8000fffe03f */
[----:B------:R0:W-:Y:S04]  /*105c0*/  STL.64 [R1+0x560], R12 ;  /* 0x0005600c01007387 */ /* 0x0001e80000100a00 */
[----:B------:R1:W-:Y:S04]  /*105d0*/  STL.64 [R1+0x568], R14 ;  /* 0x0005680e01007387 */ /* 0x0003e80000100a00 */
[----:B0-----:R-:W2:Y:S04]  /*105e0*/  LDL.LU.64 R12, [R1+0xb30] ;  /* 0x000b3000010c7983 */ /* 0x001ea80000300a00 */
[----:B-1----:R-:W2:Y:S04]  /*105f0*/  LDL.LU.64 R14, [R1+0xb38] ;  /* 0x000b3800010e7983 */ /* 0x002ea80000300a00 */
[----:B------:R-:W-:Y:S04]  /*10600*/  STL.64 [R1+0x2060], R22 ;  /* 0x0020601601007387 */ /* 0x000fe80000100a00 */
[----:B------:R0:W-:Y:S04]  /*10610*/  STL.64 [R1+0x2058], R20 ;  /* 0x0020581401007387 */ /* 0x0001e80000100a00 */
[----:B0-----:R-:W3:Y:S04]  /*10620*/  LDL.LU.64 R20, [R1+0x2c0] ;  /* 0x0002c00001147983 */ /* 0x001ee80000300a00 */
[----:B------:R-:W3:Y:S04]  /*10630*/  LDL.LU.64 R22, [R1+0x2c8] ;  /* 0x0002c80001167983 */ /* 0x000ee80000300a00 */
[----:B------:R-:W4:Y:S04]  /*10640*/  LDL.LU.64 R10, [R1+0x20d0] ;  /* 0x0020d000010a7983 */ /* 0x000f280000300a00 */
[----:B------:R-:W4:Y:S04]  /*10650*/  LDL.LU.64 R8, [R1+0x20c8] ;  /* 0x0020c80001087983 */ /* 0x000f280000300a00 */
[----:B------:R-:W-:Y:S04]  /*10660*/  STL.64 [R1+0x7d0], R4 ;  /* 0x0007d00401007387 */ /* 0x000fe80000100a00 */
[----:B------:R0:W-:Y:S04]  /*10670*/  STL.64 [R1+0x7d8], R6 ;  /* 0x0007d80601007387 */ /* 0x0001e80000100a00 */
[----:B0-----:R-:W4:Y:S04]  /*10680*/  LDL.LU.64 R6, [R1+0x20c0] ;  /* 0x0020c00001067983 */ /* 0x001f280000300a00 */
[----:B------:R-:W4:Y:S04]  /*10690*/  LDL.LU.64 R4, [R1+0x20b8] ;  /* 0x0020b80001047983 */ /* 0x000f280000300a00 */
[----:B------:R-:W-:Y:S04]  /*106a0*/  STL.64 [R1+0x2050], R26 ;  /* 0x0020501a01007387 */ /* 0x000fe80000100a00 */
[----:B------:R0:W-:Y:S04]  /*106b0*/  STL.64 [R1+0x2048], R24 ;  /* 0x0020481801007387 */ /* 0x0001e80000100a00 */
[----:B0-----:R-:W4:Y:S02]  /*106c0*/  LDL.LU.64 R24, [R1+0xf0] ;  /* 0x0000f00001187983 */ /* 0x001f240000300a00 */
[----:B----4-:R-:W-:Y:S02]  /*106d0*/  HMMA.16816.F32 R4, R4, R24, R8 ;  /* 0x000000180404723c */ /* 0x010fe40000001808 */
[----:B------:R-:W4:Y:S04]  /*106e0*/  LDL.LU.64 R10, [R1+0x20b0] ;  /* 0x0020b000010a7983 */ /* 0x000f280000300a00 */
[----:B------:R-:W4:Y:S11]  /*106f0*/  LDL.LU.64 R8, [R1+0x20a8] ;  /* 0x0020a80001087983 */ /* 0x000f360000300a00 */
[----:B------:R-:W-:Y:S06]  /*10700*/  @!UPT UIADD3 URZ, URZ, URZ, URZ ;  /* 0x0000003f3f3ff290 */ /* 0x000fec000fffe03f */
[----:B------:R-:W-:Y:S04]  /*10710*/  STL.64 [R1+0x3a0], R4 ;  /* 0x0003a00401007387 */ /* 0x000fe80000100a00 */
[----:B------:R0:W-:Y:S04]  /*10720*/  STL.64 [R1+0x3a8], R6 ;  /* 0x0003a80601007387 */ /* 0x0001e80000100a00 */
[----:B0-----:R-:W4:Y:S04]  /*10730*/  LDL.LU.64 R6, [R1+0x20a0] ;  /* 0x0020a00001067983 */ /* 0x001f280000300a00 */
[----:B------:R-:W4:Y:S01]  /*10740*/  LDL.LU.64 R4, [R1+0x2098] ;  /* 0x0020980001047983 */ /* 0x000f220000300a00 */
[----:B------:R-:W-:-:S02]  /*10750*/  IMAD.MOV.U32 R2, RZ, RZ, R24 ;  /* 0x000000ffff027224 */ /* 0x000fc400078e0018 */
[----:B------:R-:W-:Y:S01]  /*10760*/  IMAD.MOV.U32 R0, RZ, RZ, R25 ;  /* 0x000000ffff007224 */ /* 0x000fe200078e0019 */
[----:B----4-:R-:W-:Y:S11]  /*10770*/  HMMA.16816.F32 R8, R4, R24, R8 ;  /* 0x000000180408723c */ /* 0x010ff60000001808 */
[----:B------:R-:W-:Y:S11]  /*10780*/  @!UPT UIADD3 URZ, URZ, URZ, URZ ;  /* 0x0000003f3f3ff290 */ /* 0x000ff6000fffe03f */
[----:B------:R-:W-:Y:S01]  /*10790*/  @!UPT UIADD3 URZ, URZ, URZ, URZ ;  /* 0x0000003f3f3ff290 */ /* 0x000fe2000fffe03f */
[----:B------:R-:W-:Y:S04]  /*107a0*/  STL.64 [R1+0x6f0], R8 ;  /* 0x0006f00801007387 */ /* 0x000fe80000100a00 */
[----:B------:R0:W-:Y:S04]  /*107b0*/  STL.64 [R1+0x6f8], R10 ;  /* 0x0006f80a01007387 */ /* 0x0001e80000100a00 */
[----:B0-----:R-:W2:Y:S04]  /*107c0*/  LDL.LU.64 R10, [R1+0x2090] ;  /* 0x00209000010a7983 */ /* 0x001ea80000300a00 */
[----:B------:R-:W2:Y:S04]  /*107d0*/  LDL.LU.64 R8, [R1+0x2088] ;  /* 0x0020880001087983 */ /* 0x000ea80000300a00 */
[----:B------:R-:W4:Y:S04]  /*107e0*/  LDL.LU.64 R24, [R1+0x500] ;  /* 0x0005000001187983 */ /* 0x000f280000300a00 */
[----:B------:R-:W4:Y:S04]  /*107f0*/  LDL.LU.64 R26, [R1+0x508] ;  /* 0x00050800011a7983 */ /* 0x000f280000300a00 */
[----:B------:R0:W-:Y:S04]  /*10800*/  STL.64 [R1+0x2020], R6 ;  /* 0x0020200601007387 */ /* 0x0001e80000100a00 */
[----:B------:R1:W-:Y:S04]  /*10810*/  STL.64 [R1+0x2018], R4 ;  /* 0x0020180401007387 */ /* 0x0003e80000100a00 */
[----:B0-----:R-:W2:Y:S04]  /*10820*/  LDL.64 R6, [R1+0x18] ;  /* 0x0000180001067983 */ /* 0x001ea80000100a00 */
[----:B-1----:R-:W3:Y:S04]  /*10830*/  LDL.64 R4, [R1+0x10] ;  /* 0x0000100001047983 */ /* 0x002ee80000100a00 */
[----:B--2---:R-:W-:Y:S04]  /*10840*/  STL.64 [R1+0x2030], R6 ;  /* 0x0020300601007387 */ /* 0x004fe80000100a00 */
[----:B---3--:R0:W-:Y:S02]  /*10850*/  STL.64 [R1+0x2028], R4 ;  /* 0x0020280401007387 */ /* 0x0081e40000100a00 */
[----:B0-----:R-:W-:-:S02]  /*10860*/  IMAD.MOV.U32 R4, RZ, RZ, R2 ;  /* 0x000000ffff047224 */ /* 0x001fc400078e0002 */
[----:B------:R-:W-:-:S07]  /*10870*/  IMAD.MOV.U32 R5, RZ, RZ, R0 ;  /* 0x000000ffff057224 */ /* 0x000fce00078e0000 */
[-C--:B------:R-:W-:Y:S01]  /*10880*/  HMMA.16816.F32 R8, R8, R4.reuse, R12 ;  /* 0x000000040808723c */ /* 0x080fe2000000180c */
[----:B------:R-:W4:Y:S04]  /*10890*/  LDL.LU.64 R14, [R1+0x2080] ;  /* 0x00208000010e7983 */ /* 0x000f280000300a00 */
[----:B------:R-:W4:Y:S11]  /*108a0*/  LDL.LU.64 R12, [R1+0x2078] ;  /* 0x00207800010c7983 */ /* 0x000f360000300a00 */
[----:B------:R-:W-:Y:S07]  /*108b0*/  @!UPT UIADD3 URZ, URZ, URZ, URZ ;  /* 0x0000003f3f3ff290 */ /* 0x000fee000fffe03f */
[----:B------:R-:W-:Y:S04]  /*108c0*/  STL.64 [R1+0x310], R8 ;  /* 0x0003100801007387 */ /* 0x000fe80000100a00 */
[----:B------:R0:W-:Y:S04]  /*108d0*/  STL.64 [R1+0x318], R10 ;  /* 0x0003180a01007387 */ /* 0x0001e80000100a00 */
[----:B0-----:R-:W2:Y:S04]  /*108e0*/  LDL.LU.64 R10, [R1+0x2070] ;  /* 0x00207000010a7983 */ /* 0x001ea80000300a00 */
[----:B------:R-:W2:Y:S02]  /*108f0*/  LDL.LU.64 R8, [R1+0x2068] ;  /* 0x0020680001087983 */ /* 0x000ea40000300a00 */
[-C--:B--2---:R-:W-:Y:S11]  /*10900*/  HMMA.16816.F32 R20, R8, R4.reuse, R20 ;  /* 0x000000040814723c */ /* 0x084ff60000001814 */
[----:B------:R-:W-:Y:S11]  /*10910*/  @!UPT UIADD3 URZ, URZ, URZ, URZ ;  /* 0x0000003f3f3ff290 */ /* 0x000ff6000fffe03f */
[----:B------:R-:W-:Y:S01]  /*10920*/  @!UPT UIADD3 URZ, URZ, URZ, URZ ;  /* 0x0000003f3f3ff290 */ /* 0x000fe2000fffe03f */
[----:B------:R0:W-:Y:S04]  /*10930*/  STL.64 [R1+0x6e0], R20 ;  /* 0x0006e01401007387 */ /* 0x0001e80000100a00 */
[----:B------:R1:W-:Y:S04]  /*10940*/  STL.64 [R1+0x6e8], R22 ;  /* 0x0006e81601007387 */ /* 0x0003e80000100a00 */
[----:B0-----:R-:W2:Y:S04]  /*10950*/  LDL.LU.64 R20, [R1+0x1d0] ;  /* 0x0001d00001147983 */ /* 0x001ea80000300a00 */
[----:B-1----:R-:W2:Y:S04]  /*10960*/  LDL.LU.64 R22, [R1+0x1d8] ;  /* 0x0001d80001167983 */ /* 0x002ea80000300a00 */
[----:B------:R0:W-:Y:S04]  /*10970*/  STL.64 [R1+0x1ff0], R10 ;  /* 0x001ff00a01007387 */ /* 0x0001e80000100a00 */
[----:B------:R1:W-:Y:S04]  /*10980*/  STL.64 [R1+0x1fe8], R8 ;  /* 0x001fe80801007387 */ /* 0x0003e80000100a00 */
[----:B0-----:R-:W3:Y:S04]  /*10990*/  LDL.64 R10, [R1+0x8] ;  /* 0x00000800010a7983 */ /* 0x001ee80000100a00 */
[----:B-1----:R-:W2:Y:S04]  /*109a0*/  LDL.64 R8, [R1] ;  /* 0x0000000001087983 */ /* 0x002ea80000100a00 */
[----:B---3--:R-:W-:Y:S04]  /*109b0*/  STL.64 [R1+0x2010], R10 ;  /* 0x0020100a01007387 */ /* 0x008fe80000100a00 */
[----:B--2---:R4:W-:Y:S02]  /*109c0*/  STL.64 [R1+0x2008], R8 ;  /* 0x0020080801007387 */ /* 0x0049e40000100a00 */
[-C--:B----4-:R-:W-:Y:S02]  /*109d0*/  HMMA.16816.F32 R8, R12, R4.reuse, R24 ;  /* 0x000000040c08723c */ /* 0x090fe40000001818 */
[----:B------:R-:W2:Y:S04]  /*109e0*/  LDL.LU.64 R24, [R1+0x380] ;  /* 0x0003800001187983 */ /* 0x000ea80000300a00 */
[----:B------:R-:W2:Y:S11]  /*109f0*/  LDL.LU.64 R26, [R1+0x388] ;  /* 0x00038800011a7983 */ /* 0x000eb60000300a00 */
[----:B------:R-:W-:Y:S06]  /*10a00*/  @!UPT UIADD3 URZ, URZ, URZ, URZ ;  /* 0x0000003f3f3ff290 */ /* 0x000fec000fffe03f */
[----:B------:R0:W-:Y:S04]  /*10a10*/  STL.64 [R1+0x500], R8 ;  /* 0x0005000801007387 */ /* 0x0001e80000100a00 */
[----:B------:R1:W-:Y:S04]  /*10a20*/  STL.64 [R1+0x508], R10 ;  /* 0x0005080a01007387 */ /* 0x0003e80000100a00 */
[----:B0-----:R-:W3:Y:S04]  /*10a30*/  LDL.LU.64 R8, [R1+0x370] ;  /* 0x0003700001087983 */ /* 0x001ee80000300a00 */
[----:B-1----:R-:W4:Y:S01]  /*10a40*/  LDL.LU.64 R10, [R1+0x378] ;  /* 0x00037800010a7983 */ /* 0x002f220000300a00 */
[-C--:B------:R-:W-:Y:S03]  /*10a50*/  HMMA.16816.F32 R20, R16, R4.reuse, R20 ;  /* 0x000000041014723c */ /* 0x080fe60000001814 */
[----:B----4-:R-:W-:Y:S04]  /*10a60*/  STL.64 [R1+0x2040], R10 ;  /* 0x0020400a01007387 */ /* 0x010fe80000100a00 */
[----:B---3--:R0:W-:Y:S04]  /*10a70*/  STL.64 [R1+0x2038], R8 ;  /* 0x0020380801007387 */ /* 0x0081e80000100a00 */
[----:B0-----:R-:W3:Y:S04]  /*10a80*/  LDL.LU.64 R8, [R1+0x160] ;  /* 0x0001600001087983 */ /* 0x001ee80000300a00 */
[----:B------:R-:W3:Y:S04]  /*10a90*/  LDL.LU.64 R10, [R1+0x168] ;  /* 0x00016800010a7983 */ /* 0x000ee80000300a00 */
[----:B------:R-:W-:Y:S04]  /*10aa0*/  STL [R1+0x1fe0], R12 ;  /* 0x001fe00c01007387 */ /* 0x000fe80000100800 */
[----:B------:R0:W-:Y:S04]  /*10ab0*/  STL [R1+0x1fdc], R13 ;  /* 0x001fdc0d01007387 */ /* 0x0001e80000100800 */
[----:B------:R-:W-:Y:S04]  /*10ac0*/  STL [R1+0x1fd8], R14 ;  /* 0x001fd80e01007387 */ /* 0x000fe80000100800 */
[----:B------:R1:W-:Y:S04]  /*10ad0*/  STL [R1+0x1fd4], R15 ;  /* 0x001fd40f01007387 */ /* 0x0003e80000100800 */
[----:B0-----:R-:W4:Y:S04]  /*10ae0*/  LDL.LU.64 R12, [R1+0xc40] ;  /* 0x000c4000010c7983 */ /* 0x001f280000300a00 */
[----:B-1----:R-:W4:Y:S04]  /*10af0*/  LDL.LU.64 R14, [R1+0xc48] ;  /* 0x000c4800010e7983 */ /* 0x002f280000300a00 */
[----:B------:R-:W-:Y:S04]  /*10b00*/  STL.64 [R1+0x790], R20 ;  /* 0x0007901401007387 */ /* 0x000fe80000100a00 */
[----:B------:R0:W-:Y:S04]  /*10b10*/  STL.64 [R1+0x798], R22 ;  /* 0x0007981601007387 */ /* 0x0001e80000100a00 */
[----:B0-----:R-:W2:Y:S04]  /*10b20*/  LDL.LU.64 R22, [R1+0x2060] ;  /* 0x0020600001167983 */ /* 0x001ea80000300a00 */
[----:B------:R-:W2:Y:S04]  /*10b30*/  LDL.LU.64 R20, [R1+0x2058] ;  /* 0x0020580001147983 */ /* 0x000ea80000300a00 */
[----:B------:R-:W-:Y:S04]  /*10b40*/  STL.64 [R1+0x1fc8], R18 ;  /* 0x001fc81201007387 */ /* 0x000fe80000100a00 */
[----:B------:R0:W-:Y:S04]  /*10b50*/  STL.64 [R1+0x1fc0], R16 ;  /* 0x001fc01001007387 */ /* 0x0001e80000100a00 */
[----:B0-----:R-:W4:Y:S01]  /*10b60*/  LDL.LU.64 R16, [R1+0xe0] ;  /* 0x0000e00001107983 */ /* 0x001f220000300a00 */
[-C--:B--2---:R-:W-:Y:S11]  /*10b70*/  HMMA.16816.F32 R24, R20, R4.reuse, R24 ;  /* 0x000000041418723c */ /* 0x084ff60000001818 */
[----:B------:R-:W-:Y:S11]  /*10b80*/  @!UPT UIADD3 URZ, URZ, URZ, URZ ;  /* 0x0000003f3f3ff290 */ /* 0x000ff6000fffe03f */
[----:B------:R-:W-:Y:S01]  /*10b90*/  @!UPT UIADD3 URZ, URZ, URZ, URZ ;  /* 0x0000003f3f3ff290 */ /* 0x000fe2000fffe03f */
[----:B------:R-:W-:Y:S04]  /*10ba0*/  STL.64 [R1+0x480], R24 ;  /* 0x0004801801007387 */ /* 0x000fe80000100a00 */
[----:B------:R0:W-:Y:S04]  /*10bb0*/  STL.64 [R1+0x488], R26 ;  /* 0x0004881a01007387 */ /* 0x0001e80000100a00 */
[----:B0-----:R-:W3:Y:S04]  /*10bc0*/  LDL.LU.64 R26, [R1+0x2050] ;  /* 0x00205000011a7983 */ /* 0x001ee80000300a00 */
[----:B------:R-:W3:Y:S04]  /*10bd0*/  LDL.LU.64 R24, [R1+0x2048] ;  /* 0x0020480001187983 */ /* 0x000ee80000300a00 */
[----:B------:R-:W-:Y:S01]  /*10be0*/  STL [R1+0x1fe4], R23 ;  /* 0x001fe41701007387 */ /* 0x000fe20000100800 */
[----:B---3--:R-:W-:Y:S03]  /*10bf0*/  HMMA.16816.F32 R4, R24, R4, R8 ;  /* 0x000000041804723c */ /* 0x008fe60000001808 */
[----:B------:R-:W2:Y:S04]  /*10c00*/  LDL.LU.64 R10, [R1+0x2040] ;  /* 0x00204000010a7983 */ /* 0x000ea80000300a00 */
[----:B------:R-:W2:Y:S11]  /*10c10*/  LDL.LU.64 R8, [R1+0x2038] ;  /* 0x0020380001087983 */ /* 0x000eb60000300a00 */
[----:B------:R-:W-:Y:S05]  /*10c20*/  @!UPT UIADD3 URZ, URZ, URZ, URZ ;  /* 0x0000003f3f3ff290 */ /* 0x000fea000fffe03f */
[----:B------:R-:W-:Y:S04]  /*10c30*/  STL.64 [R1+0x7c0], R4 ;  /* 0x0007c00401007387 */ /* 0x000fe80000100a00 */
[----:B------:R0:W-:Y:S04]  /*10c40*/  STL.64 [R1+0x7c8], R6 ;  /* 0x0007c80601007387 */ /* 0x0001e80000100a00 */
[----:B0-----:R-:W4:Y:S04]  /*10c50*/  LDL.LU.64 R6, [R1+0x2030] ;  /* 0x0020300001067983 */ /* 0x001f280000300a00 */
[----:B------:R-:W4:Y:S04]  /*10c60*/  LDL.LU.64 R4, [R1+0x2028] ;  /* 0x0020280001047983 */ /* 0x000f280000300a00 */
[----:B------:R-:W-:Y:S04]  /*10c70*/  STL.64 [R1+0x2000], R26 ;  /* 0x0020001a01007387 */ /* 0x000fe80000100a00 */
[----:B------:R0:W-:Y:S04]  /*10c80*/  STL.64 [R1+0x1ff8], R24 ;  /* 0x001ff81801007387 */ /* 0x0001e80000100a00 */
[----:B0-----:R-:W3:Y:S04]  /*10c90*/  LDL.LU.64 R24, [R1+0xb70] ;  /* 0x000b700001187983 */ /* 0x001ee80000300a00 */
[----:B------:R-:W3:Y:S01]  /*10ca0*/  LDL.LU.64 R26, [R1+0xb78] ;  /* 0x000b7800011a7983 */ /* 0x000ee20000300a00 */
[-C--:B----4-:R-:W-:Y:S01]  /*10cb0*/  HMMA.16816.F32 R12, R4, R16.reuse, R12 ;  /* 0x00000010040c723c */ /* 0x090fe2000000180c */
[----:B------:R-:W-:Y:S11]  /*10cc0*/  IMAD.MOV.U32 R23, RZ, RZ, R4 ;  /* 0x000000ffff177224 */ /* 0x000ff600078e0004 */
[----:B------:R-:W-:Y:S11]  /*10cd0*/  @!UPT UIADD3 URZ, URZ, URZ, URZ ;  /* 0x0000003f3f3ff290 */ /* 0x000ff6000fffe03f */
[----:B------:R0:W-:Y:S04]  /*10ce0*/  STL.64 [R1+0x390], R12 ;  /* 0x0003900c01007387 */ /* 0x0001e80000100a00 */
[----:B------:R1:W-:Y:S01]  /*10cf0*/  STL.64 [R1+0x398], R14 ;  /* 0x0003980e01007387 */ /* 0x0003e20000100a00 */
[----:B0-----:R-:W-:Y:S02]  /*10d00*/  IMAD.MOV.U32 R13, RZ, RZ, R6 ;  /* 0x000000ffff0d7224 */ /* 0x001fe400078e0006 */
[----:B------:R-:W-:Y:S02]  /*10d10*/  IMAD.MOV.U32 R12, RZ, RZ, R5 ;  /* 0x000000ffff0c7224 */ /* 0x000fe400078e0005 */
[----:B-1----:R-:W-:Y:S02]  /*10d20*/  IMAD.MOV.U32 R14, RZ, RZ, R7 ;  /* 0x000000ffff0e7224 */ /* 0x002fe400078e0007 */
[----:B------:R-:W2:Y:S04]  /*10d30*/  LDL.LU.64 R6, [R1+0x2020] ;  /* 0x0020200001067983 */ /* 0x000ea80000300a00 */
        /* <DEDUP_REMOVED lines=12> */
[----:B---3--:R-:W-:Y:S01]  /*10e00*/  HMMA.16816.F32 R24, R8, R16, R24 ;  /* 0x000000100818723c */ /* 0x008fe20000001818 */
[----:B------:R-:W-:-:S02]  /*10e10*/  IMAD.MOV.U32 R2, RZ, RZ, R10 ;  /* 0x000000ffff027224 */ /* 0x000fc400078e000a */
[----:B------:R-:W-:Y:S02]  /*10e20*/  IMAD.MOV.U32 R0, RZ, RZ, R11 ;  /* 0x000000ffff007224 */ /* 0x000fe400078e000b */
[----:B------:R-:W-:Y:S02]  /*10e30*/  IMAD.MOV.U32 R29, RZ, RZ, R8 ;  /* 0x000000ffff1d7224 */ /* 0x000fe400078e0008 */
[----:B------:R-:W-:Y:S11]  /*10e40*/  IMAD.MOV.U32 R28, RZ, RZ, R9 ;  /* 0x000000ffff1c7224 */ /* 0x000ff600078e0009 */
[----:B------:R-:W-:Y:S05]  /*10e50*/  @!UPT UIADD3 URZ, URZ, URZ, URZ ;  /* 0x0000003f3f3ff290 */ /* 0x000fea000fffe03f */
[----:B------:R-:W-:Y:S04]  /*10e60*/  STL.64 [R1+0x300], R24 ;  /* 0x0003001801007387 */ /* 0x000fe80000100a00 */
[----:B------:R0:W-:Y:S04]  /*10e70*/  STL.64 [R1+0x308], R26 ;  /* 0x0003081a01007387 */ /* 0x0001e80000100a00 */
[----:B0-----:R-:W3:Y:S04]  /*10e80*/  LDL.LU.64 R26, [R1+0x2000] ;  /* 0x00200000011a7983 */ /* 0x001ee80000300a00 */
[----:B------:R-:W3:Y:S04]  /*10e90*/  LDL.LU.64 R24, [R1+0x1ff8] ;  /* 0x001ff80001187983 */ /* 0x000ee80000300a00 */
[----:B------:R-:W2:Y:S04]  /*10ea0*/  LDL.LU.64 R10, [R1+0x1ff0] ;  /* 0x001ff000010a7983 */ /* 0x000ea80000300a00 */
[----:B------:R-:W2:Y:S01]  /*10eb0*/  LDL.LU.64 R8, [R1+0x1fe8] ;  /* 0x001fe80001087983 */ /* 0x000ea20000300a00 */
[----:B------:R-:W-:-:S02]  /*10ec0*/  IMAD.MOV.U32 R15, RZ, RZ, R16 ;  /* 0x000000ffff0f7224 */ /* 0x000fc400078e0010 */
[----:B------:R-:W-:Y:S01]  /*10ed0*/  IMAD.MOV.U32 R3, RZ, RZ, R17 ;  /* 0x000000ffff037224 */ /* 0x000fe200078e0011 */
[----:B--2---:R-:W-:Y:S11]  /*10ee0*/  HMMA.16816.F32 R4, R8, R16, R4 ;  /* 0x000000100804723c */ /* 0x004ff60000001804 */
[----:B------:R-:W-:Y:S11]  /*10ef0*/  @!UPT UIADD3 URZ, URZ, URZ, URZ ;  /* 0x0000003f3f3ff290 */ /* 0x000ff6000fffe03f */
[----:B------:R-:W-:Y:S01]  /*10f00*/  @!UPT UIADD3 URZ, URZ, URZ, URZ ;  /* 0x0000003f3f3ff290 */ /* 0x000fe2000fffe03f */
[----:B------:R0:W-:Y:S04]  /*10f10*/  STL.64 [R1+0x620], R4 ;  /* 0x0006200401007387 */ /* 0x0001e80000100a00 */
[----:B------:R1:W-:Y:S04]  /*10f20*/  STL.64 [R1+0x628], R6 ;  /* 0x0006280601007387 */ /* 0x0003e80000100a00 */
[----:B------:R-:W2:Y:S04]  /*10f30*/  LDL.LU.64 R16, [R1+0x4f0] ;  /* 0x0004f00001107983 */ /* 0x000ea80000300a00 */
[----:B------:R-:W2:Y:S01]  /*10f40*/  LDL.LU.64 R18, [R1+0x4f8] ;  /* 0x0004f80001127983 */ /* 0x000ea20000300a00 */
[----:B0-----:R-:W-:-:S02]  /*10f50*/  IMAD.MOV.U32 R4, RZ, RZ, R23 ;  /* 0x000000ffff047224 */ /* 0x001fc400078e0017 */
[----:B------:R-:W-:Y:S01]  /*10f60*/  IMAD.MOV.U32 R5, RZ, RZ, R12 ;  /* 0x000000ffff057224 */ /* 0x000fe200078e000c */
[----:B------:R-:W4:Y:S01]  /*10f70*/  LDL.LU R23, [R1+0x1fe4] ;  /* 0x001fe40001177983 */ /* 0x000f220000300800 */
[----:B-1----:R-:W-:Y:S02]  /*10f80*/  IMAD.MOV.U32 R6, RZ, RZ, R13 ;  /* 0x000000ffff067224 */ /* 0x002fe400078e000d */
[----:B------:R-:W-:Y:S01]  /*10f90*/  IMAD.MOV.U32 R7, RZ, RZ, R14 ;  /* 0x000000ffff077224 */ /* 0x000fe200078e000e */
[----:B------:R-:W2:Y:S04]  /*10fa0*/  LDL.LU R12, [R1+0x1fe0] ;  /* 0x001fe000010c7983 */ /* 0x000ea80000300800 */
[----:B------:R-:W2:Y:S04]  /*10fb0*/  LDL.LU R13, [R1+0x1fdc] ;  /* 0x001fdc00010d7983 */ /* 0x000ea80000300800 */
[----:B------:R-:W2:Y:S04]  /*10fc0*/  LDL.LU R14, [R1+0x1fd8] ;  /* 0x001fd800010e7983 */ /* 0x000ea80000300800 */
[----:B------:R-:W-:Y:S04]  /*10fd0*/  STL.64 [R1+0x1fb8], R6 ;  /* 0x001fb80601007387 */ /* 0x000fe80000100a00 */
[----:B------:R0:W-:Y:S02]  /*10fe0*/  STL.64 [R1+0x1fb0], R4 ;  /* 0x001fb00401007387 */ /* 0x0001e40000100a00 */
[----:B0-----:R-:W-:-:S02]  /*10ff0*/  IMAD.MOV.U32 R4, RZ, RZ, R15 ;  /* 0x000000ffff047224 */ /* 0x001fc400078e000f */
[----:B------:R-:W2:Y:S01]  /*11000*/  LDL.LU R15, [R1+0x1fd4] ;  /* 0x001fd400010f7983 */ /* 0x000ea20000300800 */
[----:B------:R-:W-:-:S03]  /*11010*/  IMAD.MOV.U32 R5, RZ, RZ, R3 ;  /* 0x000000ffff057224 */ /* 0x000fc600078e0003 */
[----:B------:R-:W3:Y:S04]  /*11020*/  LDL.LU R3, [R1+0x1fd0] ;  /* 0x001fd00001037983 */ /* 0x000ee80000300800 */
[----:B------:R0:W-:Y:S04]  /*11030*/  STL.64 [R1+0x1f68], R10 ;  /* 0x001f680a01007387 */ /* 0x0001e80000100a00 */
[----:B------:R1:W-:Y:S01]  /*11040*/  STL.64 [R1+0x1f60], R8 ;  /* 0x001f600801007387 */ /* 0x0003e20000100a00 */
[----:B0-----:R-:W-:Y:S02]  /*11050*/  IMAD.MOV.U32 R10, RZ, RZ, R2 ;  /* 0x000000ffff0a7224 */ /* 0x001fe400078e0002 */
[----:B------:R-:W-:-:S02]  /*11060*/  IMAD.MOV.U32 R11, RZ, RZ, R0 ;  /* 0x000000ffff0b7224 */ /* 0x000fc400078e0000 */
[----:B-1----:R-:W-:Y:S02]  /*11070*/  IMAD.MOV.U32 R8, RZ, RZ, R29 ;  /* 0x000000ffff087224 */ /* 0x002fe400078e001d */
[----:B------:R-:W-:Y:S01]  /*11080*/  IMAD.MOV.U32 R9, RZ, RZ, R28 ;  /* 0x000000ffff097224 */ /* 0x000fe200078e001c */
[----:B------:R-:W-:Y:S04]  /*11090*/  STL.64 [R1+0x1f88], R10 ;  /* 0x001f880a01007387 */ /* 0x000fe80000100a00 */
[----:B------:R0:W-:Y:S04]  /*110a0*/  STL.64 [R1+0x1f80], R8 ;  /* 0x001f800801007387 */ /* 0x0001e80000100a00 */
[----:B0-----:R-:W3:Y:S04]  /*110b0*/  LDL.LU.64 R8, [R1+0x200] ;  /* 0x0002000001087983 */ /* 0x001ee80000300a00 */
[----:B------:R-:W3:Y:S01]  /*110c0*/  LDL.LU.64 R10, [R1+0x208] ;  /* 0x00020800010a7983 */ /* 0x000ee20000300a00 */
        /* <DEDUP_REMOVED lines=11> */
[-C--:B---3--:R-:W-:Y:S11]  /*11180*/  HMMA.16816.F32 R8, R16, R4.reuse, R8 ;  /* 0x000000041008723c */ /* 0x088ff60000001808 */
[----:B------:R-:W-:Y:S11]  /*11190*/  @!UPT UIADD3 URZ, URZ, URZ, URZ ;  /* 0x0000003f3f3ff290 */ /* 0x000ff6000fffe03f */
[----:B------:R-:W-:Y:S01]  /*111a0*/  @!UPT UIADD3 URZ, URZ, URZ, URZ ;  /* 0x0000003f3f3ff290 */ /* 0x000fe2000fffe03f */
[----:B------:R0:W-:Y:S04]  /*111b0*/  STL.64 [R1+0x760], R8 ;  /* 0x0007600801007387 */ /* 0x0001e80000100a00 */
[----:B------:R1:W-:Y:S04]  /*111c0*/  STL.64 [R1+0x768], R10 ;  /* 0x0007680a01007387 */ /* 0x0003e80000100a00 */
[----:B0-----:R-:W3:Y:S04]  /*111d0*/  LDL.LU.64 R8, [R1+0x340] ;  /* 0x0003400001087983 */ /* 0x001ee80000300a00 */
[----:B-1----:R-:W2:Y:S04]  /*111e0*/  LDL.LU.64 R10, [R1+0x348] ;  /* 0x00034800010a7983 */ /* 0x002ea80000300a00 */
[----:B--2---:R-:W-:Y:S04]  /*111f0*/  STL.64 [R1+0x1fa8], R10 ;  /* 0x001fa80a01007387 */ /* 0x004fe80000100a00 */
[----:B---3--:R0:W-:Y:S04]  /*11200*/  STL.64 [R1+0x1fa0], R8 ;  /* 0x001fa00801007387 */ /* 0x0081e80000100a00 */
[----:B0-----:R-:W2:Y:S04]  /*11210*/  LDL.LU.64 R8, [R1+0xc30] ;  /* 0x000c300001087983 */ /* 0x001ea80000300a00 */
[----:B------:R-:W2:Y:S04]  /*11220*/  LDL.LU.64 R10, [R1+0xc38] ;  /* 0x000c3800010a7983 */ /* 0x000ea80000300a00 */
[----:B------:R-:W-:Y:S04]  /*11230*/  STL.64 [R1+0x1f78], R18 ;  /* 0x001f781201007387 */ /* 0x000fe80000100a00 */
[----:B------:R0:W-:Y:S04]  /*11240*/  STL.64 [R1+0x1f70], R16 ;  /* 0x001f701001007387 */ /* 0x0001e80000100a00 */
[----:B0-----:R-:W4:Y:S04]  /*11250*/  LDL.LU.64 R16, [R1+0x470] ;  /* 0x0004700001107983 */ /* 0x001f280000300a00 */
[----:B------:R-:W4:Y:S02]  /*11260*/  LDL.LU.64 R18, [R1+0x478] ;  /* 0x0004780001127983 */ /* 0x000f240000300a00 */
[-C--:B----4-:R-:W-:Y:S08]  /*11270*/  HMMA.16816.F32 R16, R20, R4.reuse, R16 ;  /* 0x000000041410723c */ /* 0x090ff00000001810 */
[----:B------:R-:W-:Y:S11]  /*11280*/  HMMA.16816.F32 R4, R24, R4, R12 ;  /* 0x000000041804723c */ /* 0x000ff6000000180c */
[----:B------:R-:W-:Y:S04]  /*11290*/  @!UPT UIADD3 URZ, URZ, URZ, URZ ;  /* 0x0000003f3f3ff290 */ /* 0x000fe8000fffe03f */
[----:B------:R0:W-:Y:S04]  /*112a0*/  STL.64 [R1+0x470], R16 ;  /* 0x0004701001007387 */ /* 0x0001e80000100a00 */
[----:B------:R1:W-:Y:S04]  /*112b0*/  STL.64 [R1+0x478], R18 ;  /* 0x0004781201007387 */ /* 0x0003e80000100a00 */
[----:B0-----:R-:W3:Y:S04]  /*112c0*/  LDL.LU.64 R16, [R1+0x9d0] ;  /* 0x0009d00001107983 */ /* 0x001ee80000300a00 */
[----:B-1----:R-:W3:Y:S04]  /*112d0*/  LDL.LU.64 R18, [R1+0x9d8] ;  /* 0x0009d80001127983 */ /* 0x002ee80000300a00 */
[----:B------:R-:W-:Y:S04]  /*112e0*/  STL.64 [R1+0x840], R4 ;  /* 0x0008400401007387 */ /* 0x000fe80000100a00 */
[----:B------:R-:W-:Y:S04]  /*112f0*/  STL.64 [R1+0x848], R6 ;  /* 0x0008480601007387 */ /* 0x000fe80000100a00 */
[----:B------:R-:W0:Y:S04]  /*11300*/  LDSM.16.M88.4 R4, [R3+0x5400] ;  /* 0x005400000304783b */ /* 0x000e280000000200 */
[----:B------:R-:W4:Y:S04]  /*11310*/  LDL.LU.64 R12, [R1+0x2b0] ;  /* 0x0002b000010c7983 */ /* 0x000f280000300a00 */
[----:B------:R-:W4:Y:S04]  /*11320*/  LDL.LU.64 R14, [R1+0x2b8] ;  /* 0x0002b800010e7983 */ /* 0x000f280000300a00 */
[----:B------:R-:W-:Y:S04]  /*11330*/  STL.64 [R1+0x1f48], R26 ;  /* 0x001f481a01007387 */ /* 0x000fe80000100a00 */
[----:B------:R-:W-:Y:S04]  /*11340*/  STL.64 [R1+0x1f40], R24 ;  /* 0x001f401801007387 */ /* 0x000fe80000100a00 */
[----:B------:R-:W1:Y:S04]  /*11350*/  LDSM.16.M88.4 R24, [R3+0x5000] ;  /* 0x005000000318783b */ /* 0x000e680000000200 */
[----:B0-----:R-:W-:Y:S01]  /*11360*/  STL.64 [R1+0xc0], R4 ;  /* 0x0000c00401007387 */ /* 0x001fe20000100a00 */
[----:B------:R-:W-:-:S02]  /*11370*/  IMAD.MOV.U32 R2, RZ, RZ, R4 ;  /* 0x000000ffff027224 */ /* 0x000fc400078e0004 */
[----:B------:R-:W-:Y:S01]  /*11380*/  IMAD.MOV.U32 R0, RZ, RZ, R5 ;  /* 0x000000ffff007224 */ /* 0x000fe200078e0005 */
[----:B------:R-:W-:Y:S04]  /*11390*/  STL.64 [R1+0xc8], R6 ;  /* 0x0000c80601007387 */ /* 0x000fe80000100a00 */
[----:B------:R-:W0:Y:S04]  /*113a0*/  LDSM.16.M88.4 R4, [R3+0x5800] ;  /* 0x005800000304783b */ /* 0x000e280000000200 */
[----:B-1----:R-:W-:Y:S04]  /*113b0*/  STL.64 [R1+0xd8], R26 ;  /* 0x0000d81a01007387 */ /* 0x002fe80000100a00 */
[----:B0-----:R-:W-:Y:S04]  /*113c0*/  STL.64 [R1+0xb0], R4 ;  /* 0x0000b00401007387 */ /* 0x001fe80000100a00 */
[----:B------:R-:W-:Y:S04]  /*113d0*/  STL.64 [R1+0xb8], R6 ;  /* 0x0000b80601007387 */ /* 0x000fe80000100a00 */
[----:B------:R-:W0:Y:S04]  /*113e0*/  LDSM.16.M88.4 R4, [R3+0x5c00] ;  /* 0x005c00000304783b */ /* 0x000e280000000200 */
[----:B0-----:R-:W-:Y:S04]  /*113f0*/  STL.64 [R1+0xa0], R4 ;  /* 0x0000a00401007387 */ /* 0x001fe80000100a00 */
[----:B------:R0:W-:Y:S04]  /*11400*/  STL.64 [R1+0xa8], R6 ;  /* 0x0000a80601007387 */ /* 0x0001e80000100a00 */
[----:B0-----:R-:W2:Y:S04]  /*11410*/  LDL.LU.64 R6, [R1+0x1fb8] ;  /* 0x001fb80001067983 */ /* 0x001ea80000300a00 */
[----:B------:R-:W2:Y:S02]  /*11420*/  LDL.LU.64 R4, [R1+0x1fb0] ;  /* 0x001fb00001047983 */ /* 0x000ea40000300a00 */
[-C--:B--2---:R-:W-:Y:S02]  /*11430*/  HMMA.16816.F32 R4, R4, R24.reuse, R8 ;  /* 0x000000180404723c */ /* 0x084fe40000001808 */
[----:B------:R-:W2:Y:S04]  /*11440*/  LDL.LU.64 R10, [R1+0x1fa8] ;  /* 0x001fa800010a7983 */ /* 0x000ea80000300a00 */
[----:B------:R-:W2:Y:S11]  /*11450*/  LDL.LU.64 R8, [R1+0x1fa0] ;  /* 0x001fa00001087983 */ /* 0x000eb60000300a00 */
[----:B------:R-:W-:Y:S06]  /*11460*/  @!UPT UIADD3 URZ, URZ, URZ, URZ ;  /* 0x0000003f3f3ff290 */ /* 0x000fec000fffe03f */
        /* <DEDUP_REMOVED lines=23> */
[-C--:B----4-:R-:W-:Y:S11]  /*115e0*/  HMMA.16816.F32 R12, R8, R24.reuse, R12 ;  /* 0x00000018080c723c */ /* 0x090ff6000000180c */
        /* <DEDUP_REMOVED lines=9> */
[----:B------:R-:W3:Y:S02]  /*11680*/  LDL.LU.64 R10, [R1+0x4e8] ;  /* 0x0004e800010a7983 */ /* 0x000ee40000300a00 */
[----:B---3--:R-:W-:Y:S11]  /*11690*/  HMMA.16816.F32 R8, R12, R24, R8 ;  /* 0x000000180c08723c */ /* 0x008ff60000001808 */
[----:B------:R-:W-:Y:S11]  /*116a0*/  @!UPT UIADD3 URZ, URZ, URZ, URZ ;  /* 0x0000003f3f3ff290 */ /* 0x000ff6000fffe03f */
[----:B------:R-:W-:Y:S01]  /*116b0*/  @!UPT UIADD3 URZ, URZ, URZ, URZ ;  /* 0x0000003f3f3ff290 */ /* 0x000fe2000fffe03f */
[----:B------:R0:W-:Y:S04]  /*116c0*/  STL.64 [R1+0x4e0], R8 ;  /* 0x0004e00801007387 */ /* 0x0001e80000100a00 */
[----:B------:R-:W-:Y:S01]  /*116d0*/  STL.64 [R1+0x4e8], R10 ;  /* 0x0004e80a01007387 */ /* 0x000fe20000100a00 */
[----:B0-----:R-:W-:Y:S02]  /*116e0*/  IMAD.MOV.U32 R9, RZ, RZ, R24 ;  /* 0x000000ffff097224 */ /* 0x001fe400078e0018 */
[----:B------:R-:W-:Y:S02]  /*116f0*/  IMAD.MOV.U32 R8, RZ, RZ, R25 ;  /* 0x000000ffff087224 */ /* 0x000fe400078e0019 */
[----:B------:R-:W3:Y:S04]  /*11700*/  LDL.LU.64 R24, [R1+0x460] ;  /* 0x0004600001187983 */ /* 0x000ee80000300a00 */
[----:B------:R-:W3:Y:S04]  /*11710*/  LDL.LU.64 R26, [R1+0x468] ;  /* 0x00046800011a7983 */ /* 0x000ee80000300a00 */
[----:B------:R-:W-:Y:S04]  /*11720*/  STL.64 [R1+0x1f28], R14 ;  /* 0x001f280e01007387 */ /* 0x000fe80000100a00 */
[----:B------:R0:W-:Y:S02]  /*11730*/  STL.64 [R1+0x1f20], R12 ;  /* 0x001f200c01007387 */ /* 0x0001e40000100a00 */
[----:B0-----:R-:W-:-:S02]  /*11740*/  IMAD.MOV.U32 R12, RZ, RZ, R9 ;  /* 0x000000ffff0c7224 */ /* 0x001fc400078e0009 */
[----:B------:R-:W-:-:S07]  /*11750*/  IMAD.MOV.U32 R13, RZ, RZ, R8 ;  /* 0x000000ffff0d7224 */ /* 0x000fce00078e0008 */
[-C--:B--2---:R-:W-:Y:S01]  /*11760*/  HMMA.16816.F32 R8, R16, R12.reuse, R4 ;  /* 0x0000000c1008723c */ /* 0x084fe20000001804 */
[----:B------:R-:W2:Y:S04]  /*11770*/  LDL.LU.64 R4, [R1+0xc20] ;  /* 0x000c200001047983 */ /* 0x000ea80000300a00 */
[----:B------:R-:W4:Y:S11]  /*11780*/  LDL.LU.64 R6, [R1+0xc28] ;  /* 0x000c280001067983 */ /* 0x000f360000300a00 */
[----:B------:R-:W-:Y:S07]  /*11790*/  @!UPT UIADD3 URZ, URZ, URZ, URZ ;  /* 0x0000003f3f3ff290 */ /* 0x000fee000fffe03f */
[----:B------:R-:W-:Y:S04]  /*117a0*/  STL.64 [R1+0x750], R8 ;  /* 0x0007500801007387 */ /* 0x000fe80000100a00 */
[----:B------:R-:W-:Y:S01]  /*117b0*/  STL.64 [R1+0x758], R10 ;  /* 0x0007580a01007387 */ /* 0x000fe20000100a00 */
[-C--:B---3--:R-:W-:Y:S03]  /*117c0*/  HMMA.16816.F32 R24, R20, R12.reuse, R24 ;  /* 0x0000000c1418723c */ /* 0x088fe60000001818 */
[----:B----4-:R-:W-:Y:S04]  /*117d0*/  STL.64 [R1+0x1f38], R6 ;  /* 0x001f380601007387 */ /* 0x010fe80000100a00 */
[----:B--2---:R0:W-:Y:S04]  /*117e0*/  STL.64 [R1+0x1f30], R4 ;  /* 0x001f300401007387 */ /* 0x0041e80000100a00 */
[----:B0-----:R-:W2:Y:S04]  /*117f0*/  LDL.LU.64 R4, [R1+0x1c0] ;  /* 0x0001c00001047983 */ /* 0x001ea80000300a00 */
[----:B------:R-:W2:Y:S04]  /*11800*/  LDL.LU.64 R6, [R1+0x1c8] ;  /* 0x0001c80001067983 */ /* 0x000ea80000300a00 */
[----:B------:R-:W3:Y:S04]  /*11810*/  LDL.LU.64 R8, [R1+0x350] ;  /* 0x0003500001087983 */ /* 0x000ee80000300a00 */
[----:B------:R-:W3:Y:S04]  /*11820*/  LDL.LU.64 R10, [R1+0x358] ;  /* 0x00035800010a7983 */ /* 0x000ee80000300a00 */
[----:B------:R0:W-:Y:S04]  /*11830*/  STL.64 [R1+0x1ef8], R18 ;  /* 0x001ef81201007387 */ /* 0x0001e80000100a00 */
[----:B------:R1:W-:Y:S04]  /*11840*/  STL.64 [R1+0x1ef0], R16 ;  /* 0x001ef01001007387 */ /* 0x0003e80000100a00 */
[----:B0-----:R-:W4:Y:S04]  /*11850*/  LDL.64 R18, [R1+0x8] ;  /* 0x0000080001127983 */ /* 0x001f280000100a00 */
[----:B-1----:R-:W2:Y:S04]  /*11860*/  LDL.64 R16, [R1] ;  /* 0x0000000001107983 */ /* 0x002ea80000100a00 */
[----:B------:R-:W-:Y:S04]  /*11870*/  STL.64 [R1+0x460], R24 ;  /* 0x0004601801007387 */ /* 0x000fe80000100a00 */
[----:B------:R0:W-:Y:S04]  /*11880*/  STL.64 [R1+0x468], R26 ;  /* 0x0004681a01007387 */ /* 0x0001e80000100a00 */
[----:B0-----:R-:W2:Y:S04]  /*11890*/  LDL.LU.64 R26, [R1+0x1f48] ;  /* 0x001f4800011a7983 */ /* 0x001ea80000300a00 */
[----:B------:R-:W2:Y:S04]  /*118a0*/  LDL.LU.64 R24, [R1+0x1f40] ;  /* 0x001f400001187983 */ /* 0x000ea80000300a00 */
[----:B------:R-:W-:Y:S04]  /*118b0*/  STL.64 [R1+0x1ee8], R22 ;  /* 0x001ee81601007387 */ /* 0x000fe80000100a00 */
[----:B------:R-:W-:Y:S01]  /*118c0*/  STL.64 [R1+0x1ee0], R20 ;  /* 0x001ee01401007387 */ /* 0x000fe20000100a00 */
[----:B--2---:R-:W-:Y:S03]  /*118d0*/  HMMA.16816.F32 R12, R24, R12, R4 ;  /* 0x0000000c180c723c */ /* 0x004fe60000001804 */
[----:B------:R-:W2:Y:S04]  /*118e0*/  LDL.LU.64 R6, [R1+0x1f38] ;  /* 0x001f380001067983 */ /* 0x000ea80000300a00 */
[----:B------:R-:W2:Y:S11]  /*118f0*/  LDL.LU.64 R4, [R1+0x1f30] ;  /* 0x001f300001047983 */ /* 0x000eb60000300a00 */
[----:B------:R-:W-:Y:S05]  /*11900*/  @!UPT UIADD3 URZ, URZ, URZ, URZ ;  /* 0x0000003f3f3ff290 */ /* 0x000fea000fffe03f */
[----:B------:R-:W-:Y:S04]  /*11910*/  STL.64 [R1+0x830], R12 ;  /* 0x0008300c01007387 */ /* 0x000fe80000100a00 */
[----:B------:R0:W-:Y:S04]  /*11920*/  STL.64 [R1+0x838], R14 ;  /* 0x0008380e01007387 */ /* 0x0001e80000100a00 */
[----:B0-----:R-:W2:Y:S04]  /*11930*/  LDL.LU.64 R14, [R1+0x1f28] ;  /* 0x001f2800010e7983 */ /* 0x001ea80000300a00 */
[----:B------:R-:W2:Y:S04]  /*11940*/  LDL.LU.64 R12, [R1+0x1f20] ;  /* 0x001f2000010c7983 */ /* 0x000ea80000300a00 */
[----:B------:R0:W-:Y:S04]  /*11950*/  STL.64 [R1+0x1ed8], R26 ;  /* 0x001ed81a01007387 */ /* 0x0001e80000100a00 */
[----:B------:R1:W-:Y:S04]  /*11960*/  STL.64 [R1+0x1ed0], R24 ;  /* 0x001ed01801007387 */ /* 0x0003e80000100a00 */
[----:B0-----:R-:W2:Y:S04]  /*11970*/  LDL.64 R26, [R1+0x18] ;  /* 0x00001800011a7983 */ /* 0x001ea80000100a00 */
[----:B-1----:R-:W2:Y:S01]  /*11980*/  LDL.64 R24, [R1+0x10] ;  /* 0x0000100001187983 */ /* 0x002ea20000100a00 */
[----:B------:R-:W-:-:S02]  /*11990*/  IMAD.MOV.U32 R20, RZ, RZ, R2 ;  /* 0x000000ffff147224 */ /* 0x000fc400078e0002 */
        /* <DEDUP_REMOVED lines=10> */
[----:B------:R-:W-:Y:S01]  /*11a40*/  IMAD.MOV.U32 R2, RZ, RZ, R26 ;  /* 0x000000ffff027224 */ /* 0x000fe200078e001a */
[----:B------:R-:W2:Y:S01]  /*11a50*/  LDL.LU.64 R24, [R1+0x2d0] ;  /* 0x0002d00001187983 */ /* 0x000ea20000300a00 */
[----:B------:R-:W-:-:S03]  /*11a60*/  IMAD.MOV.U32 R0, RZ, RZ, R27 ;  /* 0x000000ffff007224 */ /* 0x000fc600078e001b */
[----:B------:R-:W2:Y:S01]  /*11a70*/  LDL.LU.64 R26, [R1+0x2d8] ;  /* 0x0002d800011a7983 */ /* 0x000ea20000300a00 */
[----:B---3--:R-:W-:Y:S11]  /*11a80*/  HMMA.16816.F32 R8, R4, R20, R8 ;  /* 0x000000140408723c */ /* 0x008ff60000001808 */
[----:B------:R-:W-:Y:S11]  /*11a90*/  @!UPT UIADD3 URZ, URZ, URZ, URZ ;  /* 0x0000003f3f3ff290 */ /* 0x000ff6000fffe03f */
[----:B------:R-:W-:Y:S01]  /*11aa0*/  @!UPT UIADD3 URZ, URZ, URZ, URZ ;  /* 0x0000003f3f3ff290 */ /* 0x000fe2000fffe03f */
[----:B------:R-:W-:Y:S04]  /*11ab0*/  STL.64 [R1+0x670], R8 ;  /* 0x0006700801007387 */ /* 0x000fe80000100a00 */
[----:B------:R0:W-:Y:S04]  /*11ac0*/  STL.64 [R1+0x678], R10 ;  /* 0x0006780a01007387 */ /* 0x0001e80000100a00 */
[----:B0-----:R-:W2:Y:S04]  /*11ad0*/  LDL.LU.64 R10, [R1+0x1f08] ;  /* 0x001f0800010a7983 */ /* 0x001ea80000300a00 */
[----:B------:R-:W2:Y:S04]  /*11ae0*/  LDL.LU.64 R8, [R1+0x1f00] ;  /* 0x001f000001087983 */ /* 0x000ea80000300a00 */
[----:B------:R0:W-:Y:S04]  /*11af0*/  STL.64 [R1+0x1ea8], R6 ;  /* 0x001ea80601007387 */ /* 0x0001e80000100a00 */
[----:B------:R1:W-:Y:S01]  /*11b00*/  STL.64 [R1+0x1ea0], R4 ;  /* 0x001ea00401007387 */ /* 0x0003e20000100a00 */
[----:B0-----:R-:W-:-:S02]  /*11b10*/  IMAD.MOV.U32 R6, RZ, RZ, R2 ;  /* 0x000000ffff067224 */ /* 0x001fc400078e0002 */
[----:B------:R-:W-:Y:S02]  /*11b20*/  IMAD.MOV.U32 R7, RZ, RZ, R0 ;  /* 0x000000ffff077224 */ /* 0x000fe400078e0000 */
[----:B-1----:R-:W-:Y:S02]  /*11b30*/  IMAD.MOV.U32 R4, RZ, RZ, R23 ;  /* 0x000000ffff047224 */ /* 0x002fe400078e0017 */
[----:B------:R-:W-:Y:S01]  /*11b40*/  IMAD.MOV.U32 R5, RZ, RZ, R22 ;  /* 0x000000ffff057224 */ /* 0x000fe200078e0016 */
[----:B------:R-:W-:Y:S04]  /*11b50*/  STL.64 [R1+0x1ec8], R6 ;  /* 0x001ec80601007387 */ /* 0x000fe80000100a00 */
[----:B------:R0:W-:Y:S04]  /*11b60*/  STL.64 [R1+0x1ec0], R4 ;  /* 0x001ec00401007387 */ /* 0x0001e80000100a00 */
[----:B0-----:R-:W3:Y:S04]  /*11b70*/  LDL.LU.64 R4, [R1+0x9f0] ;  /* 0x0009f00001047983 */ /* 0x001ee80000300a00 */
[----:B------:R-:W3:Y:S01]  /*11b80*/  LDL.LU.64 R6, [R1+0x9f8] ;  /* 0x0009f80001067983 */ /* 0x000ee20000300a00 */
[----:B----4-:R-:W-:-:S02]  /*11b90*/  IMAD.MOV.U32 R2, RZ, RZ, R18 ;  /* 0x000000ffff027224 */ /* 0x010fc400078e0012 */
[----:B------:R-:W-:Y:S01]  /*11ba0*/  IMAD.MOV.U32 R0, RZ, RZ, R19 ;  /* 0x000000ffff007224 */ /* 0x000fe200078e0013 */
[-C--:B--2---:R-:W-:Y:S08]  /*11bb0*/  HMMA.16816.F32 R24, R8, R20.reuse, R24 ;  /* 0x000000140818723c */ /* 0x084ff00000001818 */
[----:B---3--:R-:W-:Y:S11]  /*11bc0*/  HMMA.16816.F32 R4, R16, R20, R4 ;  /* 0x000000141004723c */ /* 0x008ff60000001804 */
[----:B------:R-:W-:Y:S11]  /*11bd0*/  @!UPT UIADD3 URZ, URZ, URZ, URZ ;  /* 0x0000003f3f3ff290 */ /* 0x000ff6000fffe03f */
[----:B------:R-:W-:Y:S01]  /*11be0*/  @!UPT UIADD3 URZ, URZ, URZ, URZ ;  /* 0x0000003f3f3ff290 */ /* 0x000fe2000fffe03f */
[----:B------:R0:W-:Y:S04]  /*11bf0*/  STL.64 [R1+0x2e0], R4 ;  /* 0x0002e00401007387 */ /* 0x0001e80000100a00 */
[----:B------:R-:W-:Y:S01]  /*11c00*/  STL.64 [R1+0x2e8], R6 ;  /* 0x0002e80601007387 */ /* 0x000fe20000100a00 */
[----:B0-----:R-:W-:Y:S02]  /*11c10*/  IMAD.MOV.U32 R5, RZ, RZ, R16 ;  /* 0x000000ffff057224 */ /* 0x001fe400078e0010 */
[----:B------:R-:W-:Y:S02]  /*11c20*/  IMAD.MOV.U32 R4, RZ, RZ, R17 ;  /* 0x000000ffff047224 */ /* 0x000fe400078e0011 */
[----:B------:R-:W2:Y:S04]  /*11c30*/  LDL.LU.64 R16, [R1+0x4d0] ;  /* 0x0004d00001107983 */ /* 0x000ea80000300a00 */
[----:B------:R-:W2:Y:S04]  /*11c40*/  LDL.LU.64 R18, [R1+0x4d8] ;  /* 0x0004d80001127983 */ /* 0x000ea80000300a00 */
[----:B------:R-:W3:Y:S04]  /*11c50*/  LDL.LU.64 R20, [R1+0x230] ;  /* 0x0002300001147983 */ /* 0x000ee80000300a00 */
[----:B------:R-:W3:Y:S04]  /*11c60*/  LDL.LU.64 R22, [R1+0x238] ;  /* 0x0002380001167983 */ /* 0x000ee80000300a00 */
[----:B------:R0:W-:Y:S04]  /*11c70*/  STL.64 [R1+0x600], R24 ;  /* 0x0006001801007387 */ /* 0x0001e80000100a00 */
[----:B------:R1:W-:Y:S04]  /*11c80*/  STL.64 [R1+0x608], R26 ;  /* 0x0006081a01007387 */ /* 0x0003e80000100a00 */
[----:B0-----:R-:W4:Y:S04]  /*11c90*/  LDL.LU.64 R24, [R1+0x450] ;  /* 0x0004500001187983 */ /* 0x001f280000300a00 */
[----:B-1----:R-:W4:Y:S04]  /*11ca0*/  LDL.LU.64 R26, [R1+0x458] ;  /* 0x00045800011a7983 */ /* 0x002f280000300a00 */
[----:B------:R0:W-:Y:S04]  /*11cb0*/  STL.64 [R1+0x1e88], R10 ;  /* 0x001e880a01007387 */ /* 0x0001e80000100a00 */
[----:B------:R1:W-:Y:S01]  /*11cc0*/  STL.64 [R1+0x1e80], R8 ;  /* 0x001e800801007387 */ /* 0x0003e20000100a00 */
[----:B0-----:R-:W-:-:S02]  /*11cd0*/  IMAD.MOV.U32 R10, RZ, RZ, R2 ;  /* 0x000000ffff0a7224 */ /* 0x001fc400078e0002 */
[----:B------:R-:W-:Y:S02]  /*11ce0*/  IMAD.MOV.U32 R11, RZ, RZ, R0 ;  /* 0x000000ffff0b7224 */ /* 0x000fe400078e0000 */
[----:B-1----:R-:W-:Y:S02]  /*11cf0*/  IMAD.MOV.U32 R8, RZ, RZ, R5 ;  /* 0x000000ffff087224 */ /* 0x002fe400078e0005 */
[----:B------:R-:W-:Y:S02]  /*11d00*/  IMAD.MOV.U32 R9, RZ, RZ, R4 ;  /* 0x000000ffff097224 */ /* 0x000fe400078e0004 */
[----:B------:R-:W2:Y:S04]  /*11d10*/  LDL.LU.64 R4, [R1+0x1e0] ;  /* 0x0001e00001047983 */ /* 0x000ea80000300a00 */
[----:B------:R-:W2:Y:S04]  /*11d20*/  LDL.LU.64 R6, [R1+0x1e8] ;  /* 0x0001e80001067983 */ /* 0x000ea80000300a00 */
[----:B------:R-:W-:Y:S04]  /*11d30*/  STL.64 [R1+0x1eb8], R10 ;  /* 0x001eb80a01007387 */ /* 0x000fe80000100a00 */
[----:B------:R0:W-:Y:S04]  /*11d40*/  STL.64 [R1+0x1eb0], R8 ;  /* 0x001eb00801007387 */ /* 0x0001e80000100a00 */
[----:B0-----:R-:W2:Y:S02]  /*11d50*/  LDL.LU.64 R8, [R1+0xc0] ;  /* 0x0000c00001087983 */ /* 0x001ea40000300a00 */
        /* <DEDUP_REMOVED lines=9> */
[----:B------:R-:W2:Y:S04]  /*11df0*/  LDL.LU.64 R8, [R1+0xc10] ;  /* 0x000c100001087983 */ /* 0x000ea80000300a00 */
[----:B------:R-:W2:Y:S04]  /*11e00*/  LDL.LU.64 R10, [R1+0xc18] ;  /* 0x000c1800010a7983 */ /* 0x000ea80000300a00 */
[----:B------:R-:W-:Y:S04]  /*11e10*/  STL.64 [R1+0x1e98], R14 ;  /* 0x001e980e01007387 */ /* 0x000fe80000100a00 */
[----:B------:R0:W-:Y:S02]  /*11e20*/  STL.64 [R1+0x1e90], R12 ;  /* 0x001e900c01007387 */ /* 0x0001e40000100a00 */
[----:B0-----:R-:W-:-:S02]  /*11e30*/  IMAD.MOV.U32 R12, RZ, RZ, R2 ;  /* 0x000000ffff0c7224 */ /* 0x001fc400078e0002 */
[----:B------:R-:W-:-:S07]  /*11e40*/  IMAD.MOV.U32 R13, RZ, RZ, R0 ;  /* 0x000000ffff0d7224 */ /* 0x000fce00078e0000 */
[-C--:B---3--:R-:W-:Y:S11]  /*11e50*/  HMMA.16816.F32 R20, R16, R12.reuse, R20 ;  /* 0x0000000c1014723c */ /* 0x088ff60000001814 */
[----:B------:R-:W-:Y:S11]  /*11e60*/  @!UPT UIADD3 URZ, URZ, URZ, URZ ;  /* 0x0000003f3f3ff290 */ /* 0x000ff6000fffe03f */
[----:B------:R-:W-:Y:S01]  /*11e70*/  @!UPT UIADD3 URZ, URZ, URZ, URZ ;  /* 0x0000003f3f3ff290 */ /* 0x000fe2000fffe03f */
[----:B------:R-:W-:Y:S04]  /*11e80*/  STL.64 [R1+0x740], R20 ;  /* 0x0007401401007387 */ /* 0x000fe80000100a00 */
[----:B------:R0:W-:Y:S04]  /*11e90*/  STL.64 [R1+0x748], R22 ;  /* 0x0007481601007387 */ /* 0x0001e80000100a00 */
[----:B0-----:R-:W4:Y:S04]  /*11ea0*/  LDL.LU.64 R22, [R1+0x1ee8] ;  /* 0x001ee80001167983 */ /* 0x001f280000300a00 */
[----:B------:R-:W4:Y:S04]  /*11eb0*/  LDL.LU.64 R20, [R1+0x1ee0] ;  /* 0x001ee00001147983 */ /* 0x000f280000300a00 */
[----:B------:R-:W-:Y:S04]  /*11ec0*/  STL.64 [R1+0x1e78], R18 ;  /* 0x001e781201007387 */ /* 0x000fe80000100a00 */
[----:B------:R0:W-:Y:S04]  /*11ed0*/  STL.64 [R1+0x1e70], R16 ;  /* 0x001e701001007387 */ /* 0x0001e80000100a00 */
[----:B0-----:R-:W2:Y:S01]  /*11ee0*/  LDL.LU.64 R16, [R1+0xb0] ;  /* 0x0000b00001107983 */ /* 0x001ea20000300a00 */
        /* <DEDUP_REMOVED lines=11> */
[----:B---3--:R-:W-:Y:S03]  /*11fa0*/  HMMA.16816.F32 R12, R24, R12, R4 ;  /* 0x0000000c180c723c */ /* 0x008fe60000001804 */
[----:B------:R-:W2:Y:S04]  /*11fb0*/  LDL.LU.64 R6, [R1+0x1ec8] ;  /* 0x001ec80001067983 */ /* 0x000ea80000300a00 */
[----:B------:R-:W2:Y:S11]  /*11fc0*/  LDL.LU.64 R4, [R1+0x1ec0] ;  /* 0x001ec00001047983 */ /* 0x000eb60000300a00 */
[----:B------:R-:W-:Y:S05]  /*11fd0*/  @!UPT UIADD3 URZ, URZ, URZ, URZ ;  /* 0x0000003f3f3ff290 */ /* 0x000fea000fffe03f */
[----:B------:R0:W-:Y:S04]  /*11fe0*/  STL.64 [R1+0x820], R12 ;  /* 0x0008200c01007387 */ /* 0x0001e80000100a00 */
[----:B------:R1:W-:Y:S04]  /*11ff0*/  STL.64 [R1+0x828], R14 ;  /* 0x0008280e01007387 */ /* 0x0003e80000100a00 */
[----:B0-----:R-:W3:Y:S04]  /*12000*/  LDL.LU.64 R12, [R1+0xa30] ;  /* 0x000a3000010c7983 */ /* 0x001ee80000300a00 */
[----:B-1----:R-:W3:Y:S04]  /*12010*/  LDL.LU.64 R14, [R1+0xa38] ;  /* 0x000a3800010e7983 */ /* 0x002ee80000300a00 */
[----:B------:R-:W-:Y:S04]  /*12020*/  STL.64 [R1+0x1e58], R26 ;  /* 0x001e581a01007387 */ /* 0x000fe80000100a00 */
[----:B------:R0:W-:Y:S04]  /*12030*/  STL.64 [R1+0x1e50], R24 ;  /* 0x001e501801007387 */ /* 0x0001e80000100a00 */
[----:B0-----:R-:W3:Y:S04]  /*12040*/  LDL.LU.64 R24, [R1+0x330] ;  /* 0x0003300001187983 */ /* 0x001ee80000300a00 */
[----:B------:R-:W3:Y:S01]  /*12050*/  LDL.LU.64 R26, [R1+0x338] ;  /* 0x00033800011a7983 */ /* 0x000ee20000300a00 */
[----:B--2---:R-:W-:Y:S03]  /*12060*/  HMMA.16816.F32 R4, R4, R16, R8 ;  /* 0x000000100404723c */ /* 0x004fe60000001808 */
[----:B------:R-:W3:Y:S04]  /*12070*/  LDL.LU.64 R10, [R1+0x1eb8] ;  /* 0x001eb800010a7983 */ /* 0x000ee80000300a00 */
[----:B------:R-:W3:Y:S11]  /*12080*/  LDL.LU.64 R8, [R1+0x1eb0] ;  /* 0x001eb00001087983 */ /* 0x000ef60000300a00 */
[----:B------:R-:W-:Y:S05]  /*12090*/  @!UPT UIADD3 URZ, URZ, URZ, URZ ;  /* 0x0000003f3f3ff290 */ /* 0x000fea000fffe03f */
        /* <DEDUP_REMOVED lines=9> */
[----:B------:R0:W-:Y:S04]  /*12130*/  STL.64 [R1+0x660], R20 ;  /* 0x0006601401007387 */ /* 0x0001e80000100a00 */
[----:B------:R1:W-:Y:S04]  /*12140*/  STL.64 [R1+0x668], R22 ;  /* 0x0006681601007387 */ /* 0x0003e80000100a00 */
[----:B------:R-:W2:Y:S04]  /*12150*/  LDL.LU.64 R16, [R1+0x4c0] ;  /* 0x0004c00001107983 */ /* 0x000ea80000300a00 */
[----:B------:R-:W2:Y:S04]  /*12160*/  LDL.LU.64 R18, [R1+0x4c8] ;  /* 0x0004c80001127983 */ /* 0x000ea80000300a00 */
[----:B0-----:R-:W4:Y:S04]  /*12170*/  LDL.LU.64 R20, [R1+0x270] ;  /* 0x0002700001147983 */ /* 0x001f280000300a00 */
[----:B-1----:R-:W4:Y:S04]  /*12180*/  LDL.LU.64 R22, [R1+0x278] ;  /* 0x0002780001167983 */ /* 0x002f280000300a00 */
        /* <DEDUP_REMOVED lines=9> */
[----:B------:R-:W2:Y:S04]  /*12220*/  LDL.LU.64 R14, [R1+0x1e98] ;  /* 0x001e9800010e7983 */ /* 0x000ea80000300a00 */
[----:B------:R-:W2:Y:S11]  /*12230*/  LDL.LU.64 R12, [R1+0x1e90] ;  /* 0x001e9000010c7983 */ /* 0x000eb60000300a00 */
[----:B------:R-:W-:Y:S07]  /*12240*/  @!UPT UIADD3 URZ, URZ, URZ, URZ ;  /* 0x0000003f3f3ff290 */ /* 0x000fee000fffe03f */
[----:B------:R-:W-:Y:S04]  /*12250*/  STL.64 [R1+0x2d0], R8 ;  /* 0x0002d00801007387 */ /* 0x000fe80000100a00 */
[----:B------:R0:W-:Y:S04]  /*12260*/  STL.64 [R1+0x2d8], R10 ;  /* 0x0002d80a01007387 */ /* 0x0001e80000100a00 */
[----:B0-----:R-:W3:Y:S04]  /*12270*/  LDL.LU.64 R10, [R1+0x1e88] ;  /* 0x001e8800010a7983 */ /* 0x001ee80000300a00 */
[----:B------:R-:W3:Y:S02]  /*12280*/  LDL.LU.64 R8, [R1+0x1e80] ;  /* 0x001e800001087983 */ /* 0x000ee40000300a00 */
[-C--:B---3--:R-:W-:Y:S11]  /*12290*/  HMMA.16816.F32 R24, R8, R4.reuse, R24 ;  /* 0x000000040818723c */ /* 0x088ff60000001818 */
[----:B------:R-:W-:Y:S11]  /*122a0*/  @!UPT UIADD3 URZ, URZ, URZ, URZ ;  /* 0x0000003f3f3ff290 */ /* 0x000ff6000fffe03f */
[----:B------:R-:W-:Y:S01]  /*122b0*/  @!UPT UIADD3 URZ, URZ, URZ, URZ ;  /* 0x0000003f3f3ff290 */ /* 0x000fe2000fffe03f */
[----:B------:R0:W-:Y:S04]  /*122c0*/  STL.64 [R1+0x5f0], R24 ;  /* 0x0005f01801007387 */ /* 0x0001e80000100a00 */
[----:B------:R1:W-:Y:S04]  /*122d0*/  STL.64 [R1+0x5f8], R26 ;  /* 0x0005f81a01007387 */ /* 0x0003e80000100a00 */
[----:B0-----:R-:W3:Y:S04]  /*122e0*/  LDL.LU.64 R24, [R1+0x440] ;  /* 0x0004400001187983 */ /* 0x001ee80000300a00 */
[----:B-1----:R-:W3:Y:S04]  /*122f0*/  LDL.LU.64 R26, [R1+0x448] ;  /* 0x00044800011a7983 */ /* 0x002ee80000300a00 */
[----:B------:R-:W-:Y:S04]  /*12300*/  STL.64 [R1+0x1e20], R10 ;  /* 0x001e200a01007387 */ /* 0x000fe80000100a00 */
[----:B------:R0:W-:Y:S04]  /*12310*/  STL.64 [R1+0x1e18], R8 ;  /* 0x001e180801007387 */ /* 0x0001e80000100a00 */
[----:B0-----:R-:W3:Y:S01]  /*12320*/  LDL.LU.64 R8, [R1+0xa0] ;  /* 0x0000a00001087983 */ /* 0x001ee20000300a00 */
[-C--:B--2---:R-:W-:Y:S03]  /*12330*/  HMMA.16816.F32 R16, R12, R4.reuse, R16 ;  /* 0x000000040c10723c */ /* 0x084fe60000001810 */
[----:B---3--:R0:W-:Y:S04]  /*12340*/  STL.64 [R1+0x1e48], R8 ;  /* 0x001e480801007387 */ /* 0x0081e80000100a00 */
[----:B0-----:R-:W2:Y:S04]  /*12350*/  LDL.LU.64 R8, [R1+0x220] ;  /* 0x0002200001087983 */ /* 0x001ea80000300a00 */
[----:B------:R-:W2:Y:S11]  /*12360*/  LDL.LU.64 R10, [R1+0x228] ;  /* 0x00022800010a7983 */ /* 0x000eb60000300a00 */
[----:B------:R-:W-:Y:S01]  /*12370*/  @!UPT UIADD3 URZ, URZ, URZ, URZ ;  /* 0x0000003f3f3ff290 */ /* 0x000fe2000fffe03f */
        /* <DEDUP_REMOVED lines=8> */
[-C--:B----4-:R-:W-:Y:S11]  /*12400*/  HMMA.16816.F32 R20, R16, R4.reuse, R20 ;  /* 0x000000041014723c */ /* 0x090ff60000001814 */
        /* <DEDUP_REMOVED lines=8> */
[----:B0-----:R-:W2:Y:S04]  /*12490*/  LDL.LU.64 R16, [R1+0xc00] ;  /* 0x000c000001107983 */ /* 0x001ea80000300a00 */
[----:B------:R-:W2:Y:S01]  /*124a0*/  LDL.LU.64 R18, [R1+0xc08] ;  /* 0x000c080001127983 */ /* 0x000ea20000300a00 */
[-C--:B----4-:R-:W-:Y:S11]  /*124b0*/  HMMA.16816.F32 R24, R20, R4.reuse, R24 ;  /* 0x000000041418723c */ /* 0x090ff60000001818 */
[----:B------:R-:W-:Y:S11]  /*124c0*/  @!UPT UIADD3 URZ, URZ, URZ, URZ ;  /* 0x0000003f3f3ff290 */ /* 0x000ff6000fffe03f */
[----:B------:R-:W-:Y:S01]  /*124d0*/  @!UPT UIADD3 URZ, URZ, URZ, URZ ;  /* 0x0000003f3f3ff290 */ /* 0x000fe2000fffe03f */
[----:B------:R-:W-:Y:S04]  /*124e0*/  STL.64 [R1+0x440], R24 ;  /* 0x0004401801007387 */ /* 0x000fe80000100a00 */
[----:B------:R0:W-:Y:S04]  /*124f0*/  STL.64 [R1+0x448], R26 ;  /* 0x0004481a01007387 */ /* 0x0001e80000100a00 */
[----:B0-----:R-:W2:Y:S04]  /*12500*/  LDL.LU.64 R26, [R1+0x1e58] ;  /* 0x001e5800011a7983 */ /* 0x001ea80000300a00 */
[----:B------:R-:W2:Y:S02]  /*12510*/  LDL.LU.64 R24, [R1+0x1e50] ;  /* 0x001e500001187983 */ /* 0x000ea40000300a00 */
[----:B--2---:R-:W-:Y:S02]  /*12520*/  HMMA.16816.F32 R4, R24, R4, R8 ;  /* 0x000000041804723c */ /* 0x004fe40000001808 */
[----:B------:R-:W2:Y:S11]  /*12530*/  LDL.LU.64 R8, [R1+0x1e48] ;  /* 0x001e480001087983 */ /* 0x000eb60000300a00 */
[----:B------:R-:W-:Y:S10]  /*12540*/  @!UPT UIADD3 URZ, URZ, URZ, URZ ;  /* 0x0000003f3f3ff290 */ /* 0x000ff4000fffe03f */
[----:B------:R-:W-:Y:S04]  /*12550*/  STL.64 [R1+0x810], R4 ;  /* 0x0008100401007387 */ /* 0x000fe80000100a00 */
[----:B------:R0:W-:Y:S04]  /*12560*/  STL.64 [R1+0x818], R6 ;  /* 0x0008180601007387 */ /* 0x0001e80000100a00 */
[----:B0-----:R-:W2:Y:S04]  /*12570*/  LDL.LU.64 R6, [R1+0x1e40] ;  /* 0x001e400001067983 */ /* 0x001ea80000300a00 */
[----:B------:R-:W2:Y:S04]  /*12580*/  LDL.LU.64 R4, [R1+0x1e38] ;  /* 0x001e380001047983 */ /* 0x000ea80000300a00 */
[----:B------:R-:W-:Y:S04]  /*12590*/  STL.64 [R1+0x1df0], R26 ;  /* 0x001df01a01007387 */ /* 0x000fe80000100a00 */
[----:B------:R0:W-:Y:S04]  /*125a0*/  STL.64 [R1+0x1de8], R24 ;  /* 0x001de81801007387 */ /* 0x0001e80000100a00 */
[----:B0-----:R-:W4:Y:S04]  /*125b0*/  LDL.LU.64 R24, [R1+0xa40] ;  /* 0x000a400001187983 */ /* 0x001f280000300a00 */
[----:B------:R-:W4:Y:S01]  /*125c0*/  LDL.LU.64 R26, [R1+0xa48] ;  /* 0x000a4800011a7983 */ /* 0x000f220000300a00 */
[----:B--2---:R-:W-:Y:S11]  /*125d0*/  HMMA.16816.F32 R16, R4, R8, R16 ;  /* 0x000000080410723c */ /* 0x004ff60000001810 */
[----:B------:R-:W-:Y:S11]  /*125e0*/  @!UPT UIADD3 URZ, URZ, URZ, URZ ;  /* 0x0000003f3f3ff290 */ /* 0x000ff6000fffe03f */
[----:B------:R-:W-:Y:S01]  /*125f0*/  @!UPT UIADD3 URZ, URZ, URZ, URZ ;  /* 0x0000003f3f3ff290 */ /* 0x000fe2000fffe03f */
[----:B------:R0:W-:Y:S04]  /*12600*/  STL.64 [R1+0x350], R16 ;  /* 0x0003501001007387 */ /* 0x0001e80000100a00 */
[----:B------:R1:W-:Y:S01]  /*12610*/  STL.64 [R1+0x358], R18 ;  /* 0x0003581201007387 */ /* 0x0003e20000100a00 */
[----:B0-----:R-:W-:Y:S02]  /*12620*/  IMAD.MOV.U32 R17, RZ, RZ, R6 ;  /* 0x000000ffff117224 */ /* 0x001fe400078e0006 */
[----:B------:R-:W-:Y:S02]  /*12630*/  IMAD.MOV.U32 R16, RZ, RZ, R7 ;  /* 0x000000ffff107224 */ /* 0x000fe400078e0007 */
[----:B-1----:R-:W-:Y:S01]  /*12640*/  IMAD.MOV.U32 R19, RZ, RZ, R4 ;  /* 0x000000ffff137224 */ /* 0x002fe200078e0004 */
[----:B------:R-:W3:Y:S01]  /*12650*/  LDL.LU.64 R6, [R1+0x1e30] ;  /* 0x001e300001067983 */ /* 0x000ee20000300a00 */
[----:B------:R-:W-:-:S03]  /*12660*/  IMAD.MOV.U32 R18, RZ, RZ, R5 ;  /* 0x000000ffff127224 */ /* 0x000fc600078e0005 */
[----:B------:R-:W3:Y:S02]  /*12670*/  LDL.LU.64 R4, [R1+0x1e28] ;  /* 0x001e280001047983 */ /* 0x000ee40000300a00 */
[-C--:B---3--:R-:W-:Y:S11]  /*12680*/  HMMA.16816.F32 R12, R4, R8.reuse, R12 ;  /* 0x00000008040c723c */ /* 0x088ff6000000180c */
        /* <DEDUP_REMOVED lines=8> */
[----:B0-----:R-:W4:Y:S04]  /*12710*/  LDL.64 R6, [R1+0x8] ;  /* 0x0000080001067983 */ /* 0x001f280000100a00 */
[----:B-1----:R-:W4:Y:S02]  /*12720*/  LDL.64 R4, [R1] ;  /* 0x0000000001047983 */ /* 0x002f240000100a00 */
[----:B----4-:R-:W-:Y:S11]  /*12730*/  HMMA.16816.F32 R24, R4, R8, R24 ;  /* 0x000000080418723c */ /* 0x010ff60000001818 */
[----:B------:R-:W-:Y:S11]  /*12740*/  @!UPT UIADD3 URZ, URZ, URZ, URZ ;  /* 0x0000003f3f3ff290 */ /* 0x000ff6000fffe03f */
[----:B------:R-:W-:Y:S01]  /*12750*/  @!UPT UIADD3 URZ, URZ, URZ, URZ ;  /* 0x0000003f3f3ff290 */ /* 0x000fe2000fffe03f */
[----:B------:R-:W-:Y:S04]  /*12760*/  STL.64 [R1+0x2c0], R24 ;  /* 0x0002c01801007387 */ /* 0x000fe80000100a00 */
[----:B------:R0:W-:Y:S04]  /*12770*/  STL.64 [R1+0x2c8], R26 ;  /* 0x0002c81a01007387 */ /* 0x0001e80000100a00 */
[----:B------:R-:W2:Y:S01]  /*12780*/  LDL.LU.64 R10, [R1+0x1e20] ;  /* 0x001e2000010a7983 */ /* 0x000ea20000300a00 */
[----:B0-----:R-:W-:Y:S02]  /*12790*/  IMAD.MOV.U32 R27, RZ, RZ, R8 ;  /* 0x000000ffff1b7224 */ /* 0x001fe400078e0008 */
[----:B------:R-:W-:-:S02]  /*127a0*/  IMAD.MOV.U32 R26, RZ, RZ, R9 ;  /* 0x000000ffff1a7224 */ /* 0x000fc400078e0009 */
[----:B------:R-:W2:Y:S01]  /*127b0*/  LDL.LU.64 R8, [R1+0x1e18] ;  /* 0x001e180001087983 */ /* 0x000ea20000300a00 */
[----:B------:R-:W-:Y:S02]  /*127c0*/  IMAD.MOV.U32 R2, RZ, RZ, R6 ;  /* 0x000000ffff027224 */ /* 0x000fe400078e0006 */
[----:B------:R-:W-:Y:S02]  /*127d0*/  IMAD.MOV.U32 R0, RZ, RZ, R7 ;  /* 0x000000ffff007224 */ /* 0x000fe400078e0007 */
[----:B------:R-:W-:Y:S02]  /*127e0*/  IMAD.MOV.U32 R25, RZ, RZ, R4 ;  /* 0x000000ffff197224 */ /* 0x000fe400078e0004 */
[----:B------:R-:W-:Y:S02]  /*127f0*/  IMAD.MOV.U32 R24, RZ, RZ, R5 ;  /* 0x000000ffff187224 */ /* 0x000fe400078e0005 */
[----:B------:R-:W-:Y:S02]  /*12800*/  IMAD.MOV.U32 R6, RZ, RZ, R17 ;  /* 0x000000ffff067224 */ /* 0x000fe400078e0011 */
[----:B------:R-:W-:-:S02]  /*12810*/  IMAD.MOV.U32 R7, RZ, RZ, R16 ;  /* 0x000000ffff077224 */ /* 0x000fc400078e0010 */
[----:B------:R-:W-:Y:S01]  /*12820*/  IMAD.MOV.U32 R4, RZ, RZ, R19 ;  /* 0x000000ffff047224 */ /* 0x000fe200078e0013 */
[----:B------:R-:W3:Y:S01]  /*12830*/  LDL.LU.64 R16, [R1+0x4b0] ;  /* 0x0004b00001107983 */ /* 0x000ee20000300a00 */
[----:B------:R-:W-:-:S03]  /*12840*/  IMAD.MOV.U32 R5, RZ, RZ, R18 ;  /* 0x000000ffff057224 */ /* 0x000fc600078e0012 */
[----:B------:R-:W3:Y:S04]  /*12850*/  LDL.LU.64 R18, [R1+0x4b8] ;  /* 0x0004b80001127983 */ /* 0x000ee80000300a00 */
        /* <DEDUP_REMOVED lines=10> */
[----:B------:R-:W3:Y:S04]  /*12900*/  LDL.LU.64 R12, [R1+0x1e08] ;  /* 0x001e0800010c7983 */ /* 0x000ee80000300a00 */
        /* <DEDUP_REMOVED lines=20> */
[----:B------:R4:W-:Y:S01]  /*12a50*/  STL.64 [R1+0x1d78], R12 ;  /* 0x001d780c01007387 */ /* 0x0009e20000100a00 */
[-C--:B--2---:R-:W-:Y:S08]  /*12a60*/  HMMA.16816.F32 R24, R20, R4.reuse, R24 ;  /* 0x000000041418723c */ /* 0x084ff00000001818 */
[-C--:B----4-:R-:W-:Y:S01]  /*12a70*/  HMMA.16816.F32 R12, R16, R4.reuse, R8 ;  /* 0x00000004100c723c */ /* 0x090fe20000001808 */
[----:B------:R-:W2:Y:S04]  /*12a80*/  LDL.LU.64 R8, [R1+0x420] ;  /* 0x0004200001087983 */ /* 0x000ea80000300a00 */
[----:B------:R-:W3:Y:S11]  /*12a90*/  LDL.LU.64 R10, [R1+0x428] ;  /* 0x00042800010a7983 */ /* 0x000ef60000300a00 */
[----:B------:R-:W-:Y:S07]  /*12aa0*/  @!UPT UIADD3 URZ, URZ, URZ, URZ ;  /* 0x0000003f3f3ff290 */ /* 0x000fee000fffe03f */
[----:B------:R-:W-:Y:S04]  /*12ab0*/  STL.64 [R1+0x720], R12 ;  /* 0x0007200c01007387 */ /* 0x000fe80000100a00 */
[----:B------:R-:W-:Y:S04]  /*12ac0*/  STL.64 [R1+0x728], R14 ;  /* 0x0007280e01007387 */ /* 0x000fe80000100a00 */
[----:B---3--:R-:W-:Y:S04]  /*12ad0*/  STL.64 [R1+0x1dd0], R10 ;  /* 0x001dd00a01007387 */ /* 0x008fe80000100a00 */
[----:B--2---:R0:W-:Y:S04]  /*12ae0*/  STL.64 [R1+0x1dc8], R8 ;  /* 0x001dc80801007387 */ /* 0x0041e80000100a00 */
[----:B0-----:R-:W2:Y:S04]  /*12af0*/  LDL.LU.64 R8, [R1+0xbf0] ;  /* 0x000bf00001087983 */ /* 0x001ea80000300a00 */
[----:B------:R-:W2:Y:S04]  /*12b00*/  LDL.LU.64 R10, [R1+0xbf8] ;  /* 0x000bf800010a7983 */ /* 0x000ea80000300a00 */
        /* <DEDUP_REMOVED lines=8> */
[----:B0-----:R-:W2:Y:S04]  /*12b90*/  LDL.LU.64 R26, [R1+0x1df0] ;  /* 0x001df000011a7983 */ /* 0x001ea80000300a00 */
[----:B------:R-:W2:Y:S04]  /*12ba0*/  LDL.LU.64 R24, [R1+0x1de8] ;  /* 0x001de80001187983 */ /* 0x000ea80000300a00 */
[----:B------:R-:W-:Y:S04]  /*12bb0*/  STL.64 [R1+0x1d70], R22 ;  /* 0x001d701601007387 */ /* 0x000fe80000100a00 */
[----:B------:R0:W-:Y:S04]  /*12bc0*/  STL.64 [R1+0x1d68], R20 ;  /* 0x001d681401007387 */ /* 0x0001e80000100a00 */
[----:B0-----:R-:W2:Y:S04]  /*12bd0*/  LDL.LU.64 R20, [R1+0x240] ;  /* 0x0002400001147983 */ /* 0x001ea80000300a00 */
[----:B------:R-:W2:Y:S02]  /*12be0*/  LDL.LU.64 R22, [R1+0x248] ;  /* 0x0002480001167983 */ /* 0x000ea40000300a00 */
[----:B--2---:R-:W-:Y:S02]  /*12bf0*/  HMMA.16816.F32 R4, R24, R4, R20 ;  /* 0x000000041804723c */ /* 0x004fe40000001814 */
[----:B------:R-:W-:Y:S11]  /*12c00*/  LDSM.16.M88.4 R20, [R3+0x6000] ;  /* 0x006000000314783b */ /* 0x000ff60000000200 */
[----:B------:R-:W-:Y:S10]  /*12c10*/  @!UPT UIADD3 URZ, URZ, URZ, URZ ;  /* 0x0000003f3f3ff290 */ /* 0x000ff4000fffe03f */
[----:B------:R-:W-:Y:S04]  /*12c20*/  STL.64 [R1+0x800], R4 ;  /* 0x0008000401007387 */ /* 0x000fe80000100a00 */
[----:B------:R-:W-:Y:S04]  /*12c30*/  STL.64 [R1+0x808], R6 ;  /* 0x0008080601007387 */ /* 0x000fe80000100a00 */
[----:B------:R-:W0:Y:S04]  /*12c40*/  LDSM.16.M88.4 R4, [R3+0x6400] ;  /* 0x006400000304783b */ /* 0x000e280000000200 */
[----:B0-----:R-:W-:Y:S04]  /*12c50*/  STL.64 [R1+0x80], R4 ;  /* 0x0000800401007387 */ /* 0x001fe80000100a00 */
[----:B------:R-:W-:Y:S04]  /*12c60*/  STL.64 [R1+0x88], R6 ;  /* 0x0000880601007387 */ /* 0x000fe80000100a00 */
[----:B------:R-:W0:Y:S04]  /*12c70*/  LDSM.16.M88.4 R4, [R3+0x6800] ;  /* 0x006800000304783b */ /* 0x000e280000000200 */
[----:B0-----:R-:W-:Y:S04]  /*12c80*/  STL.64 [R1+0x70], R4 ;  /* 0x0000700401007387 */ /* 0x001fe80000100a00 */
[----:B------:R-:W-:Y:S04]  /*12c90*/  STL.64 [R1+0x78], R6 ;  /* 0x0000780601007387 */ /* 0x000fe80000100a00 */
[----:B------:R-:W0:Y:S04]  /*12ca0*/  LDSM.16.M88.4 R4, [R3+0x6c00] ;  /* 0x006c00000304783b */ /* 0x000e280000000200 */
[----:B0-----:R-:W-:Y:S04]  /*12cb0*/  STL.64 [R1+0x60], R4 ;  /* 0x0000600401007387 */ /* 0x001fe80000100a00 */
[----:B------:R0:W-:Y:S04]  /*12cc0*/  STL.64 [R1+0x68], R6 ;  /* 0x0000680601007387 */ /* 0x0001e80000100a00 */
[----:B0-----:R-:W2:Y:S04]  /*12cd0*/  LDL.LU.64 R6, [R1+0x1de0] ;  /* 0x001de00001067983 */ /* 0x001ea80000300a00 */
[----:B------:R-:W2:Y:S04]  /*12ce0*/  LDL.LU.64 R4, [R1+0x1dd8] ;  /* 0x001dd80001047983 */ /* 0x000ea80000300a00 */
[----:B------:R-:W-:Y:S01]  /*12cf0*/  STL.64 [R1+0x98], R22 ;  /* 0x0000981601007387 */ /* 0x000fe20000100a00 */
        /* <DEDUP_REMOVED lines=19> */
[----:B---3--:R-:W-:Y:S03]  /*12e30*/  HMMA.16816.F32 R8, R8, R20, R16 ;  /* 0x000000140808723c */ /* 0x008fe60000001810 */
        /* <DEDUP_REMOVED lines=22> */
[----:B----4-:R-:W-:Y:S04]  /*12fa0*/  STL.64 [R1+0x1d28], R10 ;  /* 0x001d280a01007387 */ /* 0x010fe80000100a00 */
[----:B--2---:R0:W-:Y:S04]  /*12fb0*/  STL.64 [R1+0x1d20], R8 ;  /* 0x001d200801007387 */ /* 0x0041e80000100a00 */
[----:B0-----:R-:W2:Y:S04]  /*12fc0*/  LDL.LU.64 R8, [R1+0x80] ;  /* 0x0000800001087983 */ /* 0x001ea80000300a00 */
[----:B--2---:R0:W-:Y:S02]  /*12fd0*/  STL.64 [R1+0x1d50], R8 ;  /* 0x001d500801007387 */ /* 0x0041e40000100a00 */
[----:B0-----:R-:W-:-:S02]  /*12fe0*/  IMAD.MOV.U32 R8, RZ, RZ, R2 ;  /* 0x000000ffff087224 */ /* 0x001fc400078e0002 */
[----:B------:R-:W-:-:S07]  /*12ff0*/  IMAD.MOV.U32 R9, RZ, RZ, R0 ;  /* 0x000000ffff097224 */ /* 0x000fce00078e0000 */
[-C--:B------:R-:W-:Y:S11]  /*13000*/  HMMA.16816.F32 R4, R12, R8.reuse, R4 ;  /* 0x000000080c04723c */ /* 0x080ff60000001804 */
        /* <DEDUP_REMOVED lines=11> */
[----:B------:R-:W-:Y:S04]  /*130c0*/  STL.64 [R1+0x1d10], R14 ;  /* 0x001d100e01007387 */ /* 0x000fe80000100a00 */
[----:B------:R0:W-:Y:S04]  /*130d0*/  STL.64 [R1+0x1d08], R12 ;  /* 0x001d080c01007387 */ /* 0x0001e80000100a00 */
[----:B0-----:R-:W3:Y:S04]  /*130e0*/  LDL.LU.64 R12, [R1+0x8f0] ;  /* 0x0008f000010c7983 */ /* 0x001ee80000300a00 */
[----:B------:R-:W3:Y:S04]  /*130f0*/  LDL.LU.64 R14, [R1+0x8f8] ;  /* 0x0008f800010e7983 */ /* 0x000ee80000300a00 */
[----:B------:R-:W-:Y:S04]  /*13100*/  STL.64 [R1+0x710], R20 ;  /* 0x0007101401007387 */ /* 0x000fe80000100a00 */
[----:B------:R0:W-:Y:S04]  /*13110*/  STL.64 [R1+0x718], R22 ;  /* 0x0007181601007387 */ /* 0x0001e80000100a00 */
[----:B0-----:R-:W3:Y:S04]  /*13120*/  LDL.LU.64 R22, [R1+0x1d70] ;  /* 0x001d700001167983 */ /* 0x001ee80000300a00 */
[----:B------:R-:W3:Y:S04]  /*13130*/  LDL.LU.64 R20, [R1+0x1d68] ;  /* 0x001d680001147983 */ /* 0x000ee80000300a00 */
[----:B------:R-:W-:Y:S01]  /*13140*/  STL [R1+0x1d18], R19 ;  /* 0x001d181301007387 */ /* 0x000fe20000100800 */
[-C--:B---3--:R-:W-:Y:S11]  /*13150*/  HMMA.16816.F32 R12, R20, R8.reuse, R12 ;  /* 0x00000008140c723c */ /* 0x088ff6000000180c */
[----:B------:R-:W-:Y:S11]  /*13160*/  @!UPT UIADD3 URZ, URZ, URZ, URZ ;  /* 0x0000003f3f3ff290 */ /* 0x000ff6000fffe03f */
[----:B------:R-:W-:Y:S01]  /*13170*/  @!UPT UIADD3 URZ, URZ, URZ, URZ ;  /* 0x0000003f3f3ff290 */ /* 0x000fe2000fffe03f */
[----:B------:R0:W-:Y:S04]  /*13180*/  STL.64 [R1+0x420], R12 ;  /* 0x0004200c01007387 */ /* 0x0001e80000100a00 */
[----:B------:R1:W-:Y:S04]  /*13190*/  STL.64 [R1+0x428], R14 ;  /* 0x0004280e01007387 */ /* 0x0003e80000100a00 */
[----:B0-----:R-:W3:Y:S04]  /*131a0*/  LDL.LU.64 R12, [R1+0xa60] ;  /* 0x000a6000010c7983 */ /* 0x001ee80000300a00 */
[----:B-1----:R-:W4:Y:S01]  /*131b0*/  LDL.LU.64 R14, [R1+0xa68] ;  /* 0x000a6800010e7983 */ /* 0x002f220000300a00 */
[----:B--2---:R-:W-:Y:S03]  /*131c0*/  HMMA.16816.F32 R8, R24, R8, R4 ;  /* 0x000000081808723c */ /* 0x004fe60000001804 */
[----:B----4-:R-:W-:Y:S04]  /*131d0*/  STL.64 [R1+0x1d38], R14 ;  /* 0x001d380e01007387 */ /* 0x010fe80000100a00 */
[----:B---3--:R0:W-:Y:S04]  /*131e0*/  STL.64 [R1+0x1d30], R12 ;  /* 0x001d300c01007387 */ /* 0x0081e80000100a00 */
[----:B0-----:R-:W2:Y:S04]  /*131f0*/  LDL.LU.64 R12, [R1+0x630] ;  /* 0x00063000010c7983 */ /* 0x001ea80000300a00 */
[----:B------:R-:W2:Y:S04]  /*13200*/  LDL.LU.64 R14, [R1+0x638] ;  /* 0x00063800010e7983 */ /* 0x000ea80000300a00 */
[----:B------:R0:W-:Y:S04]  /*13210*/  STL.64 [R1+0x1cf0], R22 ;  /* 0x001cf01601007387 */ /* 0x0001e80000100a00 */
[----:B------:R1:W-:Y:S04]  /*13220*/  STL.64 [R1+0x1ce8], R20 ;  /* 0x001ce81401007387 */ /* 0x0003e80000100a00 */
[----:B0-----:R-:W3:Y:S04]  /*13230*/  LDL.64 R22, [R1+0x18] ;  /* 0x0000180001167983 */ /* 0x001ee80000100a00 */
[----:B-1----:R-:W3:Y:S04]  /*13240*/  LDL.64 R20, [R1+0x10] ;  /* 0x0000100001147983 */ /* 0x002ee80000100a00 */
[----:B------:R-:W3:Y:S04]  /*13250*/  LDL.LU.64 R6, [R1+0x1d60] ;  /* 0x001d600001067983 */ /* 0x000ee80000300a00 */
[----:B------:R-:W3:Y:S04]  /*13260*/  LDL.LU.64 R4, [R1+0x1d58] ;  /* 0x001d580001047983 */ /* 0x000ee80000300a00 */
[----:B------:R0:W-:Y:S04]  /*13270*/  STL.64 [R1+0x860], R8 ;  /* 0x0008600801007387 */ /* 0x0001e80000100a00 */
[----:B------:R-:W-:Y:S04]  /*13280*/  STL.64 [R1+0x868], R10 ;  /* 0x0008680a01007387 */ /* 0x000fe80000100a00 */
[----:B0-----:R-:W3:Y:S02]  /*13290*/  LDL.LU.64 R8, [R1+0x1d50] ;  /* 0x001d500001087983 */ /* 0x001ee40000300a00 */
        /* <DEDUP_REMOVED lines=35> */
[-C--:B--2---:R-:W-:Y:S01]  /*134d0*/  HMMA.16816.F32 R12, R8, R4.reuse, R12 ;  /* 0x00000004080c723c */ /* 0x084fe2000000180c */
[----:B------:R-:W-:Y:S02]  /*134e0*/  IMAD.MOV.U32 R2, RZ, RZ, R10 ;  /* 0x000000ffff027224 */ /* 0x000fe400078e000a */
[----:B------:R-:W-:Y:S02]  /*134f0*/  IMAD.MOV.U32 R0, RZ, RZ, R11 ;  /* 0x000000ffff007224 */ /* 0x000fe400078e000b */
[----:B------:R-:W-:Y:S02]  /*13500*/  IMAD.MOV.U32 R6, RZ, RZ, R8 ;  /* 0x000000ffff067224 */ /* 0x000fe400078e0008 */
[----:B------:R-:W-:Y:S11]  /*13510*/  IMAD.MOV.U32 R3, RZ, RZ, R9 ;  /* 0x000000ffff037224 */ /* 0x000ff600078e0009 */
[----:B------:R-:W-:Y:S05]  /*13520*/  @!UPT UIADD3 URZ, URZ, URZ, URZ ;  /* 0x0000003f3f3ff290 */ /* 0x000fea000fffe03f */
[----:B------:R-:W-:Y:S04]  /*13530*/  STL.64 [R1+0x2a0], R12 ;  /* 0x0002a00c01007387 */ /* 0x000fe80000100a00 */
[----:B------:R0:W-:Y:S04]  /*13540*/  STL.64 [R1+0x2a8], R14 ;  /* 0x0002a80e01007387 */ /* 0x0001e80000100a00 */
[----:B0-----:R-:W2:Y:S04]  /*13550*/  LDL.LU.64 R14, [R1+0x1d10] ;  /* 0x001d1000010e7983 */ /* 0x001ea80000300a00 */
[----:B------:R-:W2:Y:S04]  /*13560*/  LDL.LU.64 R12, [R1+0x1d08] ;  /* 0x001d0800010c7983 */ /* 0x000ea80000300a00 */
[----:B------:R-:W3:Y:S04]  /*13570*/  LDL.LU.64 R10, [R1+0x1d00] ;  /* 0x001d0000010a7983 */ /* 0x000ee80000300a00 */
[----:B------:R-:W3:Y:S02]  /*13580*/  LDL.LU.64 R8, [R1+0x1cf8] ;  /* 0x001cf80001087983 */ /* 0x000ee40000300a00 */
[----:B---3--:R-:W-:Y:S11]  /*13590*/  HMMA.16816.F32 R20, R8, R4, R20 ;  /* 0x000000040814723c */ /* 0x008ff60000001814 */
[----:B------:R-:W-:Y:S11]  /*135a0*/  @!UPT UIADD3 URZ, URZ, URZ, URZ ;  /* 0x0000003f3f3ff290 */ /* 0x000ff6000fffe03f */
[----:B------:R-:W-:Y:S01]  /*135b0*/  @!UPT UIADD3 URZ, URZ, URZ, URZ ;  /* 0x0000003f3f3ff290 */ /* 0x000fe2000fffe03f */
        /* <DEDUP_REMOVED lines=20> */
[----:B-1----:R-:W3:Y:S01]  /*13700*/  LDL.LU.64 R10, [R1+0xbd8] ;  /* 0x000bd800010a7983 */ /* 0x002ee20000300a00 */
[-C--:B----4-:R-:W-:Y:S03]  /*13710*/  HMMA.16816.F32 R20, R16, R4.reuse, R20 ;  /* 0x000000041014723c */ /* 0x090fe60000001814 */
        /* <DEDUP_REMOVED lines=12> */
[----:B------:R-:W-:Y:S04]  /*137e0*/  STL.64 [R1+0x1c80], R18 ;  /* 0x001c801201007387 */ /* 0x000fe80000100a00 */
[----:B------:R0:W-:Y:S04]  /*137f0*/  STL.64 [R1+0x1c78], R16 ;  /* 0x001c781001007387 */ /* 0x0001e80000100a00 */
[----:B0-----:R-:W4:Y:S01]  /*13800*/  LDL.LU.64 R16, [R1+0x70] ;  /* 0x0000700001107983 */ /* 0x001f220000300a00 */
[-C--:B---3--:R-:W-:Y:S08]  /*13810*/  HMMA.16816.F32 R12, R20, R4.reuse, R12 ;  /* 0x00000004140c723c */ /* 0x088ff0000000180c */
        /* <DEDUP_REMOVED lines=20> */
[----:B----4-:R-:W-:Y:S03]  /*13960*/  HMMA.16816.F32 R4, R4, R16, R8 ;  /* 0x000000100404723c */ /* 0x010fe60000001808 */
[----:B------:R-:W2:Y:S04]  /*13970*/  LDL.LU.64 R10, [R1+0x1cc0] ;  /* 0x001cc000010a7983 */ /* 0x000ea80000300a00 */
[----:B------:R-:W2:Y:S11]  /*13980*/  LDL.LU.64 R8, [R1+0x1cb8] ;  /* 0x001cb80001087983 */ /* 0x000eb60000300a00 */
[----:B------:R-:W-:Y:S05]  /*13990*/  @!UPT UIADD3 URZ, URZ, URZ, URZ ;  /* 0x0000003f3f3ff290 */ /* 0x000fea000fffe03f */
        /* <DEDUP_REMOVED lines=13> */
[----:B------:R-:W-:Y:S04]  /*13a70*/  STL.64 [R1+0x1c40], R6 ;  /* 0x001c400601007387 */ /* 0x000fe80000100a00 */
[----:B------:R4:W-:Y:S04]  /*13a80*/  STL.64 [R1+0x1c38], R4 ;  /* 0x001c380401007387 */ /* 0x0009e80000100a00 */
[----:B0-----:R-:W3:Y:S04]  /*13a90*/  LDL.LU.64 R20, [R1+0x400] ;  /* 0x0004000001147983 */ /* 0x001ee80000300a00 */
[----:B-1----:R-:W3:Y:S01]  /*13aa0*/  LDL.LU.64 R22, [R1+0x408] ;  /* 0x0004080001167983 */ /* 0x002ee20000300a00 */
[----:B----4-:R-:W-:-:S02]  /*13ab0*/  IMAD.MOV.U32 R4, RZ, RZ, R2 ;  /* 0x000000ffff047224 */ /* 0x010fc400078e0002 */
[----:B------:R-:W-:-:S07]  /*13ac0*/  IMAD.MOV.U32 R5, RZ, RZ, R0 ;  /* 0x000000ffff057224 */ /* 0x000fce00078e0000 */
[-C--:B--2---:R-:W-:Y:S01]  /*13ad0*/  HMMA.16816.F32 R8, R8, R4.reuse, R12 ;  /* 0x000000040808723c */ /* 0x084fe2000000180c */
[----:B------:R-:W3:Y:S04]  /*13ae0*/  LDL.LU.64 R14, [R1+0x1ca0] ;  /* 0x001ca000010e7983 */ /* 0x000ee80000300a00 */
[----:B------:R-:W3:Y:S11]  /*13af0*/  LDL.LU.64 R12, [R1+0x1c98] ;  /* 0x001c9800010c7983 */ /* 0x000ef60000300a00 */
        /* <DEDUP_REMOVED lines=12> */
[----:B------:R-:W-:Y:S04]  /*13bc0*/  STL.64 [R1+0x1c30], R10 ;  /* 0x001c300a01007387 */ /* 0x000fe80000100a00 */
[----:B------:R0:W-:Y:S04]  /*13bd0*/  STL.64 [R1+0x1c28], R8 ;  /* 0x001c280801007387 */ /* 0x0001e80000100a00 */
[----:B0-----:R-:W4:Y:S04]  /*13be0*/  LDL.LU.64 R8, [R1] ;  /* 0x0000000001087983 */ /* 0x001f280000300a00 */
[----:B------:R-:W2:Y:S01]  /*13bf0*/  LDL.LU.64 R10, [R1+0x8] ;  /* 0x00000800010a7983 */ /* 0x000ea20000300a00 */
[-C--:B---3--:R-:W-:Y:S03]  /*13c00*/  HMMA.16816.F32 R16, R12, R4.reuse, R16 ;  /* 0x000000040c10723c */ /* 0x088fe60000001810 */
[----:B--2---:R-:W-:Y:S04]  /*13c10*/  STL.64 [R1+0x1c50], R10 ;  /* 0x001c500a01007387 */ /* 0x004fe80000100a00 */
[----:B----4-:R0:W-:Y:S04]  /*13c20*/  STL.64 [R1+0x1c48], R8 ;  /* 0x001c480801007387 */ /* 0x0101e80000100a00 */
        /* <DEDUP_REMOVED lines=8> */
[----:B0-----:R-:W4:Y:S01]  /*13cb0*/  LDL.LU.64 R12, [R1+0x60] ;  /* 0x00006000010c7983 */ /* 0x001f220000300a00 */
[-C--:B---3--:R-:W-:Y:S11]  /*13cc0*/  HMMA.16816.F32 R20, R16, R4.reuse, R20 ;  /* 0x000000041014723c */ /* 0x088ff60000001814 */
        /* <DEDUP_REMOVED lines=21> */
[----:B--2---:R-:W-:Y:S03]  /*13e20*/  HMMA.16816.F32 R4, R24, R4, R8 ;  /* 0x000000041804723c */ /* 0x004fe60000001808 */
[----:B------:R-:W2:Y:S04]  /*13e30*/  LDL.LU.64 R10, [R1+0x1c50] ;  /* 0x001c5000010a7983 */ /* 0x000ea80000300a00 */
[----:B------:R-:W2:Y:S11]  /*13e40*/  LDL.LU.64 R8, [R1+0x1c48] ;  /* 0x001c480001087983 */ /* 0x000eb60000300a00 */
[----:B------:R-:W-:Y:S05]  /*13e50*/  @!UPT UIADD3 URZ, URZ, URZ, URZ ;  /* 0x0000003f3f3ff290 */ /* 0x000fea000fffe03f */
[----:B------:R-:W-:Y:S04]  /*13e60*/  STL.64 [R1+0x890], R4 ;  /* 0x0008900401007387 */ /* 0x000fe80000100a00 */
[----:B------:R0:W-:Y:S04]  /*13e70*/  STL.64 [R1+0x898], R6 ;  /* 0x0008980601007387 */ /* 0x0001e80000100a00 */
[----:B0-----:R-:W4:Y:S04]  /*13e80*/  LDL.LU.64 R6, [R1+0x1c40] ;  /* 0x001c400001067983 */ /* 0x001f280000300a00 */
[----:B------:R-:W4:Y:S04]  /*13e90*/  LDL.LU.64 R4, [R1+0x1c38] ;  /* 0x001c380001047983 */ /* 0x000f280000300a00 */
[----:B------:R-:W-:Y:S04]  /*13ea0*/  STL [R1+0x1c04], R27 ;  /* 0x001c041b01007387 */ /* 0x000fe80000100800 */
[----:B------:R-:W-:Y:S04]  /*13eb0*/  STL [R1+0x1c20], R26 ;  /* 0x001c201a01007387 */ /* 0x000fe80000100800 */
[----:B------:R0:W-:Y:S04]  /*13ec0*/  STL.64 [R1+0x1c18], R24 ;  /* 0x001c181801007387 */ /* 0x0001e80000100a00 */
[----:B0-----:R-:W3:Y:S04]  /*13ed0*/  LDL.LU.64 R24, [R1+0xbc0] ;  /* 0x000bc00001187983 */ /* 0x001ee80000300a00 */
[----:B------:R-:W3:Y:S01]  /*13ee0*/  LDL.LU.64 R26, [R1+0xbc8] ;  /* 0x000bc800011a7983 */ /* 0x000ee20000300a00 */
[----:B------:R-:W-:-:S02]  /*13ef0*/  IMAD.MOV.U32 R29, RZ, RZ, R16 ;  /* 0x000000ffff1d7224 */ /* 0x000fc400078e0010 */
[----:B------:R-:W-:Y:S02]  /*13f00*/  IMAD.MOV.U32 R28, RZ, RZ, R17 ;  /* 0x000000ffff1c7224 */ /* 0x000fe400078e0011 */
[----:B------:R-:W-:Y:S02]  /*13f10*/  IMAD.MOV.U32 R3, RZ, RZ, R18 ;  /* 0x000000ffff037224 */ /* 0x000fe400078e0012 */
[----:B------:R-:W-:Y:S01]  /*13f20*/  IMAD.MOV.U32 R2, RZ, RZ, R19 ;  /* 0x000000ffff027224 */ /* 0x000fe200078e0013 */
[-C--:B----4-:R-:W-:Y:S08]  /*13f30*/  HMMA.16816.F32 R20, R4, R12.reuse, R20 ;  /* 0x0000000c0414723c */ /* 0x090ff00000001814 */
[-C--:B---3--:R-:W-:Y:S11]  /*13f40*/  HMMA.16816.F32 R24, R16, R12.reuse, R24 ;  /* 0x0000000c1018723c */ /* 0x088ff60000001818 */
[----:B------:R-:W-:Y:S11]  /*13f50*/  @!UPT UIADD3 URZ, URZ, URZ, URZ ;  /* 0x0000003f3f3ff290 */ /* 0x000ff6000fffe03f */
[----:B------:R-:W-:Y:S01]  /*13f60*/  @!UPT UIADD3 URZ, URZ, URZ, URZ ;  /* 0x0000003f3f3ff290 */ /* 0x000fe2000fffe03f */
[----:B------:R0:W-:Y:S04]  /*13f70*/  STL.64 [R1+0x220], R24 ;  /* 0x0002201801007387 */ /* 0x0001e80000100a00 */
[----:B------:R1:W-:Y:S04]  /*13f80*/  STL.64 [R1+0x228], R26 ;  /* 0x0002281a01007387 */ /* 0x0003e80000100a00 */
[----:B0-----:R-:W3:Y:S04]  /*13f90*/  LDL.LU.64 R24, [R1+0x540] ;  /* 0x0005400001187983 */ /* 0x001ee80000300a00 */
[----:B-1----:R-:W3:Y:S04]  /*13fa0*/  LDL.LU.64 R26, [R1+0x548] ;  /* 0x00054800011a7983 */ /* 0x002ee80000300a00 */
[----:B------:R-:W4:Y:S04]  /*13fb0*/  LDL.LU.64 R16, [R1+0xa20] ;  /* 0x000a200001107983 */ /* 0x000f280000300a00 */
[----:B------:R-:W4:Y:S04]  /*13fc0*/  LDL.LU.64 R18, [R1+0xa28] ;  /* 0x000a280001127983 */ /* 0x000f280000300a00 */
[----:B------:R0:W-:Y:S04]  /*13fd0*/  STL.64 [R1+0x5a0], R20 ;  /* 0x0005a01401007387 */ /* 0x0001e80000100a00 */
[----:B------:R1:W-:Y:S04]  /*13fe0*/  STL.64 [R1+0x5a8], R22 ;  /* 0x0005a81601007387 */ /* 0x0003e80000100a00 */
[----:B0-----:R-:W2:Y:S04]  /*13ff0*/  LDL.LU.64 R20, [R1+0x530] ;  /* 0x0005300001147983 */ /* 0x001ea80000300a00 */
[----:B-1----:R-:W2:Y:S04]  /*14000*/  LDL.LU.64 R22, [R1+0x538] ;  /* 0x0005380001167983 */ /* 0x002ea80000300a00 */
[----:B------:R-:W-:Y:S04]  /*14010*/  STL.64 [R1+0x1b98], R6 ;  /* 0x001b980601007387 */ /* 0x000fe80000100a00 */
[----:B------:R0:W-:Y:S04]  /*14020*/  STL.64 [R1+0x1b90], R4 ;  /* 0x001b900401007387 */ /* 0x0001e80000100a00 */
[----:B0-----:R-:W2:Y:S04]  /*14030*/  LDL.LU.64 R4, [R1+0xa80] ;  /* 0x000a800001047983 */ /* 0x001ea80000300a00 */
[----:B------:R-:W2:Y:S02]  /*14040*/  LDL.LU.64 R6, [R1+0xa88] ;  /* 0x000a880001067983 */ /* 0x000ea40000300a00 */
        /* <DEDUP_REMOVED lines=10> */
[----:B------:R-:W3:Y:S01]  /*140f0*/  LDL.LU.64 R8, [R1+0x1c28] ;  /* 0x001c280001087983 */ /* 0x000ee20000300a00 */
[----:B------:R-:W-:Y:S01]  /*14100*/  IMAD.MOV.U32 R0, RZ, RZ, R13 ;  /* 0x000000ffff007224 */ /* 0x000fe200078e000d */
[----:B---3--:R-:W-:Y:S11]  /*14110*/  HMMA.16816.F32 R24, R8, R12, R24 ;  /* 0x0000000c0818723c */ /* 0x008ff60000001818 */
[----:B------:R-:W-:Y:S11]  /*14120*/  @!UPT UIADD3 URZ, URZ, URZ, URZ ;  /* 0x0000003f3f3ff290 */ /* 0x000ff6000fffe03f */
[----:B------:R-:W-:Y:S01]  /*14130*/  @!UPT UIADD3 URZ, URZ, URZ, URZ ;  /* 0x0000003f3f3ff290 */ /* 0x000fe2000fffe03f */
[----:B------:R-:W-:Y:S04]  /*14140*/  STL.64 [R1+0x580], R24 ;  /* 0x0005801801007387 */ /* 0x000fe80000100a00 */
[----:B------:R0:W-:Y:S04]  /*14150*/  STL.64 [R1+0x588], R26 ;  /* 0x0005881a01007387 */ /* 0x0001e80000100a00 */
[----:B0-----:R-:W2:Y:S01]  /*14160*/  LDL.LU R26, [R1+0x1c20] ;  /* 0x001c2000011a7983 */ /* 0x001ea20000300800 */
[----:B------:R-:W-:-:S03]  /*14170*/  IMAD.MOV.U32 R27, RZ, RZ, R12 ;  /* 0x000000ffff1b7224 */ /* 0x000fc600078e000c */
[----:B------:R-:W2:Y:S04]  /*14180*/  LDL.LU.64 R24, [R1+0x1c18] ;  /* 0x001c180001187983 */ /* 0x000ea80000300a00 */
[----:B------:R-:W4:Y:S04]  /*14190*/  LDL.LU.64 R14, [R1+0x1c10] ;  /* 0x001c1000010e7983 */ /* 0x000f280000300a00 */
[----:B------:R-:W4:Y:S04]  /*141a0*/  LDL.LU.64 R12, [R1+0x1c08] ;  /* 0x001c0800010c7983 */ /* 0x000f280000300a00 */
[----:B------:R-:W-:Y:S04]  /*141b0*/  STL.64 [R1+0x1b18], R10 ;  /* 0x001b180a01007387 */ /* 0x000fe80000100a00 */
[----:B------:R0:W-:Y:S02]  /*141c0*/  STL.64 [R1+0x1b10], R8 ;  /* 0x001b100801007387 */ /* 0x0001e40000100a00 */
[----:B0-----:R-:W-:-:S02]  /*141d0*/  IMAD.MOV.U32 R8, RZ, RZ, R27 ;  /* 0x000000ffff087224 */ /* 0x001fc400078e001b */
[----:B------:R-:W-:Y:S01]  /*141e0*/  IMAD.MOV.U32 R9, RZ, RZ, R0 ;  /* 0x000000ffff097224 */ /* 0x000fe200078e0000 */
[----:B------:R-:W2:Y:S04]  /*141f0*/  LDL.LU R27, [R1+0x1c04] ;  /* 0x001c0400011b7983 */ /* 0x000ea80000300800 */
[----:B------:R-:W3:Y:S02]  /*14200*/  LDL.LU R0, [R1+0x1c00] ;  /* 0x001c000001007983 */ /* 0x000ee40000300800 */
        /* <DEDUP_REMOVED lines=16> */
[----:B0-----:R-:W4:Y:S04]  /*14310*/  LDL.LU.64 R22, [R1+0x1be8] ;  /* 0x001be80001167983 */ /* 0x001f280000300a00 */
[----:B------:R-:W3:Y:S04]  /*14320*/  LDL.LU.64 R20, [R1+0x1be0] ;  /* 0x001be00001147983 */ /* 0x000ee80000300a00 */
[----:B------:R-:W-:Y:S04]  /*14330*/  STL.64 [R1+0x1a98], R18 ;  /* 0x001a981201007387 */ /* 0x000fe80000100a00 */
[----:B------:R0:W-:Y:S04]  /*14340*/  STL.64 [R1+0x1a90], R16 ;  /* 0x001a901001007387 */ /* 0x0001e80000100a00 */
[----:B0-----:R-:W3:Y:S04]  /*14350*/  LDL.LU.64 R16, [R1+0x960] ;  /* 0x0009600001107983 */ /* 0x001ee80000300a00 */
[----:B------:R-:W3:Y:S01]  /*14360*/  LDL.LU.64 R18, [R1+0x968] ;  /* 0x0009680001127983 */ /* 0x000ee20000300a00 */
[-C--:B--2---:R-:W-:Y:S03]  /*14370*/  HMMA.16816.F32 R12, R24, R8.reuse, R12 ;  /* 0x00000008180c723c */ /* 0x084fe6000000180c */
[----:B----4-:R-:W-:Y:S04]  /*14380*/  STL.64 [R1+0x1a58], R22 ;  /* 0x001a581601007387 */ /* 0x010fe80000100a00 */
[----:B---3--:R0:W-:Y:S01]  /*14390*/  STL.64 [R1+0x1a50], R20 ;  /* 0x001a501401007387 */ /* 0x0081e20000100a00 */
[----:B------:R-:W-:Y:S11]  /*143a0*/  HMMA.16816.F32 R16, R20, R8, R16 ;  /* 0x000000081410723c */ /* 0x000ff60000001810 */
[----:B------:R-:W-:Y:S11]  /*143b0*/  @!UPT UIADD3 URZ, URZ, URZ, URZ ;  /* 0x0000003f3f3ff290 */ /* 0x000ff6000fffe03f */
[----:B------:R-:W-:Y:S01]  /*143c0*/  @!UPT UIADD3 URZ, URZ, URZ, URZ ;  /* 0x0000003f3f3ff290 */ /* 0x000fe2000fffe03f */
[----:B------:R-:W-:Y:S04]  /*143d0*/  STL.64 [R1+0x3c0], R16 ;  /* 0x0003c01001007387 */ /* 0x000fe80000100a00 */
[----:B------:R-:W-:Y:S04]  /*143e0*/  STL.64 [R1+0x3c8], R18 ;  /* 0x0003c81201007387 */ /* 0x000fe80000100a00 */
[----:B------:R-:W-:Y:S04]  /*143f0*/  STL.64 [R1+0x8b0], R12 ;  /* 0x0008b00c01007387 */ /* 0x000fe80000100a00 */
[----:B------:R-:W-:Y:S04]  /*14400*/  STL.64 [R1+0x8b8], R14 ;  /* 0x0008b80e01007387 */ /* 0x000fe80000100a00 */
[----:B0-----:R-:W2:Y:S04]  /*14410*/  LDL.LU.64 R20, [R1+0x950] ;  /* 0x0009500001147983 */ /* 0x001ea80000300a00 */
[----:B------:R-:W3:Y:S01]  /*14420*/  LDL.LU.64 R22, [R1+0x958] ;  /* 0x0009580001167983 */ /* 0x000ee20000300a00 */
[----:B------:R-:W-:-:S02]  /*14430*/  IMAD.MOV.U32 R10, RZ, RZ, R5 ;  /* 0x000000ffff0a7224 */ /* 0x000fc400078e0005 */
[----:B------:R-:W-:Y:S02]  /*14440*/  IMAD.MOV.U32 R11, RZ, RZ, R4 ;  /* 0x000000ffff0b7224 */ /* 0x000fe400078e0004 */
[----:B------:R-:W-:Y:S02]  /*14450*/  IMAD.MOV.U32 R8, RZ, RZ, R7 ;  /* 0x000000ffff087224 */ /* 0x000fe400078e0007 */
[----:B------:R-:W-:Y:S01]  /*14460*/  IMAD.MOV.U32 R9, RZ, RZ, R6 ;  /* 0x000000ffff097224 */ /* 0x000fe200078e0006 */
[----:B---3--:R-:W-:Y:S04]  /*14470*/  STL.64 [R1+0x1ba8], R22 ;  /* 0x001ba81601007387 */ /* 0x008fe80000100a00 */
[----:B--2---:R-:W-:Y:S04]  /*14480*/  STL.64 [R1+0x1ba0], R20 ;  /* 0x001ba01401007387 */ /* 0x004fe80000100a00 */
[----:B------:R-:W-:Y:S04]  /*14490*/  STL.64 [R1+0x1b68], R10 ;  /* 0x001b680a01007387 */ /* 0x000fe80000100a00 */
[----:B------:R-:W-:Y:S04]  /*144a0*/  STL.64 [R1+0x1b60], R8 ;  /* 0x001b600801007387 */ /* 0x000fe80000100a00 */
[----:B------:R-:W2:Y:S04]  /*144b0*/  LDL.LU.64 R4, [R1+0xb80] ;  /* 0x000b800001047983 */ /* 0x000ea80000300a00 */
[----:B------:R-:W3:Y:S04]  /*144c0*/  LDL.LU.64 R6, [R1+0xb88] ;  /* 0x000b880001067983 */ /* 0x000ee80000300a00 */
[----:B---3--:R-:W-:Y:S04]  /*144d0*/  STL.64 [R1+0x1bb8], R6 ;  /* 0x001bb80601007387 */ /* 0x008fe80000100a00 */
[----:B--2---:R0:W-:Y:S04]  /*144e0*/  STL.64 [R1+0x1bb0], R4 ;  /* 0x001bb00401007387 */ /* 0x0041e80000100a00 */
[----:B0-----:R-:W2:Y:S04]  /*144f0*/  LDL.LU.64 R4, [R1+0xb90] ;  /* 0x000b900001047983 */ /* 0x001ea80000300a00 */
[----:B------:R-:W3:Y:S04]  /*14500*/  LDL.LU.64 R6, [R1+0xb98] ;  /* 0x000b980001067983 */ /* 0x000ee80000300a00 */
[----:B---3--:R-:W-:Y:S04]  /*14510*/  STL.64 [R1+0x1bc8], R6 ;  /* 0x001bc80601007387 */ /* 0x008fe80000100a00 */
[----:B--2---:R0:W-:Y:S04]  /*14520*/  STL.64 [R1+0x1bc0], R4 ;  /* 0x001bc00401007387 */ /* 0x0041e80000100a00 */
[----:B0-----:R-:W2:Y:S04]  /*14530*/  LDL.LU.64 R4, [R1+0xba0] ;  /* 0x000ba00001047983 */ /* 0x001ea80000300a00 */
[----:B------:R-:W3:Y:S01]  /*14540*/  LDL.LU.64 R6, [R1+0xba8] ;  /* 0x000ba80001067983 */ /* 0x000ee20000300a00 */
[----:B------:R-:W-:-:S03]  /*14550*/  IMAD.MOV.U32 R10, RZ, RZ, R3 ;  /* 0x000000ffff0a7224 */ /* 0x000fc600078e0003 */
[----:B------:R-:W0:Y:S01]  /*14560*/  S2R R3, SR_TID.X ;  /* 0x0000000000037919 */ /* 0x000e220000002100 */
[----:B------:R-:W-:-:S03]  /*14570*/  IMAD.MOV.U32 R9, RZ, RZ, R28 ;  /* 0x000000ffff097224 */ /* 0x000fc600078e001c */
[----:B------:R-:W1:Y:S01]  /*14580*/  S2R R28, SR_TID.X ;  /* 0x00000000001c7919 */ /* 0x000e620000002100 */
[----:B------:R-:W-:Y:S02]  /*14590*/  IMAD.MOV.U32 R11, RZ, RZ, R2 ;  /* 0x000000ffff0b7224 */ /* 0x000fe400078e0002 */
[----:B------:R-:W-:Y:S02]  /*145a0*/  IMAD.MOV.U32 R8, RZ, RZ, R29 ;  /* 0x000000ffff087224 */ /* 0x000fe400078e001d */
[----:B0-----:R-:W-:Y:S01]  /*145b0*/  IMAD.SHL.U32 R2, R3, 0x8, RZ ;  /* 0x0000000803027824 */ /* 0x001fe200078e00ff */
[----:B-1----:R-:W-:-:S04]  /*145c0*/  LOP3.LUT R29, R28, 0x7, RZ, 0xc0, !PT ;  /* 0x000000071c1d7812 */ /* 0x002fc800078ec0ff */
[----:B------:R-:W-:Y:S01]  /*145d0*/  LOP3.LUT R2, R2, 0x30, RZ, 0xc0, !PT ;  /* 0x0000003002027812 */ /* 0x000fe200078ec0ff */
[C---:B------:R-:W-:Y:S02]  /*145e0*/  IMAD.SHL.U32 R3, R28.reuse, 0x10, RZ ;  /* 0x000000101c037824 */ /* 0x040fe400078e00ff */
[----:B------:R-:W-:Y:S02]  /*145f0*/  IMAD.SHL.U32 R28, R28, 0x2, RZ ;  /* 0x000000021c1c7824 */ /* 0x000fe400078e00ff */
[----:B------:R-:W-:Y:S01]  /*14600*/  IMAD R19, R29, 0x40, R2 ;  /* 0x000000401d137824 */ /* 0x000fe200078e0202 */
[----:B------:R-:W-:-:S04]  /*14610*/  LOP3.LUT R3, R3, 0x200, RZ, 0xc0, !PT ;  /* 0x0000020003037812 */ /* 0x000fc800078ec0ff */
[----:B------:R-:W-:Y:S01]  /*14620*/  LOP3.LUT R19, R19, 0x30, R28, 0x78, !PT ;  /* 0x0000003013137812 */ /* 0x000fe200078e781c */
[----:B---3--:R-:W-:Y:S04]  /*14630*/  STL.64 [R1+0x1bd8], R6 ;  /* 0x001bd80601007387 */ /* 0x008fe80000100a00 */
[----:B--2---:R0:W-:Y:S04]  /*14640*/  STL.64 [R1+0x1bd0], R4 ;  /* 0x001bd00401007387 */ /* 0x0041e80000100a00 */
[----:B0-----:R-:W2:Y:S04]  /*14650*/  LDL.LU.64 R4, [R1+0xbb0] ;  /* 0x000bb00001047983 */ /* 0x001ea80000300a00 */
[----:B------:R-:W2:Y:S01]  /*14660*/  LDL.LU.64 R6, [R1+0xbb8] ;  /* 0x000bb80001067983 */ /* 0x000ea20000300a00 */
[----:B------:R-:W-:-:S05]  /*14670*/  IMAD.IADD R19, R3, 0x1, R19 ;  /* 0x0000000103137824 */ /* 0x000fca00078e0213 */
[----:B------:R-:W0:Y:S04]  /*14680*/  LDSM.16.M88.4 R12, [R19+0x7000] ;  /* 0x00700000130c783b */ /* 0x000e280000000200 */
[----:B------:R-:W-:Y:S04]  /*14690*/  STL.64 [R1+0x1a28], R26 ;  /* 0x001a281a01007387 */ /* 0x000fe80000100a00 */
[----:B------:R-:W-:Y:S04]  /*146a0*/  STL.64 [R1+0x1a20], R24 ;  /* 0x001a201801007387 */ /* 0x000fe80000100a00 */
[----:B------:R-:W1:Y:S04]  /*146b0*/  LDSM.16.M88.4 R24, [R19+0x7400] ;  /* 0x007400001318783b */ /* 0x000e680000000200 */
[----:B------:R-:W3:Y:S04]  /*146c0*/  LDSM.16.M88.4 R20, [R19+0x7800] ;  /* 0x007800001314783b */ /* 0x000ee80000000200 */
[----:B------:R-:W4:Y:S04]  /*146d0*/  LDSM.16.M88.4 R16, [R19+0x7c00] ;  /* 0x007c00001310783b */ /* 0x000f280000000200 */
[----:B0-----:R-:W-:Y:S04]  /*146e0*/  STL.64 [R1+0x50], R12 ;  /* 0x0000500c01007387 */ /* 0x001fe80000100a00 */
[----:B------:R-:W-:Y:S04]  /*146f0*/  STL.64 [R1+0x58], R14 ;  /* 0x0000580e01007387 */ /* 0x000fe80000100a00 */
[----:B-1----:R-:W-:Y:S01]  /*14700*/  STL.64 [R1+0x48], R26 ;  /* 0x0000481a01007387 */ /* 0x002fe20000100a00 */
[C---:B--2---:R-:W-:Y:S11]  /*14710*/  HMMA.16816.F32 R4, R8.reuse, R12, R4 ;  /* 0x0000000c0804723c */ /* 0x044ff60000001804 */
[----:B------:R-:W-:Y:S11]  /*14720*/  @!UPT UIADD3 URZ, URZ, URZ, URZ ;  /* 0x0000003f3f3ff290 */ /* 0x000ff6000fffe03f */
[----:B------:R-:W-:Y:S01]  /*14730*/  @!UPT UIADD3 URZ, URZ, URZ, URZ ;  /* 0x0000003f3f3ff290 */ /* 0x000fe2000fffe03f */
[----:B------:R-:W-:Y:S04]  /*14740*/  STL.64 [R1+0x210], R4 ;  /* 0x0002100401007387 */ /* 0x000fe80000100a00 */
[----:B------:R0:W-:Y:S04]  /*14750*/  STL.64 [R1+0x218], R6 ;  /* 0x0002180601007387 */ /* 0x0001e80000100a00 */
[----:B0-----:R-:W2:Y:S04]  /*14760*/  LDL.LU.64 R6, [R1+0x1bd8] ;  /* 0x001bd80001067983 */ /* 0x001ea80000300a00 */
[----:B------:R-:W2:Y:S02]  /*14770*/  LDL.LU.64 R4, [R1+0x1bd0] ;  /* 0x001bd00001047983 */ /* 0x000ea40000300a00 */
[C---:B--2---:R-:W-:Y:S11]  /*14780*/  HMMA.16816.F32 R4, R8.reuse, R24, R4 ;  /* 0x000000180804723c */ /* 0x044ff60000001804 */
[----:B------:R-:W-:Y:S11]  /*14790*/  @!UPT UIADD3 URZ, URZ, URZ, URZ ;  /* 0x0000003f3f3ff290 */ /* 0x000ff6000fffe03f */
[----:B------:R-:W-:Y:S01]  /*147a0*/  @!UPT UIADD3 URZ, URZ, URZ, URZ ;  /* 0x0000003f3f3ff290 */ /* 0x000fe2000fffe03f */
[----:B------:R-:W-:Y:S04]  /*147b0*/  STL.64 [R1+0x200], R4 ;  /* 0x0002000401007387 */ /* 0x000fe80000100a00 */
[----:B------:R0:W-:Y:S04]  /*147c0*/  STL.64 [R1+0x208], R6 ;  /* 0x0002080601007387 */ /* 0x0001e80000100a00 */
[----:B0-----:R-:W2:Y:S04]  /*147d0*/  LDL.LU.64 R6, [R1+0x1bc8] ;  /* 0x001bc80001067983 */ /* 0x001ea80000300a00 */
[----:B------:R-:W2:Y:S04]  /*147e0*/  LDL.LU.64 R4, [R1+0x1bc0] ;  /* 0x001bc00001047983 */ /* 0x000ea80000300a00 */
[----:B---3--:R-:W-:Y:S04]  /*147f0*/  STL.64 [R1+0x30], R20 ;  /* 0x0000301401007387 */ /* 0x008fe80000100a00 */
[----:B------:R2:W-:Y:S02]  /*14800*/  STL.64 [R1+0x38], R22 ;  /* 0x0000381601007387 */ /* 0x0005e40000100a00 */
[C---:B--2---:R-:W-:Y:S02]  /*14810*/  HMMA.16816.F32 R20, R8.reuse, R20, R4 ;  /* 0x000000140814723c */ /* 0x044fe40000001804 */
[----:B------:R-:W2:Y:S04]  /*14820*/  LDL.LU.64 R6, [R1+0x1bb8] ;  /* 0x001bb80001067983 */ /* 0x000ea80000300a00 */
[----:B------:R-:W2:Y:S11]  /*14830*/  LDL.LU.64 R4, [R1+0x1bb0] ;  /* 0x001bb00001047983 */ /* 0x000eb60000300a00 */
[----:B------:R-:W-:Y:S06]  /*14840*/  @!UPT UIADD3 URZ, URZ, URZ, URZ ;  /* 0x0000003f3f3ff290 */ /* 0x000fec000fffe03f */
[----:B------:R-:W-:Y:S04]  /*14850*/  STL.64 [R1+0x1f0], R20 ;  /* 0x0001f01401007387 */ /* 0x000fe80000100a00 */
[----:B------:R0:W-:Y:S04]  /*14860*/  STL.64 [R1+0x1f8], R22 ;  /* 0x0001f81601007387 */ /* 0x0001e80000100a00 */
[----:B0-----:R-:W3:Y:S04]  /*14870*/  LDL.LU.64 R22, [R1+0x1ba8] ;  /* 0x001ba80001167983 */ /* 0x001ee80000300a00 */
[----:B------:R-:W3:Y:S04]  /*14880*/  LDL.LU.64 R20, [R1+0x1ba0] ;  /* 0x001ba00001147983 */ /* 0x000ee80000300a00 */
[----:B----4-:R-:W-:Y:S01]  /*14890*/  STL.64 [R1+0x28], R18 ;  /* 0x0000281201007387 */ /* 0x010fe20000100a00 */
[----:B--2---:R-:W-:Y:S03]  /*148a0*/  HMMA.16816.F32 R8, R8, R16, R4 ;  /* 0x000000100808723c */ /* 0x004fe60000001804 */
[----:B------:R-:W3:Y:S04]  /*148b0*/  LDL.LU.64 R6, [R1+0x1b98] ;  /* 0x001b980001067983 */ /* 0x000ee80000300a00 */
[----:B------:R-:W3:Y:S04]  /*148c0*/  LDL.LU.64 R4, [R1+0x1b90] ;  /* 0x001b900001047983 */ /* 0x000ee80000300a00 */
[----:B------:R0:W-:Y:S11]  /*148d0*/  STL.64 [R1+0x1b70], R16 ;  /* 0x001b701001007387 */ /* 0x0001f60000100a00 */
[----:B------:R-:W-:Y:S01]  /*148e0*/  @!UPT UIADD3 URZ, URZ, URZ, URZ ;  /* 0x0000003f3f3ff290 */ /* 0x000fe2000fffe03f */
[----:B------:R-:W-:Y:S04]  /*148f0*/  STL.64 [R1+0x1a0], R8 ;  /* 0x0001a00801007387 */ /* 0x000fe80000100a00 */
[----:B------:R3:W-:Y:S04]  /*14900*/  STL.64 [R1+0x1a8], R10 ;  /* 0x0001a80a01007387 */ /* 0x0007e80000100a00 */
[----:B0-----:R-:W2:Y:S01]  /*14910*/  LDL.LU.64 R16, [R1+0x30] ;  /* 0x0000300001107983 */ /* 0x001ea20000300a00 */
[----:B---3--:R-:W-:Y:S03]  /*14920*/  HMMA.16816.F32 R8, R4, R12, R20 ;  /* 0x0000000c0408723c */ /* 0x008fe60000001814 */
[----:B--2---:R0:W-:Y:S11]  /*14930*/  STL.64 [R1+0x1b88], R16 ;  /* 0x001b881001007387 */ /* 0x0041f60000100a00 */
[----:B------:R-:W-:Y:S09]  /*14940*/  @!UPT UIADD3 URZ, URZ, URZ, URZ ;  /* 0x0000003f3f3ff290 */ /* 0x000ff2000fffe03f */
[----:B------:R1:W-:Y:S04]  /*14950*/  STL.64 [R1+0x540], R8 ;  /* 0x0005400801007387 */ /* 0x0003e80000100a00 */
[----:B------:R2:W-:Y:S04]  /*14960*/  STL.64 [R1+0x548], R10 ;  /* 0x0005480a01007387 */ /* 0x0005e80000100a00 */
[----:B0-----:R-:W3:Y:S04]  /*14970*/  LDL.LU.64 R16, [R1+0x940] ;  /* 0x0009400001107983 */ /* 0x001ee80000300a00 */
[----:B------:R-:W3:Y:S04]  /*14980*/  LDL.LU.64 R18, [R1+0x948] ;  /* 0x0009480001127983 */ /* 0x000ee80000300a00 */
[----:B-1----:R-:W4:Y:S04]  /*14990*/  LDL.LU.64 R8, [R1+0x920] ;  /* 0x0009200001087983 */ /* 0x002f280000300a00 */
[----:B--2---:R-:W2:Y:S01]  /*149a0*/  LDL.LU.64 R10, [R1+0x928] ;  /* 0x00092800010a7983 */ /* 0x004ea20000300a00 */
[----:B------:R-:W-:-:S02]  /*149b0*/  IMAD.MOV.U32 R2, RZ, RZ, R14 ;  /* 0x000000ffff027224 */ /* 0x000fc400078e000e */
[----:B------:R-:W-:Y:S01]  /*149c0*/  IMAD.MOV.U32 R29, RZ, RZ, R15 ;  /* 0x000000ffff1d7224 */ /* 0x000fe200078e000f */
[----:B--2---:R-:W-:Y:S04]  /*149d0*/  STL.64 [R1+0x1b80], R10 ;  /* 0x001b800a01007387 */ /* 0x004fe80000100a00 */
[----:B----4-:R0:W-:Y:S04]  /*149e0*/  STL.64 [R1+0x1b78], R8 ;  /* 0x001b780801007387 */ /* 0x0101e80000100a00 */
[----:B0-----:R-:W2:Y:S04]  /*149f0*/  LDL.LU.64 R8, [R1+0x930] ;  /* 0x0009300001087983 */ /* 0x001ea80000300a00 */
[----:B------:R-:W2:Y:S04]  /*14a00*/  LDL.LU.64 R10, [R1+0x938] ;  /* 0x00093800010a7983 */ /* 0x000ea80000300a00 */
[----:B------:R-:W4:Y:S04]  /*14a10*/  LDL.LU.64 R12, [R1+0x990] ;  /* 0x00099000010c7983 */ /* 0x000f280000300a00 */
[----:B------:R-:W2:Y:S04]  /*14a20*/  LDL.LU.64 R14, [R1+0x998] ;  /* 0x00099800010e7983 */ /* 0x000ea80000300a00 */
[----:B--2---:R-:W-:Y:S04]  /*14a30*/  STL.64 [R1+0x1ae8], R14 ;  /* 0x001ae80e01007387 */ /* 0x004fe80000100a00 */
[----:B----4-:R0:W-:Y:S04]  /*14a40*/  STL.64 [R1+0x1ae0], R12 ;  /* 0x001ae00c01007387 */ /* 0x0101e80000100a00 */
[----:B0-----:R-:W2:Y:S04]  /*14a50*/  LDL.LU.64 R12, [R1+0x9a0] ;  /* 0x0009a000010c7983 */ /* 0x001ea80000300a00 */
[----:B------:R-:W4:Y:S04]  /*14a60*/  LDL.LU.64 R14, [R1+0x9a8] ;  /* 0x0009a800010e7983 */ /* 0x000f280000300a00 */
[----:B----4-:R-:W-:Y:S04]  /*14a70*/  STL.64 [R1+0x1af8], R14 ;  /* 0x001af80e01007387 */ /* 0x010fe80000100a00 */
[----:B--2---:R0:W-:Y:S04]  /*14a80*/  STL.64 [R1+0x1af0], R12 ;  /* 0x001af00c01007387 */ /* 0x0041e80000100a00 */
[----:B0-----:R-:W2:Y:S04]  /*14a90*/  LDL.64 R12, [R1+0x50] ;  /* 0x00005000010c7983 */ /* 0x001ea80000100a00 */
        /* <DEDUP_REMOVED lines=8> */
[----:B0-----:R-:W2:Y:S04]  /*14b20*/  LDL.LU.64 R20, [R1+0xb20] ;  /* 0x000b200001147983 */ /* 0x001ea80000300a00 */
[----:B------:R-:W4:Y:S04]  /*14b30*/  LDL.LU.64 R22, [R1+0xb28] ;  /* 0x000b280001167983 */ /* 0x000f280000300a00 */
[----:B----4-:R-:W-:Y:S04]  /*14b40*/  STL.64 [R1+0x1b38], R22 ;  /* 0x001b381601007387 */ /* 0x010fe80000100a00 */
[----:B--2---:R0:W-:Y:S04]  /*14b50*/  STL.64 [R1+0x1b30], R20 ;  /* 0x001b301401007387 */ /* 0x0041e80000100a00 */
[----:B0-----:R-:W2:Y:S04]  /*14b60*/  LDL.LU.64 R20, [R1+0xb40] ;  /* 0x000b400001147983 */ /* 0x001ea80000300a00 */
[----:B------:R-:W4:Y:S01]  /*14b70*/  LDL.LU.64 R22, [R1+0xb48] ;  /* 0x000b480001167983 */ /* 0x000f220000300a00 */
[C---:B---3--:R-:W-:Y:S03]  /*14b80*/  HMMA.16816.F32 R16, R4.reuse, R24, R16 ;  /* 0x000000180410723c */ /* 0x048fe60000001810 */
[----:B----4-:R-:W-:Y:S04]  /*14b90*/  STL.64 [R1+0x1b48], R22 ;  /* 0x001b481601007387 */ /* 0x010fe80000100a00 */
[----:B--2---:R0:W-:Y:S04]  /*14ba0*/  STL.64 [R1+0x1b40], R20 ;  /* 0x001b401401007387 */ /* 0x0041e80000100a00 */
[----:B0-----:R-:W2:Y:S04]  /*14bb0*/  LDL.LU.64 R20, [R1+0xb50] ;  /* 0x000b500001147983 */ /* 0x001ea80000300a00 */
[----:B------:R-:W3:Y:S04]  /*14bc0*/  LDL.LU.64 R22, [R1+0xb58] ;  /* 0x000b580001167983 */ /* 0x000ee80000300a00 */
[----:B---3--:R-:W-:Y:S04]  /*14bd0*/  STL.64 [R1+0x1b58], R22 ;  /* 0x001b581601007387 */ /* 0x008fe80000100a00 */
[----:B--2---:R0:W-:Y:S04]  /*14be0*/  STL.64 [R1+0x1b50], R20 ;  /* 0x001b501401007387 */ /* 0x0041e80000100a00 */
[----:B0-----:R-:W2:Y:S04]  /*14bf0*/  LDL.LU.64 R20, [R1+0xb60] ;  /* 0x000b600001147983 */ /* 0x001ea80000300a00 */
[----:B------:R-:W2:Y:S04]  /*14c00*/  LDL.LU.64 R22, [R1+0xb68] ;  /* 0x000b680001167983 */ /* 0x000ea80000300a00 */
[----:B------:R0:W-:Y:S04]  /*14c10*/  STL.64 [R1+0x530], R16 ;  /* 0x0005301001007387 */ /* 0x0001e80000100a00 */
[----:B------:R-:W-:Y:S04]  /*14c20*/  STL.64 [R1+0x538], R18 ;  /* 0x0005381201007387 */ /* 0x000fe80000100a00 */
[----:B0-----:R-:W3:Y:S02]  /*14c30*/  LDL.LU.64 R16, [R1+0x1b88] ;  /* 0x001b880001107983 */ /* 0x001ee40000300a00 */
[----:B---3--:R-:W-:Y:S01]  /*14c40*/  HMMA.16816.F32 R8, R4, R16, R8 ;  /* 0x000000100408723c */ /* 0x008fe20000001808 */
[----:B------:R-:W-:-:S02]  /*14c50*/  IMAD.MOV.U32 R15, RZ, RZ, R16 ;  /* 0x000000ffff0f7224 */ /* 0x000fc400078e0010 */
[----:B------:R-:W-:Y:S11]  /*14c60*/  IMAD.MOV.U32 R14, RZ, RZ, R17 ;  /* 0x000000ffff0e7224 */ /* 0x000ff600078e0011 */
[----:B------:R-:W-:Y:S09]  /*14c70*/  @!UPT UIADD3 URZ, URZ, URZ, URZ ;  /* 0x0000003f3f3ff290 */ /* 0x000ff2000fffe03f */
[----:B------:R-:W-:Y:S04]  /*14c80*/  STL.64 [R1+0x520], R8 ;  /* 0x0005200801007387 */ /* 0x000fe80000100a00 */
[----:B------:R0:W-:Y:S04]  /*14c90*/  STL.64 [R1+0x528], R10 ;  /* 0x0005280a01007387 */ /* 0x0001e80000100a00 */
[----:B0-----:R-:W3:Y:S04]  /*14ca0*/  LDL.LU.64 R10, [R1+0x1b80] ;  /* 0x001b8000010a7983 */ /* 0x001ee80000300a00 */
[----:B------:R-:W3:Y:S04]  /*14cb0*/  LDL.LU.64 R8, [R1+0x1b78] ;  /* 0x001b780001087983 */ /* 0x000ee80000300a00 */
[----:B------:R-:W3:Y:S02]  /*14cc0*/  LDL.LU.64 R16, [R1+0x1b70] ;  /* 0x001b700001107983 */ /* 0x000ee40000300a00 */
[----:B---3--:R-:W-:Y:S02]  /*14cd0*/  HMMA.16816.F32 R4, R4, R16, R8 ;  /* 0x000000100404723c */ /* 0x008fe40000001808 */
[----:B------:R-:W2:Y:S04]  /*14ce0*/  LDL.LU.64 R10, [R1+0x1b68] ;  /* 0x001b6800010a7983 */ /* 0x000ea80000300a00 */
[----:B------:R-:W2:Y:S11]  /*14cf0*/  LDL.LU.64 R8, [R1+0x1b60] ;  /* 0x001b600001087983 */ /* 0x000eb60000300a00 */
[----:B------:R-:W-:Y:S06]  /*14d00*/  @!UPT UIADD3 URZ, URZ, URZ, URZ ;  /* 0x0000003f3f3ff290 */ /* 0x000fec000fffe03f */
[----:B------:R-:W-:Y:S04]  /*14d10*/  STL.64 [R1+0x400], R4 ;  /* 0x0004000401007387 */ /* 0x000fe80000100a00 */
[----:B------:R-:W-:Y:S01]  /*14d20*/  STL.64 [R1+0x408], R6 ;  /* 0x0004080601007387 */ /* 0x000fe20000100a00 */
[C---:B--2---:R-:W-:Y:S11]  /*14d30*/  HMMA.16816.F32 R20, R8.reuse, R12, R20 ;  /* 0x0000000c0814723c */ /* 0x044ff60000001814 */
[----:B------:R-:W-:Y:S11]  /*14d40*/  @!UPT UIADD3 URZ, URZ, URZ, URZ ;  /* 0x0000003f3f3ff290 */ /* 0x000ff6000fffe03f */
[----:B------:R-:W-:Y:S01]  /*14d50*/  @!UPT UIADD3 URZ, URZ, URZ, URZ ;  /* 0x0000003f3f3ff290 */ /* 0x000fe2000fffe03f */
[----:B------:R-:W-:Y:S04]  /*14d60*/  STL.64 [R1+0x190], R20 ;  /* 0x0001901401007387 */ /* 0x000fe80000100a00 */
[----:B------:R0:W-:Y:S04]  /*14d70*/  STL.64 [R1+0x198], R22 ;  /* 0x0001981601007387 */ /* 0x0001e80000100a00 */
[----:B0-----:R-:W2:Y:S04]  /*14d80*/  LDL.LU.64 R22, [R1+0x1b58] ;  /* 0x001b580001167983 */ /* 0x001ea80000300a00 */
[----:B------:R-:W2:Y:S02]  /*14d90*/  LDL.LU.64 R20, [R1+0x1b50] ;  /* 0x001b500001147983 */ /* 0x000ea40000300a00 */
[----:B--2---:R-:W-:Y:S11]  /*14da0*/  HMMA.16816.F32 R20, R8, R24, R20 ;  /* 0x000000180814723c */ /* 0x004ff60000001814 */
[----:B------:R-:W-:Y:S11]  /*14db0*/  @!UPT UIADD3 URZ, URZ, URZ, URZ ;  /* 0x0000003f3f3ff290 */ /* 0x000ff6000fffe03f */
[----:B------:R-:W-:Y:S01]  /*14dc0*/  @!UPT UIADD3 URZ, URZ, URZ, URZ ;  /* 0x0000003f3f3ff290 */ /* 0x000fe2000fffe03f */
[----:B------:R-:W-:Y:S04]  /*14dd0*/  STL.64 [R1+0x180], R20 ;  /* 0x0001801401007387 */ /* 0x000fe80000100a00 */
[----:B------:R0:W-:Y:S04]  /*14de0*/  STL.64 [R1+0x188], R22 ;  /* 0x0001881601007387 */ /* 0x0001e80000100a00 */
[----:B0-----:R-:W2:Y:S04]  /*14df0*/  LDL.LU.64 R22, [R1+0x1b48] ;  /* 0x001b480001167983 */ /* 0x001ea80000300a00 */
[----:B------:R-:W2:Y:S01]  /*14e00*/  LDL.LU.64 R20, [R1+0x1b40] ;  /* 0x001b400001147983 */ /* 0x000ea20000300a00 */
[----:B------:R-:W-:-:S02]  /*14e10*/  IMAD.MOV.U32 R4, RZ, RZ, R15 ;  /* 0x000000ffff047224 */ /* 0x000fc400078e000f */
[----:B------:R-:W-:-:S07]  /*14e20*/  IMAD.MOV.U32 R5, RZ, RZ, R14 ;  /* 0x000000ffff057224 */ /* 0x000fce00078e000e */
[C---:B--2---:R-:W-:Y:S11]  /*14e30*/  HMMA.16816.F32 R20, R8.reuse, R4, R20 ;  /* 0x000000040814723c */ /* 0x044ff60000001814 */
[----:B------:R-:W-:Y:S11]  /*14e40*/  @!UPT UIADD3 URZ, URZ, URZ, URZ ;  /* 0x0000003f3f3ff290 */ /* 0x000ff6000fffe03f */
[----:B------:R-:W-:Y:S01]  /*14e50*/  @!UPT UIADD3 URZ, URZ, URZ, URZ ;  /* 0x0000003f3f3ff290 */ /* 0x000fe2000fffe03f */
[----:B------:R-:W-:Y:S04]  /*14e60*/  STL.64 [R1+0x170], R20 ;  /* 0x0001701401007387 */ /* 0x000fe80000100a00 */
[----:B------:R0:W-:Y:S04]  /*14e70*/  STL.64 [R1+0x178], R22 ;  /* 0x0001781601007387 */ /* 0x0001e80000100a00 */
[----:B0-----:R-:W2:Y:S04]  /*14e80*/  LDL.LU.64 R22, [R1+0x1b38] ;  /* 0x001b380001167983 */ /* 0x001ea80000300a00 */
[----:B------:R-:W2:Y:S02]  /*14e90*/  LDL.LU.64 R20, [R1+0x1b30] ;  /* 0x001b300001147983 */ /* 0x000ea40000300a00 */
[----:B--2---:R-:W-:Y:S02]  /*14ea0*/  HMMA.16816.F32 R8, R8, R16, R20 ;  /* 0x000000100808723c */ /* 0x004fe40000001814 */
[----:B------:R-:W2:Y:S04]  /*14eb0*/  LDL.LU.64 R22, [R1+0x1b28] ;  /* 0x001b280001167983 */ /* 0x000ea80000300a00 */
[----:B------:R-:W2:Y:S11]  /*14ec0*/  LDL.LU.64 R20, [R1+0x1b20] ;  /* 0x001b200001147983 */ /* 0x000eb60000300a00 */
[----:B------:R-:W-:Y:S06]  /*14ed0*/  @!UPT UIADD3 URZ, URZ, URZ, URZ ;  /* 0x0000003f3f3ff290 */ /* 0x000fec000fffe03f */
[----:B------:R-:W-:Y:S04]  /*14ee0*/  STL.64 [R1+0x130], R8 ;  /* 0x0001300801007387 */ /* 0x000fe80000100a00 */
[----:B------:R0:W-:Y:S04]  /*14ef0*/  STL.64 [R1+0x138], R10 ;  /* 0x0001380a01007387 */ /* 0x0001e80000100a00 */
[----:B0-----:R-:W2:Y:S04]  /*14f00*/  LDL.LU.64 R10, [R1+0x1b18] ;  /* 0x001b1800010a7983 */ /* 0x001ea80000300a00 */
[----:B------:R-:W2:Y:S01]  /*14f10*/  LDL.LU.64 R8, [R1+0x1b10] ;  /* 0x001b100001087983 */ /* 0x000ea20000300a00 */
[----:B------:R-:W-:-:S02]  /*14f20*/  IMAD.MOV.U32 R7, RZ, RZ, R12 ;  /* 0x000000ffff077224 */ /* 0x000fc400078e000c */
[----:B------:R-:W-:Y:S01]  /*14f30*/  IMAD.MOV.U32 R6, RZ, RZ, R13 ;  /* 0x000000ffff067224 */ /* 0x000fe200078e000d */
[C---:B--2---:R-:W-:Y:S11]  /*14f40*/  HMMA.16816.F32 R20, R8.reuse, R12, R20 ;  /* 0x0000000c0814723c */ /* 0x044ff60000001814 */
[----:B------:R-:W-:Y:S11]  /*14f50*/  @!UPT UIADD3 URZ, URZ, URZ, URZ ;  /* 0x0000003f3f3ff290 */ /* 0x000ff6000fffe03f */
[----:B------:R-:W-:Y:S01]  /*14f60*/  @!UPT UIADD3 URZ, URZ, URZ, URZ ;  /* 0x0000003f3f3ff290 */ /* 0x000fe2000fffe03f */
        /* <DEDUP_REMOVED lines=9> */
[----:B------:R-:W-:Y:S04]  /*15000*/  STL.64 [R1+0x280], R12 ;  /* 0x0002800c01007387 */ /* 0x000fe80000100a00 */
[----:B------:R0:W-:Y:S04]  /*15010*/  STL.64 [R1+0x288], R14 ;  /* 0x0002880e01007387 */ /* 0x0001e80000100a00 */
[----:B0-----:R-:W3:Y:S04]  /*15020*/  LDL.LU.64 R14, [R1+0x1ae8] ;  /* 0x001ae800010e7983 */ /* 0x001ee80000300a00 */
[----:B------:R-:W3:Y:S04]  /*15030*/  LDL.LU.64 R12, [R1+0x1ae0] ;  /* 0x001ae000010c7983 */ /* 0x000ee80000300a00 */
[----:B------:R0:W-:Y:S02]  /*15040*/  STL.64 [R1+0x1ab8], R24 ;  /* 0x001ab81801007387 */ /* 0x0001e40000100a00 */
[----:B0-----:R-:W-:-:S02]  /*15050*/  IMAD.MOV.U32 R24, RZ, RZ, R7 ;  /* 0x000000ffff187224 */ /* 0x001fc400078e0007 */
[----:B------:R-:W-:Y:S01]  /*15060*/  IMAD.MOV.U32 R25, RZ, RZ, R6 ;  /* 0x000000ffff197224 */ /* 0x000fe200078e0006 */
[C---:B---3--:R-:W-:Y:S11]  /*15070*/  HMMA.16816.F32 R12, R8.reuse, R4, R12 ;  /* 0x00000004080c723c */ /* 0x048ff6000000180c */
[----:B------:R-:W-:Y:S11]  /*15080*/  @!UPT UIADD3 URZ, URZ, URZ, URZ ;  /* 0x0000003f3f3ff290 */ /* 0x000ff6000fffe03f */
[----:B------:R-:W-:Y:S01]  /*15090*/  @!UPT UIADD3 URZ, URZ, URZ, URZ ;  /* 0x0000003f3f3ff290 */ /* 0x000fe2000fffe03f */
[----:B------:R-:W-:Y:S04]  /*150a0*/  STL.64 [R1+0x270], R12 ;  /* 0x0002700c01007387 */ /* 0x000fe80000100a00 */
[----:B------:R0:W-:Y:S04]  /*150b0*/  STL.64 [R1+0x278], R14 ;  /* 0x0002780e01007387 */ /* 0x0001e80000100a00 */
[----:B0-----:R-:W3:Y:S04]  /*150c0*/  LDL.LU.64 R14, [R1+0x1ad8] ;  /* 0x001ad800010e7983 */ /* 0x001ee80000300a00 */
[----:B------:R-:W3:Y:S04]  /*150d0*/  LDL.LU.64 R12, [R1+0x1ad0] ;  /* 0x001ad000010c7983 */ /* 0x000ee80000300a00 */
[----:B------:R2:W-:Y:S02]  /*150e0*/  STL.64 [R1+0x1ab0], R4 ;  /* 0x001ab00401007387 */ /* 0x0005e40000100a00 */
[----:B--2---:R-:W-:Y:S11]  /*150f0*/  HMMA.16816.F32 R4, R8, R16, R20 ;  /* 0x000000100804723c */ /* 0x004ff60000001814 */
[----:B------:R-:W-:Y:S11]  /*15100*/  @!UPT UIADD3 URZ, URZ, URZ, URZ ;  /* 0x0000003f3f3ff290 */ /* 0x000ff6000fffe03f */
[----:B------:R-:W-:Y:S01]  /*15110*/  @!UPT UIADD3 URZ, URZ, URZ, URZ ;  /* 0x0000003f3f3ff290 */ /* 0x000fe2000fffe03f */
[----:B------:R0:W-:Y:S04]  /*15120*/  STL.64 [R1+0x1c0], R4 ;  /* 0x0001c00401007387 */ /* 0x0001e80000100a00 */
[----:B------:R1:W-:Y:S04]  /*15130*/  STL.64 [R1+0x1c8], R6 ;  /* 0x0001c80601007387 */ /* 0x0003e80000100a00 */
[----:B0-----:R-:W2:Y:S04]  /*15140*/  LDL.LU.64 R4, [R1+0xb00] ;  /* 0x000b000001047983 */ /* 0x001ea80000300a00 */
[----:B-1----:R-:W4:Y:S01]  /*15150*/  LDL.LU.64 R6, [R1+0xb08] ;  /* 0x000b080001067983 */ /* 0x002f220000300a00 */
[----:B------:R-:W-:-:S02]  /*15160*/  IMAD.MOV.U32 R28, RZ, RZ, R26 ;  /* 0x000000ffff1c7224 */ /* 0x000fc400078e001a */
[----:B------:R-:W-:Y:S02]  /*15170*/  IMAD.MOV.U32 R3, RZ, RZ, R27 ;  /* 0x000000ffff037224 */ /* 0x000fe400078e001b */
[----:B------:R-:W-:Y:S02]  /*15180*/  IMAD.MOV.U32 R27, RZ, RZ, R16 ;  /* 0x000000ffff1b7224 */ /* 0x000fe400078e0010 */
[----:B------:R-:W-:Y:S01]  /*15190*/  IMAD.MOV.U32 R26, RZ, RZ, R17 ;  /* 0x000000ffff1a7224 */ /* 0x000fe200078e0011 */
[----:B----4-:R-:W-:Y:S04]  /*151a0*/  STL.64 [R1+0x1ac8], R6 ;  /* 0x001ac80601007387 */ /* 0x010fe80000100a00 */
[----:B--2---:R0:W-:Y:S04]  /*151b0*/  STL.64 [R1+0x1ac0], R4 ;  /* 0x001ac00401007387 */ /* 0x0041e80000100a00 */
[----:B0-----:R-:W3:Y:S04]  /*151c0*/  LDL.LU.64 R4, [R1+0xb10] ;  /* 0x000b100001047983 */ /* 0x001ee80000300a00 */
[----:B------:R-:W3:Y:S04]  /*151d0*/  LDL.LU.64 R6, [R1+0xb18] ;  /* 0x000b180001067983 */ /* 0x000ee80000300a00 */
[----:B------:R-:W2:Y:S04]  /*151e0*/  LDL.LU.64 R16, [R1+0xad0] ;  /* 0x000ad00001107983 */ /* 0x000ea80000300a00 */
[----:B------:R-:W4:Y:S04]  /*151f0*/  LDL.LU.64 R18, [R1+0xad8] ;  /* 0x000ad80001127983 */ /* 0x000f280000300a00 */
[----:B----4-:R-:W-:Y:S04]  /*15200*/  STL.64 [R1+0x1aa8], R18 ;  /* 0x001aa81201007387 */ /* 0x010fe80000100a00 */
[----:B--2---:R0:W-:Y:S04]  /*15210*/  STL.64 [R1+0x1aa0], R16 ;  /* 0x001aa01001007387 */ /* 0x0041e80000100a00 */
[----:B0-----:R-:W2:Y:S04]  /*15220*/  LDL.LU.64 R16, [R1+0xaf0] ;  /* 0x000af00001107983 */ /* 0x001ea80000300a00 */
[----:B------:R-:W2:Y:S04]  /*15230*/  LDL.LU.64 R18, [R1+0xaf8] ;  /* 0x000af80001127983 */ /* 0x000ea80000300a00 */
[----:B------:R-:W4:Y:S04]  /*15240*/  LDL.LU.64 R20, [R1+0x9e0] ;  /* 0x0009e00001147983 */ /* 0x000f280000300a00 */
[----:B------:R-:W2:Y:S04]  /*15250*/  LDL.LU.64 R22, [R1+0x9e8] ;  /* 0x0009e80001167983 */ /* 0x000ea80000300a00 */
[----:B--2---:R-:W-:Y:S04]  /*15260*/  STL.64 [R1+0x1a68], R22 ;  /* 0x001a681601007387 */ /* 0x004fe80000100a00 */
[----:B----4-:R0:W-:Y:S04]  /*15270*/  STL.64 [R1+0x1a60], R20 ;  /* 0x001a601401007387 */ /* 0x0101e80000100a00 */
[----:B0-----:R-:W2:Y:S04]  /*15280*/  LDL.LU.64 R20, [R1+0xa00] ;  /* 0x000a000001147983 */ /* 0x001ea80000300a00 */
[----:B------:R-:W4:Y:S01]  /*15290*/  LDL.LU.64 R22, [R1+0xa08] ;  /* 0x000a080001167983 */ /* 0x000f220000300a00 */
[----:B------:R-:W-:-:S02]  /*152a0*/  IMAD.MOV.U32 R8, RZ, RZ, R27 ;  /* 0x000000ffff087224 */ /* 0x000fc400078e001b */
[----:B------:R-:W-:Y:S02]  /*152b0*/  IMAD.MOV.U32 R9, RZ, RZ, R26 ;  /* 0x000000ffff097224 */ /* 0x000fe400078e001a */
[C---:B---3--:R-:W-:Y:S01]  /*152c0*/  HMMA.16816.F32 R24, R12.reuse, R24, R4 ;  /* 0x000000180c18723c */ /* 0x048fe20000001804 */
        /* <DEDUP_REMOVED lines=8> */
[----:B------:R-:W3:Y:S04]  /*15350*/  LDL.LU.64 R6, [R1+0x1ac8] ;  /* 0x001ac80001067983 */ /* 0x000ee80000300a00 */
[----:B------:R-:W3:Y:S04]  /*15360*/  LDL.LU.64 R4, [R1+0x1ac0] ;  /* 0x001ac00001047983 */ /* 0x000ee80000300a00 */
[----:B------:R0:W-:Y:S04]  /*15370*/  STL.64 [R1+0x160], R24 ;  /* 0x0001601801007387 */ /* 0x0001e80000100a00 */
[----:B------:R-:W-:Y:S04]  /*15380*/  STL.64 [R1+0x168], R26 ;  /* 0x0001681a01007387 */ /* 0x000fe80000100a00 */
[----:B0-----:R-:W3:Y:S02]  /*15390*/  LDL.LU.64 R24, [R1+0x1ab8] ;  /* 0x001ab80001187983 */ /* 0x001ee40000300a00 */
[C---:B---3--:R-:W-:Y:S11]  /*153a0*/  HMMA.16816.F32 R4, R12.reuse, R24, R4 ;  /* 0x000000180c04723c */ /* 0x048ff60000001804 */
[----:B------:R-:W-:Y:S11]  /*153b0*/  @!UPT UIADD3 URZ, URZ, URZ, URZ ;  /* 0x0000003f3f3ff290 */ /* 0x000ff6000fffe03f */
[----:B------:R-:W-:Y:S01]  /*153c0*/  @!UPT UIADD3 URZ, URZ, URZ, URZ ;  /* 0x0000003f3f3ff290 */ /* 0x000fe2000fffe03f */
[----:B------:R0:W-:Y:S04]  /*153d0*/  STL.64 [R1+0x150], R4 ;  /* 0x0001500401007387 */ /* 0x0001e80000100a00 */
[----:B------:R-:W-:Y:S04]  /*153e0*/  STL.64 [R1+0x158], R6 ;  /* 0x0001580601007387 */ /* 0x000fe80000100a00 */
[----:B0-----:R-:W3:Y:S02]  /*153f0*/  LDL.LU.64 R4, [R1+0x1ab0] ;  /* 0x001ab00001047983 */ /* 0x001ee40000300a00 */
[C---:B---3--:R-:W-:Y:S11]  /*15400*/  HMMA.16816.F32 R16, R12.reuse, R4, R16 ;  /* 0x000000040c10723c */ /* 0x048ff60000001810 */
[----:B------:R-:W-:Y:S11]  /*15410*/  @!UPT UIADD3 URZ, URZ, URZ, URZ ;  /* 0x0000003f3f3ff290 */ /* 0x000ff6000fffe03f */
[----:B------:R-:W-:Y:S01]  /*15420*/  @!UPT UIADD3 URZ, URZ, URZ, URZ ;  /* 0x0000003f3f3ff290 */ /* 0x000fe2000fffe03f */
[----:B------:R-:W-:Y:S04]  /*15430*/  STL.64 [R1+0x140], R16 ;  /* 0x0001401001007387 */ /* 0x000fe80000100a00 */
[----:B------:R0:W-:Y:S04]  /*15440*/  STL.64 [R1+0x148], R18 ;  /* 0x0001481201007387 */ /* 0x0001e80000100a00 */
[----:B0-----:R-:W3:Y:S04]  /*15450*/  LDL.LU.64 R18, [R1+0x1aa8] ;  /* 0x001aa80001127983 */ /* 0x001ee80000300a00 */
[----:B------:R-:W3:Y:S02]  /*15460*/  LDL.LU.64 R16, [R1+0x1aa0] ;  /* 0x001aa00001107983 */ /* 0x000ee40000300a00 */
[----:B---3--:R-:W-:Y:S02]  /*15470*/  HMMA.16816.F32 R12, R12, R8, R16 ;  /* 0x000000080c0c723c */ /* 0x008fe40000001810 */
[----:B------:R-:W2:Y:S04]  /*15480*/  LDL.LU.64 R18, [R1+0x1a98] ;  /* 0x001a980001127983 */ /* 0x000ea80000300a00 */
[----:B------:R-:W2:Y:S11]  /*15490*/  LDL.LU.64 R16, [R1+0x1a90] ;  /* 0x001a900001107983 */ /* 0x000eb60000300a00 */
[----:B------:R-:W-:Y:S06]  /*154a0*/  @!UPT UIADD3 URZ, URZ, URZ, URZ ;  /* 0x0000003f3f3ff290 */ /* 0x000fec000fffe03f */
[----:B------:R0:W-:Y:S04]  /*154b0*/  STL.64 [R1+0x10], R12 ;  /* 0x0000100c01007387 */ /* 0x0001e80000100a00 */
[----:B------:R1:W-:Y:S04]  /*154c0*/  STL.64 [R1+0x18], R14 ;  /* 0x0000180e01007387 */ /* 0x0003e80000100a00 */
[----:B0-----:R-:W3:Y:S04]  /*154d0*/  LDL.LU.64 R12, [R1+0xaa0] ;  /* 0x000aa000010c7983 */ /* 0x001ee80000300a00 */
[----:B-1----:R-:W4:Y:S04]  /*154e0*/  LDL.LU.64 R14, [R1+0xaa8] ;  /* 0x000aa800010e7983 */ /* 0x002f280000300a00 */
[----:B----4-:R-:W-:Y:S04]  /*154f0*/  STL.64 [R1+0x1a40], R14 ;  /* 0x001a400e01007387 */ /* 0x010fe80000100a00 */
[----:B---3--:R0:W-:Y:S04]  /*15500*/  STL.64 [R1+0x1a38], R12 ;  /* 0x001a380c01007387 */ /* 0x0081e80000100a00 */
[----:B0-----:R-:W2:Y:S02]  /*15510*/  LDL.LU.64 R12, [R1+0x50] ;  /* 0x00005000010c7983 */ /* 0x001ea40000300a00 */
        /* <DEDUP_REMOVED lines=10> */
[----:B------:R-:W-:Y:S01]  /*155c0*/  STL.64 [R1+0x250], R20 ;  /* 0x0002501401007387 */ /* 0x000fe20000100a00 */
[----:B------:R0:W-:Y:S03]  /*155d0*/  STL.64 [R1+0x258], R22 ;  /* 0x0002581601007387 */ /* 0x0001e60000100a00 */
[----:B0-----:R-:W2:Y:S01]  /*155e0*/  LDL.LU.64 R22, [R1+0x1a78] ;  /* 0x001a780001167983 */ /* 0x001ea20000300a00 */
[----:B------:R-:W2:Y:S02]  /*155f0*/  LDL.LU.64 R20, [R1+0x1a70] ;  /* 0x001a700001147983 */ /* 0x000ea40000300a00 */
[----:B------:R0:W-:Y:S02]  /*15600*/  STL.64 [R1+0x1a48], R24 ;  /* 0x001a481801007387 */ /* 0x0001e40000100a00 */
[----:B0-----:R-:W3:Y:S01]  /*15610*/  LDL.LU.64 R24, [R1+0xac0] ;  /* 0x000ac00001187983 */ /* 0x001ee20000300a00 */
[----:B------:R-:W3:Y:S01]  /*15620*/  LDL.LU.64 R26, [R1+0xac8] ;  /* 0x000ac800011a7983 */ /* 0x000ee20000300a00 */
[C---:B--2---:R-:W-:Y:S11]  /*15630*/  HMMA.16816.F32 R20, R16.reuse, R4, R20 ;  /* 0x000000041014723c */ /* 0x044ff60000001814 */
[----:B------:R-:W-:Y:S11]  /*15640*/  @!UPT UIADD3 URZ, URZ, URZ, URZ ;  /* 0x0000003f3f3ff290 */ /* 0x000ff6000fffe03f */
[----:B------:R-:W-:Y:S01]  /*15650*/  @!UPT UIADD3 URZ, URZ, URZ, URZ ;  /* 0x0000003f3f3ff290 */ /* 0x000fe2000fffe03f */
[----:B------:R-:W-:Y:S01]  /*15660*/  STL.64 [R1+0x240], R20 ;  /* 0x0002401401007387 */ /* 0x000fe20000100a00 */
[----:B------:R0:W-:Y:S03]  /*15670*/  STL.64 [R1+0x248], R22 ;  /* 0x0002481601007387 */ /* 0x0001e60000100a00 */
[----:B0-----:R-:W2:Y:S01]  /*15680*/  LDL.LU.64 R22, [R1+0x1a68] ;  /* 0x001a680001167983 */ /* 0x001ea20000300a00 */
[----:B------:R-:W2:Y:S02]  /*15690*/  LDL.LU.64 R20, [R1+0x1a60] ;  /* 0x001a600001147983 */ /* 0x000ea40000300a00 */
[----:B--2---:R-:W-:Y:S01]  /*156a0*/  HMMA.16816.F32 R16, R16, R8, R20 ;  /* 0x000000081010723c */ /* 0x004fe20000001814 */
[----:B------:R-:W3:Y:S01]  /*156b0*/  LDL.LU.64 R22, [R1+0x1a58] ;  /* 0x001a580001167983 */ /* 0x000ee20000300a00 */
[----:B------:R-:W3:Y:S11]  /*156c0*/  LDL.LU.64 R20, [R1+0x1a50] ;  /* 0x001a500001147983 */ /* 0x000ef60000300a00 */
[----:B------:R-:W-:Y:S10]  /*156d0*/  @!UPT UIADD3 URZ, URZ, URZ, URZ ;  /* 0x0000003f3f3ff290 */ /* 0x000ff4000fffe03f */
[----:B------:R0:W-:Y:S01]  /*156e0*/  STL.64 [R1+0x1b0], R16 ;  /* 0x0001b01001007387 */ /* 0x0001e20000100a00 */
[----:B------:R1:W-:Y:S03]  /*156f0*/  STL.64 [R1+0x1b8], R18 ;  /* 0x0001b81201007387 */ /* 0x0003e60000100a00 */
[----:B0-----:R-:W2:Y:S01]  /*15700*/  LDL.LU.64 R16, [R1+0xab0] ;  /* 0x000ab00001107983 */ /* 0x001ea20000300a00 */
[----:B-1----:R-:W2:Y:S02]  /*15710*/  LDL.LU.64 R18, [R1+0xab8] ;  /* 0x000ab80001127983 */ /* 0x002ea40000300a00 */
[----:B------:R-:W-:Y:S02]  /*15720*/  IMAD.MOV.U32 R7, RZ, RZ, R12 ;  /* 0x000000ffff077224 */ /* 0x000fe400078e000c */
[----:B------:R-:W-:Y:S01]  /*15730*/  IMAD.MOV.U32 R6, RZ, RZ, R13 ;  /* 0x000000ffff067224 */ /* 0x000fe200078e000d */
[C---:B---3--:R-:W-:Y:S11]  /*15740*/  HMMA.16816.F32 R24, R20.reuse, R12, R24 ;  /* 0x0000000c1418723c */ /* 0x048ff60000001818 */
[----:B------:R-:W-:Y:S11]  /*15750*/  @!UPT UIADD3 URZ, URZ, URZ, URZ ;  /* 0x0000003f3f3ff290 */ /* 0x000ff6000fffe03f */
[----:B------:R-:W-:Y:S01]  /*15760*/  @!UPT UIADD3 URZ, URZ, URZ, URZ ;  /* 0x0000003f3f3ff290 */ /* 0x000fe2000fffe03f */
[----:B------:R0:W-:Y:S01]  /*15770*/  STL.64 [R1], R24 ;  /* 0x0000001801007387 */ /* 0x0001e20000100a00 */
[----:B------:R1:W-:Y:S03]  /*15780*/  STL.64 [R1+0x8], R26 ;  /* 0x0000081a01007387 */ /* 0x0003e60000100a00 */
[----:B0-----:R-:W2:Y:S01]  /*15790*/  LDL.LU.64 R24, [R1+0x1a48] ;  /* 0x001a480001187983 */ /* 0x001ea20000300a00 */
[----:B------:R-:W3:Y:S02]  /*157a0*/  LDL.LU.64 R14, [R1+0x1a40] ;  /* 0x001a4000010e7983 */ /* 0x000ee40000300a00 */
[----:B------:R-:W3:Y:S01]  /*157b0*/  LDL.LU.64 R12, [R1+0x1a38] ;  /* 0x001a3800010c7983 */ /* 0x000ee20000300a00 */
[----:B--2---:R-:W-:Y:S01]  /*157c0*/  HMMA.16816.F32 R16, R20, R24, R16 ;  /* 0x000000181410723c */ /* 0x004fe20000001810 */
[----:B------:R-:W-:Y:S02]  /*157d0*/  IMAD.MOV.U32 R11, RZ, RZ, R24 ;  /* 0x000000ffff0b7224 */ /* 0x000fe400078e0018 */
[----:B------:R-:W-:-:S02]  /*157e0*/  IMAD.MOV.U32 R10, RZ, RZ, R25 ;  /* 0x000000ffff0a7224 */ /* 0x000fc400078e0019 */
[----:B------:R-:W2:Y:S01]  /*157f0*/  LDL.LU.64 R24, [R1+0xa90] ;  /* 0x000a900001187983 */ /* 0x000ea20000300a00 */
[----:B-1----:R-:W2:Y:S02]  /*15800*/  LDL.LU.64 R26, [R1+0xa98] ;  /* 0x000a9800011a7983 */ /* 0x002ea40000300a00 */
[C---:B---3--:R-:W-:Y:S11]  /*15810*/  HMMA.16816.F32 R12, R20.reuse, R4, R12 ;  /* 0x00000004140c723c */ /* 0x048ff6000000180c */
[----:B------:R-:W-:Y:S04]  /*15820*/  @!UPT UIADD3 URZ, URZ, URZ, URZ ;  /* 0x0000003f3f3ff290 */ /* 0x000fe8000fffe03f */
[----:B------:R0:W-:Y:S01]  /*15830*/  STL.64 [R1+0x15b8], R18 ;  /* 0x0015b81201007387 */ /* 0x0001e20000100a00 */
[----:B------:R1:W-:Y:S02]  /*15840*/  STL.64 [R1+0x15b0], R16 ;  /* 0x0015b01001007387 */ /* 0x0003e40000100a00 */
[----:B0-----:R-:W-:Y:S02]  /*15850*/  IMAD.MOV.U32 R18, RZ, RZ, R2 ;  /* 0x000000ffff127224 */ /* 0x001fe400078e0002 */
[----:B------:R-:W3:Y:S01]  /*15860*/  LDL.LU R2, [R1+0x1a30] ;  /* 0x001a300001027983 */ /* 0x000ee20000300800 */
[----:B------:R0:W-:Y:S02]  /*15870*/  STL.64 [R1+0x1a08], R4 ;  /* 0x001a080401007387 */ /* 0x0001e40000100a00 */
[----:B-1----:R-:W-:Y:S02]  /*15880*/  IMAD.MOV.U32 R16, RZ, RZ, R7 ;  /* 0x000000ffff107224 */ /* 0x002fe400078e0007 */
[----:B------:R-:W-:Y:S01]  /*15890*/  IMAD.MOV.U32 R17, RZ, RZ, R6 ;  /* 0x000000ffff117224 */ /* 0x000fe200078e0006 */
[----:B0-----:R-:W4:Y:S01]  /*158a0*/  LDL.LU.64 R4, [R1+0x8a0] ;  /* 0x0008a00001047983 */ /* 0x001f220000300a00 */
[----:B------:R-:W3:Y:S01]  /*158b0*/  LDL.LU.64 R6, [R1+0x8a8] ;  /* 0x0008a80001067983 */ /* 0x000ee20000300a00 */
[----:B--2---:R-:W-:Y:S02]  /*158c0*/  HMMA.16816.F32 R20, R20, R8, R24 ;  /* 0x000000081414723c */ /* 0x004fe40000001818 */
[----:B---3--:R-:W-:Y:S01]  /*158d0*/  STL.64 [R1+0x1a18], R6 ;  /* 0x001a180601007387 */ /* 0x008fe20000100a00 */
[----:B----4-:R0:W-:Y:S03]  /*158e0*/  STL.64 [R1+0x1a10], R4 ;  /* 0x001a100401007387 */ /* 0x0101e60000100a00 */
[----:B0-----:R-:W2:Y:S01]  /*158f0*/  LDL.LU.64 R4, [R1+0x880] ;  /* 0x0008800001047983 */ /* 0x001ea20000300a00 */
[----:B------:R-:W2:Y:S02]  /*15900*/  LDL.LU.64 R6, [R1+0x888] ;  /* 0x0008880001067983 */ /* 0x000ea40000300a00 */
[----:B------:R-:W-:Y:S02]  /*15910*/  STL.64 [R1+0x15a8], R14 ;  /* 0x0015a80e01007387 */ /* 0x000fe40000100a00 */
[----:B------:R-:W-:Y:S01]  /*15920*/  STL.64 [R1+0x15a0], R12 ;  /* 0x0015a00c01007387 */ /* 0x000fe20000100a00 */
[----:B------:R-:W2:Y:S01]  /*15930*/  LDL.LU.64 R26, [R1+0x1a28] ;  /* 0x001a2800011a7983 */ /* 0x000ea20000300a00 */
[----:B------:R-:W2:Y:S10]  /*15940*/  LDL.LU.64 R24, [R1+0x1a20] ;  /* 0x001a200001187983 */ /* 0x000eb40000300a00 */
[----:B------:R-:W-:Y:S02]  /*15950*/  STL.64 [R1+0x15c8], R22 ;  /* 0x0015c81601007387 */ /* 0x000fe40000100a00 */
[----:B------:R-:W-:Y:S01]  /*15960*/  STL.64 [R1+0x15c0], R20 ;  /* 0x0015c01401007387 */ /* 0x000fe20000100a00 */
[----:B--2---:R-:W-:Y:S11]  /*15970*/  HMMA.16816.F32 R4, R24, R16, R4 ;  /* 0x000000101804723c */ /* 0x004ff60000001804 */
[----:B------:R-:W-:Y:S11]  /*15980*/  @!UPT UIADD3 URZ, URZ, URZ, URZ ;  /* 0x0000003f3f3ff290 */ /* 0x000ff6000fffe03f */
[----:B------:R-:W-:Y:S01]  /*15990*/  @!UPT UIADD3 URZ, URZ, URZ, URZ ;  /* 0x0000003f3f3ff290 */ /* 0x000fe2000fffe03f */
[----:B------:R-:W-:Y:S01]  /*159a0*/  STL.64 [R1+0x880], R4 ;  /* 0x0008800401007387 */ /* 0x000fe20000100a00 */
[----:B------:R0:W-:Y:S03]  /*159b0*/  STL.64 [R1+0x888], R6 ;  /* 0x0008880601007387 */ /* 0x0001e60000100a00 */
[----:B0-----:R-:W2:Y:S01]  /*159c0*/  LDL.LU.64 R6, [R1+0x1a18] ;  /* 0x001a180001067983 */ /* 0x001ea20000300a00 */
[----:B------:R-:W2:Y:S02]  /*159d0*/  LDL.LU.64 R4, [R1+0x1a10] ;  /* 0x001a100001047983 */ /* 0x000ea40000300a00 */
[----:B------:R-:W-:Y:S02]  /*159e0*/  IMAD.MOV.U32 R12, RZ, RZ, R11 ;  /* 0x000000ffff0c7224 */ /* 0x000fe400078e000b */
[----:B------:R-:W-:Y:S02]  /*159f0*/  IMAD.MOV.U32 R13, RZ, RZ, R10 ;  /* 0x000000ffff0d7224 */ /* 0x000fe400078e000a */
[----:B------:R-:W-:-:S02]  /*15a00*/  IMAD.MOV.U32 R19, RZ, RZ, R29 ;  /* 0x000000ffff137224 */ /* 0x000fc400078e001d */
[----:B------:R-:W-:Y:S02]  /*15a10*/  IMAD.MOV.U32 R14, RZ, RZ, R28 ;  /* 0x000000ffff0e7224 */ /* 0x000fe400078e001c */
[----:B------:R-:W-:Y:S02]  /*15a20*/  IMAD.MOV.U32 R15, RZ, RZ, R3 ;  /* 0x000000ffff0f7224 */ /* 0x000fe400078e0003 */
[----:B------:R-:W-:Y:S01]  /*15a30*/  IMAD.MOV.U32 R23, RZ, RZ, R0 ;  /* 0x000000ffff177224 */ /* 0x000fe200078e0000 */
[----:B------:R0:W-:Y:S01]  /*15a40*/  STL.64 [R1+0x1940], R18 ;  /* 0x0019401201007387 */ /* 0x0001e20000100a00 */
[----:B------:R-:W3:Y:S03]  /*15a50*/  LDL.LU.64 R16, [R1+0x8d0] ;  /* 0x0008d00001107983 */ /* 0x000ee60000300a00 */
[----:B0-----:R-:W3:Y:S01]  /*15a60*/  LDL.LU.64 R18, [R1+0x8d8] ;  /* 0x0008d80001127983 */ /* 0x001ee20000300a00 */
[----:B--2---:R-:W-:Y:S11]  /*15a70*/  HMMA.16816.F32 R4, R24, R12, R4 ;  /* 0x0000000c1804723c */ /* 0x004ff60000001804 */
[----:B------:R-:W-:Y:S11]  /*15a80*/  @!UPT UIADD3 URZ, URZ, URZ, URZ ;  /* 0x0000003f3f3ff290 */ /* 0x000ff6000fffe03f */
[----:B------:R-:W-:Y:S02]  /*15a90*/  @!UPT UIADD3 URZ, URZ, URZ, URZ ;  /* 0x0000003f3f3ff290 */ /* 0x000fe4000fffe03f */
[----:B------:R-:W-:Y:S02]  /*15aa0*/  IMAD.MOV.U32 R0, RZ, RZ, R4 ;  /* 0x000000ffff007224 */ /* 0x000fe400078e0004 */
[----:B------:R-:W-:Y:S02]  /*15ab0*/  IMAD.MOV.U32 R28, RZ, RZ, R5 ;  /* 0x000000ffff1c7224 */ /* 0x000fe400078e0005 */
[----:B------:R-:W2:Y:S01]  /*15ac0*/  LDL.LU.64 R4, [R1+0x1a08] ;  /* 0x001a080001047983 */ /* 0x000ea20000300a00 */
[----:B------:R0:W-:Y:S02]  /*15ad0*/  STL.64 [R1+0x1a00], R14 ;  /* 0x001a000e01007387 */ /* 0x0001e40000100a00 */
[----:B------:R-:W2:Y:S01]  /*15ae0*/  LDL.LU.64 R12, [R1+0x8c0] ;  /* 0x0008c000010c7983 */ /* 0x000ea20000300a00 */
[----:B0-----:R-:W2:Y:S01]  /*15af0*/  LDL.LU.64 R14, [R1+0x8c8] ;  /* 0x0008c800010e7983 */ /* 0x001ea20000300a00 */
[----:B------:R-:W-:Y:S02]  /*15b00*/  IMAD.MOV.U32 R22, RZ, RZ, R2 ;  /* 0x000000ffff167224 */ /* 0x000fe400078e0002 */
[----:B------:R-:W-:-:S02]  /*15b10*/  IMAD.MOV.U32 R2, RZ, RZ, R6 ;  /* 0x000000ffff027224 */ /* 0x000fc400078e0006 */
[----:B------:R-:W-:-:S05]  /*15b20*/  IMAD.MOV.U32 R3, RZ, RZ, R7 ;  /* 0x000000ffff037224 */ /* 0x000fca00078e0007 */
[----:B------:R-:W-:Y:S01]  /*15b30*/  STL [R1+0x1140], R3 ;  /* 0x0011400301007387 */ /* 0x000fe20000100800 */
[----:B------:R-:W-:Y:S02]  /*15b40*/  STL [R1+0x113c], R2 ;  /* 0x00113c0201007387 */ /* 0x000fe40000100800 */
[----:B------:R-:W-:Y:S02]  /*15b50*/  STL [R1+0x1138], R28 ;  /* 0x0011381c01007387 */ /* 0x000fe40000100800 */
[----:B------:R-:W-:Y:S01]  /*15b60*/  STL [R1+0x1134], R0 ;  /* 0x0011340001007387 */ /* 0x000fe20000100800 */
[C---:B--2---:R-:W-:Y:S08]  /*15b70*/  HMMA.16816.F32 R4, R24.reuse, R4, R12 ;  /* 0x000000041804723c */ /* 0x044ff0000000180c */
[----:B---3--:R-:W-:Y:S11]  /*15b80*/  HMMA.16816.F32 R24, R24, R8, R16 ;  /* 0x000000081818723c */ /* 0x008ff60000001810 */
[----:B------:R-:W-:Y:S05]  /*15b90*/  @!UPT UIADD3 URZ, URZ, URZ, URZ ;  /* 0x0000003f3f3ff290 */ /* 0x000fea000fffe03f */
[----:B------:R-:W-:Y:S01]  /*15ba0*/  IMAD.MOV.U32 R29, RZ, RZ, R7 ;  /* 0x000000ffff1d7224 */ /* 0x000fe200078e0007 */
[----:B------:R-:W-:Y:S01]  /*15bb0*/  STL.64 [R1+0x8c0], R4 ;  /* 0x0008c00401007387 */ /* 0x000fe20000100a00 */
[----:B------:R-:W-:Y:S03]  /*15bc0*/  STL [R1+0x8c8], R6 ;  /* 0x0008c80601007387 */ /* 0x000fe60000100800 */
[----:B------:R-:W-:Y:S02]  /*15bd0*/  STL [R1+0x1180], R29 ;  /* 0x0011801d01007387 */ /* 0x000fe40000100800 */
[----:B------:R0:W-:Y:S02]  /*15be0*/  STL.64 [R1+0x10c0], R26 ;  /* 0x0010c01a01007387 */ /* 0x0001e40000100a00 */
[----:B------:R-:W-:Y:S01]  /*15bf0*/  STL.64 [R1+0x10b8], R24 ;  /* 0x0010b81801007387 */ /* 0x000fe20000100a00 */
[----:B0-----:R-:W2:Y:S01]  /*15c00*/  LDL.LU R26, [R1+0x38] ;  /* 0x00003800011a7983 */ /* 0x001ea20000300800 */
[----:B------:R-:W2:Y:S03]  /*15c10*/  LDL.LU R27, [R1+0x3c] ;  /* 0x00003c00011b7983 */ /* 0x000ea60000300800 */
[----:B--2---:R0:W-:Y:S04]  /*15c20*/  STL.64 [R1+0x19a8], R26 ;  /* 0x0019a81a01007387 */ /* 0x0041e80000100a00 */
[----:B0-----:R-:W2:Y:S04]  /*15c30*/  LDL R26, [R1+0xd8] ;  /* 0x0000d800011a7983 */ /* 0x001ea80000100800 */
[----:B------:R-:W2:Y:S01]  /*15c40*/  LDL R27, [R1+0xdc] ;  /* 0x0000dc00011b7983 */ /* 0x000ea20000100800 */
[----:B------:R-:W3:Y:S02]  /*15c50*/  LDL.LU R12, [R1+0x550] ;  /* 0x00055000010c7983 */ /* 0x000ee40000300800 */
[----:B------:R-:W3:Y:S02]  /*15c60*/  LDL.LU R13, [R1+0x554] ;  /* 0x00055400010d7983 */ /* 0x000ee40000300800 */
[----:B------:R-:W3:Y:S01]  /*15c70*/  LDL.LU R14, [R1+0x558] ;  /* 0x00055800010e7983 */ /* 0x000ee20000300800 */
[----:B------:R-:W3:Y:S04]  /*15c80*/  LDL.LU R15, [R1+0x55c] ;  /* 0x00055c00010f7983 */ /* 0x000ee80000300800 */
[----:B--2---:R0:W-:Y:S04]  /*15c90*/  STL.64 [R1+0x19b8], R26 ;  /* 0x0019b81a01007387 */ /* 0x0041e80000100a00 */
[----:B0-----:R-:W2:Y:S04]  /*15ca0*/  LDL.64 R26, [R1+0xe8] ;  /* 0x0000e800011a7983 */ /* 0x001ea80000100a00 */
[----:B--2---:R0:W-:Y:S04]  /*15cb0*/  STL.64 [R1+0x19d0], R26 ;  /* 0x0019d01a01007387 */ /* 0x0041e80000100a00 */
[----:B0-----:R-:W2:Y:S04]  /*15cc0*/  LDL.64 R26, [R1+0xf8] ;  /* 0x0000f800011a7983 */ /* 0x001ea80000100a00 */
[----:B--2---:R0:W-:Y:S01]  /*15cd0*/  STL.64 [R1+0x19e8], R26 ;  /* 0x0019e81a01007387 */ /* 0x0041e20000100a00 */
[----:B------:R-:W2:Y:S02]  /*15ce0*/  LDL.LU R24, [R1+0x3b0] ;  /* 0x0003b00001187983 */ /* 0x000ea40000300800 */
[----:B------:R-:W2:Y:S01]  /*15cf0*/  LDL.LU R25, [R1+0x3b4] ;  /* 0x0003b40001197983 */ /* 0x000ea20000300800 */
[----:B0-----:R-:W4:Y:S01]  /*15d00*/  LDL.LU R26, [R1+0x3b8] ;  /* 0x0003b800011a7983 */ /* 0x001f220000300800 */
[----:B------:R-:W4:Y:S03]  /*15d10*/  LDL.LU R27, [R1+0x3bc] ;  /* 0x0003bc00011b7983 */ /* 0x000f260000300800 */
[----:B----4-:R0:W-:Y:S01]  /*15d20*/  STL.64 [R1+0x19f8], R26 ;  /* 0x0019f81a01007387 */ /* 0x0101e20000100a00 */
[----:B--2---:R-:W-:Y:S02]  /*15d30*/  STL.64 [R1+0x19f0], R24 ;  /* 0x0019f01801007387 */ /* 0x004fe40000100a00 */
[----:B------:R-:W2:Y:S01]  /*15d40*/  LDL.64 R18, [R1+0xb8] ;  /* 0x0000b80001127983 */ /* 0x000ea20000100a00 */
[----:B0-----:R-:W3:Y:S04]  /*15d50*/  LDL.64 R26, [R1+0x118] ;  /* 0x00011800011a7983 */ /* 0x001ee80000100a00 */
[----:B--2---:R0:W-:Y:S01]  /*15d60*/  STL.64 [R1+0x19b0], R18 ;  /* 0x0019b01201007387 */ /* 0x0041e20000100a00 */
[----:B------:R-:W2:Y:S02]  /*15d70*/  LDL.LU R16, [R1+0x380] ;  /* 0x0003800001107983 */ /* 0x000ea40000300800 */
[----:B------:R-:W2:Y:S01]  /*15d80*/  LDL.LU R17, [R1+0x384] ;  /* 0x0003840001117983 */ /* 0x000ea20000300800 */
[----:B0-----:R-:W4:Y:S01]  /*15d90*/  LDL.LU R18, [R1+0x388] ;  /* 0x0003880001127983 */ /* 0x001f220000300800 */
[----:B------:R-:W4:Y:S03]  /*15da0*/  LDL.LU R19, [R1+0x38c] ;  /* 0x00038c0001137983 */ /* 0x000f260000300800 */
[----:B------:R-:W0:Y:S04]  /*15db0*/  S2R R7, SR_TID.X ;  /* 0x0000000000077919 */ /* 0x000e280000002100 */
[----:B------:R-:W1:Y:S01]  /*15dc0*/  S2R R6, SR_TID.X ;  /* 0x0000000000067919 */ /* 0x000e620000002100 */
[----:B0-----:R-:W-:Y:S01]  /*15dd0*/  IMAD.SHL.U32 R4, R7, 0x2, RZ ;  /* 0x0000000207047824 */ /* 0x001fe200078e00ff */
[----:B-1----:R-:W-:-:S02]  /*15de0*/  LOP3.LUT R6, R6, 0x7, RZ, 0xc0, !PT ;  /* 0x0000000706067812 */ /* 0x002fc400078ec0ff */
[----:B------:R-:W-:Y:S02]  /*15df0*/  LOP3.LUT R5, R7, 0x40, RZ, 0xc0, !PT ;  /* 0x0000004007057812 */ /* 0x000fe400078ec0ff */
[----:B------:R-:W-:Y:S01]  /*15e00*/  LOP3.LUT R21, R4, 0x10, RZ, 0xc0, !PT ;  /* 0x0000001004157812 */ /* 0x000fe200078ec0ff */
[----:B------:R-:W-:-:S03]  /*15e10*/  IMAD R6, R6, 0x210, RZ ;  /* 0x0000021006067824 */ /* 0x000fc600078e02ff */
[----:B------:R-:W-:Y:S01]  /*15e20*/  LEA.HI R21, R5, R21, RZ, 0x1f ;  /* 0x0000001505157211 */ /* 0x000fe200078ff8ff */
[----:B------:R-:W-:-:S03]  /*15e30*/  IMAD.SHL.U32 R7, R7, 0x100, RZ ;  /* 0x0000010007077824 */ /* 0x000fc600078e00ff */
[----:B------:R-:W-:-:S04]  /*15e40*/  LOP3.LUT R21, R6, R21, RZ, 0x3c, !PT ;  /* 0x0000001506157212 */ /* 0x000fc800078e3cff */
[----:B------:R-:W-:-:S05]  /*15e50*/  LOP3.LUT R21, R21, 0x1000, R7, 0xf8, !PT ;  /* 0x0000100015157812 */ /* 0x000fca00078ef807 */
[----:B------:R-:W3:Y:S04]  /*15e60*/  LDSM.16.MT88.4 R4, [R21+0x2000] ;  /* 0x002000001504783b */ /* 0x000ee80000004200 */
[----:B------:R-:W0:Y:S04]  /*15e70*/  LDSM.16.MT88.4 R8, [R21+0x2080] ;  /* 0x002080001508783b */ /* 0x000e280000004200 */
[----:B----4-:R-:W-:Y:S01]  /*15e80*/  STL.64 [R1+0x19c8], R18 ;  /* 0x0019c81201007387 */ /* 0x010fe20000100a00 */
[----:B--2---:R1:W-:Y:S03]  /*15e90*/  STL.64 [R1+0x19c0], R16 ;  /* 0x0019c01001007387 */ /* 0x0043e60000100a00 */
[----:B-1----:R-:W2:Y:S01]  /*15ea0*/  LDL.LU R16, [R1+0x390] ;  /* 0x0003900001107983 */ /* 0x002ea20000300800 */
[----:B------:R-:W2:Y:S02]  /*15eb0*/  LDL.LU R17, [R1+0x394] ;  /* 0x0003940001117983 */ /* 0x000ea40000300800 */
[----:B------:R-:W4:Y:S02]  /*15ec0*/  LDL.LU R18, [R1+0x398] ;  /* 0x0003980001127983 */ /* 0x000f240000300800 */
[----:B------:R-:W4:Y:S01]  /*15ed0*/  LDL.LU R19, [R1+0x39c] ;  /* 0x00039c0001137983 */ /* 0x000f220000300800 */
[----:B---3--:R-:W-:Y:S01]  /*15ee0*/  HMMA.16816.F32 R12, R4, R26, R12 ;  /* 0x0000001a040c723c */ /* 0x008fe2000000180c */
[----:B----4-:R-:W-:Y:S01]  /*15ef0*/  STL.64 [R1+0x19e0], R18 ;  /* 0x0019e01201007387 */ /* 0x010fe20000100a00 */
[----:B--2---:R1:W-:Y:S03]  /*15f00*/  STL.64 [R1+0x19d8], R16 ;  /* 0x0019d81001007387 */ /* 0x0043e60000100a00 */
[----:B-1----:R-:W2:Y:S01]  /*15f10*/  LDL.LU R16, [R1+0x3a0] ;  /* 0x0003a00001107983 */ /* 0x002ea20000300800 */
[----:B------:R-:W2:Y:S02]  /*15f20*/  LDL.LU R17, [R1+0x3a4] ;  /* 0x0003a40001117983 */ /* 0x000ea40000300800 */
[----:B------:R-:W2:Y:S02]  /*15f30*/  LDL.LU R18, [R1+0x3a8] ;  /* 0x0003a80001127983 */ /* 0x000ea40000300800 */
[----:B------:R-:W2:Y:S01]  /*15f40*/  LDL.LU R19, [R1+0x3ac] ;  /* 0x0003ac0001137983 */ /* 0x000ea20000300800 */
[----:B0-----:R0:W-:Y:S01]  /*15f50*/  STL.64 [R1+0x1900], R10 ;  /* 0x0019000a01007387 */ /* 0x0011e20000100a00 */
[----:B------:R-:W-:Y:S03]  /*15f60*/  STL.64 [R1+0x18f8], R8 ;  /* 0x0018f80801007387 */ /* 0x000fe60000100a00 */
[----:B0-----:R-:W3:Y:S01]  /*15f70*/  LDL.64 R10, [R1+0xc8] ;  /* 0x0000c800010a7983 */ /* 0x001ee20000100a00 */
[----:B------:R-:W-:Y:S07]  /*15f80*/  STL [R1+0x18d8], R21 ;  /* 0x0018d81501007387 */ /* 0x000fee0000100800 */
[----:B------:R0:W-:Y:S02]  /*15f90*/  STL.64 [R1+0x550], R12 ;  /* 0x0005500c01007387 */ /* 0x0001e40000100a00 */
[----:B------:R1:W-:Y:S02]  /*15fa0*/  STL.64 [R1+0x558], R14 ;  /* 0x0005580e01007387 */ /* 0x0003e40000100a00 */
[----:B0-----:R-:W-:Y:S01]  /*15fb0*/  IMAD.MOV.U32 R13, RZ, RZ, R26 ;  /* 0x000000ffff0d7224 */ /* 0x001fe200078e001a */
[----:B-1----:R-:W4:Y:S01]  /*15fc0*/  LDL.LU.64 R14, [R1+0x1a00] ;  /* 0x001a0000010e7983 */ /* 0x002f220000300a00 */
[----:B------:R-:W-:-:S02]  /*15fd0*/  IMAD.MOV.U32 R12, RZ, RZ, R27 ;  /* 0x000000ffff0c7224 */ /* 0x000fc400078e001b */
[----:B------:R-:W2:Y:S02]  /*15fe0*/  LDL.LU.64 R26, [R1+0x19f8] ;  /* 0x0019f800011a7983 */ /* 0x000ea40000300a00 */
[----:B------:R-:W2:Y:S02]  /*15ff0*/  LDL.LU.64 R24, [R1+0x19f0] ;  /* 0x0019f00001187983 */ /* 0x000ea40000300a00 */
[C---:B--2---:R-:W-:Y:S01]  /*16000*/  HMMA.16816.F32 R24, R4.reuse, R22, R24 ;  /* 0x000000160418723c */ /* 0x044fe20000001818 */
[----:B----4-:R-:W-:Y:S01]  /*16010*/  STL.64 [R1+0x1938], R14 ;  /* 0x0019380e01007387 */ /* 0x010fe20000100a00 */
[----:B------:R0:W-:Y:S03]  /*16020*/  STL.64 [R1+0x1930], R12 ;  /* 0x0019300c01007387 */ /* 0x0001e60000100a00 */
[----:B0-----:R-:W2:Y:S01]  /*16030*/  LDL.LU R12, [R1+0x360] ;  /* 0x00036000010c7983 */ /* 0x001ea20000300800 */
[----:B------:R-:W2:Y:S02]  /*16040*/  LDL.LU R13, [R1+0x364] ;  /* 0x00036400010d7983 */ /* 0x000ea40000300800 */
[----:B------:R-:W2:Y:S02]  /*16050*/  LDL.LU R14, [R1+0x368] ;  /* 0x00036800010e7983 */ /* 0x000ea40000300800 */
[----:B------:R-:W2:Y:S11]  /*16060*/  LDL.LU R15, [R1+0x36c] ;  /* 0x00036c00010f7983 */ /* 0x000eb60000300800 */
[----:B------:R-:W-:Y:S02]  /*16070*/  @!UPT UIADD3 URZ, URZ, URZ, URZ ;  /* 0x0000003f3f3ff290 */ /* 0x000fe4000fffe03f */
[----:B------:R-:W-:Y:S01]  /*16080*/  STL.64 [R1+0xc60], R24 ;  /* 0x000c601801007387 */ /* 0x000fe20000100a00 */
[----:B------:R0:W-:Y:S03]  /*16090*/  STL.64 [R1+0xc68], R26 ;  /* 0x000c681a01007387 */ /* 0x0001e60000100a00 */
[----:B0-----:R-:W4:Y:S02]  /*160a0*/  LDL.LU.64 R26, [R1+0x19e8] ;  /* 0x0019e800011a7983 */ /* 0x001f240000300a00 */
[C---:B----4-:R-:W-:Y:S01]  /*160b0*/  HMMA.16816.F32 R16, R4.reuse, R26, R16 ;  /* 0x0000001a0410723c */ /* 0x050fe20000001810 */
[----:B------:R-:W-:Y:S02]  /*160c0*/  IMAD.MOV.U32 R20, RZ, RZ, R26 ;  /* 0x000000ffff147224 */ /* 0x000fe400078e001a */
[----:B------:R-:W-:Y:S11]  /*160d0*/  IMAD.MOV.U32 R3, RZ, RZ, R27 ;  /* 0x000000ffff037224 */ /* 0x000ff600078e001b */
[----:B------:R-:W-:Y:S09]  /*160e0*/  @!UPT UIADD3 URZ, URZ, URZ, URZ ;  /* 0x0000003f3f3ff290 */ /* 0x000ff2000fffe03f */
[----:B------:R-:W-:Y:S01]  /*160f0*/  STL.64 [R1+0xc50], R16 ;  /* 0x000c501001007387 */ /* 0x000fe20000100a00 */
[----:B------:R0:W-:Y:S03]  /*16100*/  STL.64 [R1+0xc58], R18 ;  /* 0x000c581201007387 */ /* 0x0001e60000100a00 */
[----:B0-----:R-:W4:Y:S01]  /*16110*/  LDL.LU.64 R18, [R1+0x19e0] ;  /* 0x0019e00001127983 */ /* 0x001f220000300a00 */
[----:B------:R-:W4:Y:S02]  /*16120*/  LDL.LU.64 R16, [R1+0x19d8] ;  /* 0x0019d80001107983 */ /* 0x000f240000300a00 */
[----:B------:R-:W4:Y:S02]  /*16130*/  LDL.LU.64 R26, [R1+0x19d0] ;  /* 0x0019d000011a7983 */ /* 0x000f240000300a00 */
[----:B------:R-:W-:Y:S01]  /*16140*/  STL [R1+0x18e0], R3 ;  /* 0x0018e00301007387 */ /* 0x000fe20000100800 */
[----:B------:R0:W-:Y:S01]  /*16150*/  STL [R1+0x18dc], R20 ;  /* 0x0018dc1401007387 */ /* 0x0001e20000100800 */
[----:B------:R1:W-:Y:S03]  /*16160*/  STL.64 [R1+0x19a0], R22 ;  /* 0x0019a01601007387 */ /* 0x0003e60000100a00 */
[----:B0-----:R-:W3:Y:S01]  /*16170*/  LDL.LU R20, [R1+0x370] ;  /* 0x0003700001147983 */ /* 0x001ee20000300800 */
[----:B------:R-:W3:Y:S02]  /*16180*/  LDL.LU R21, [R1+0x374] ;  /* 0x0003740001157983 */ /* 0x000ee40000300800 */
[----:B-1----:R-:W3:Y:S02]  /*16190*/  LDL.LU R22, [R1+0x378] ;  /* 0x0003780001167983 */ /* 0x002ee40000300800 */
[----:B------:R-:W3:Y:S01]  /*161a0*/  LDL.LU R23, [R1+0x37c] ;  /* 0x00037c0001177983 */ /* 0x000ee20000300800 */
[----:B----4-:R-:W-:Y:S01]  /*161b0*/  HMMA.16816.F32 R16, R4, R26, R16 ;  /* 0x0000001a0410723c */ /* 0x010fe20000001810 */
[----:B------:R-:W-:-:S02]  /*161c0*/  IMAD.MOV.U32 R2, RZ, RZ, R26 ;  /* 0x000000ffff027224 */ /* 0x000fc400078e001a */
[----:B------:R-:W-:Y:S11]  /*161d0*/  IMAD.MOV.U32 R0, RZ, RZ, R27 ;  /* 0x000000ffff007224 */ /* 0x000ff600078e001b */
[----:B------:R-:W-:Y:S09]  /*161e0*/  @!UPT UIADD3 URZ, URZ, URZ, URZ ;  /* 0x0000003f3f3ff290 */ /* 0x000ff2000fffe03f */
[----:B------:R-:W-:Y:S01]  /*161f0*/  STL.64 [R1+0xc40], R16 ;  /* 0x000c401001007387 */ /* 0x000fe20000100a00 */
[----:B------:R0:W-:Y:S03]  /*16200*/  STL.64 [R1+0xc48], R18 ;  /* 0x000c481201007387 */ /* 0x0001e60000100a00 */
[----:B0-----:R-:W4:Y:S01]  /*16210*/  LDL.LU.64 R18, [R1+0x19c8] ;  /* 0x0019c80001127983 */ /* 0x001f220000300a00 */
[----:B------:R-:W4:Y:S02]  /*16220*/  LDL.LU.64 R16, [R1+0x19c0] ;  /* 0x0019c00001107983 */ /* 0x000f240000300a00 */
[----:B------:R-:W4:Y:S01]  /*16230*/  LDL.LU.64 R26, [R1+0x19b8] ;  /* 0x0019b800011a7983 */ /* 0x000f220000300a00 */
[C---:B---3--:R-:W-:Y:S01]  /*16240*/  HMMA.16816.F32 R20, R4.reuse, R10, R20 ;  /* 0x0000000a0414723c */ /* 0x048fe20000001814 */
[----:B------:R-:W-:Y:S01]  /*16250*/  STL [R1+0x18e8], R0 ;  /* 0x0018e80001007387 */ /* 0x000fe20000100800 */
[----:B------:R-:W-:Y:S06]  /*16260*/  STL [R1+0x18e4], R2 ;  /* 0x0018e40201007387 */ /* 0x000fec0000100800 */
[----:B----4-:R-:W-:Y:S01]  /*16270*/  HMMA.16816.F32 R24, R4, R26, R16 ;  /* 0x0000001a0418723c */ /* 0x010fe20000001810 */
[----:B------:R-:W3:Y:S11]  /*16280*/  LDL.LU.64 R18, [R1+0x19b0] ;  /* 0x0019b00001127983 */ /* 0x000ef60000300a00 */
[----:B------:R-:W-:Y:S11]  /*16290*/  @!UPT UIADD3 URZ, URZ, URZ, URZ ;  /* 0x0000003f3f3ff290 */ /* 0x000ff6000fffe03f */
[----:B------:R-:W-:Y:S01]  /*162a0*/  STL.64 [R1+0xc30], R24 ;  /* 0x000c301801007387 */ /* 0x000fe20000100a00 */
[----:B------:R0:W-:Y:S03]  /*162b0*/  STL.64 [R1+0xc38], R26 ;  /* 0x000c381a01007387 */ /* 0x0001e60000100a00 */
[----:B0-----:R-:W4:Y:S01]  /*162c0*/  LDL.LU.64 R26, [R1+0x19a8] ;  /* 0x0019a800011a7983 */ /* 0x001f220000300a00 */
[----:B------:R-:W-:Y:S02]  /*162d0*/  STL.64 [R1+0xc20], R20 ;  /* 0x000c201401007387 */ /* 0x000fe40000100a00 */
[----:B------:R-:W-:Y:S02]  /*162e0*/  IMAD.MOV.U32 R25, RZ, RZ, R10 ;  /* 0x000000ffff197224 */ /* 0x000fe400078e000a */
[----:B------:R-:W-:Y:S01]  /*162f0*/  IMAD.MOV.U32 R24, RZ, RZ, R11 ;  /* 0x000000ffff187224 */ /* 0x000fe200078e000b */
[----:B------:R-:W-:Y:S01]  /*16300*/  STL.64 [R1+0xc28], R22 ;  /* 0x000c281601007387 */ /* 0x000fe20000100a00 */
[----:B------:R-:W2:Y:S02]  /*16310*/  LDL R10, [R1+0x28] ;  /* 0x00002800010a7983 */ /* 0x000ea40000100800 */
[----:B------:R-:W2:Y:S02]  /*16320*/  LDL R11, [R1+0x2c] ;  /* 0x00002c00010b7983 */ /* 0x000ea40000100800 */
[----:B---3--:R-:W-:-:S02]  /*16330*/  IMAD.MOV.U32 R29, RZ, RZ, R18 ;  /* 0x000000ffff1d7224 */ /* 0x008fc400078e0012 */
[----:B------:R-:W-:Y:S01]  /*16340*/  IMAD.MOV.U32 R28, RZ, RZ, R19 ;  /* 0x000000ffff1c7224 */ /* 0x000fe200078e0013 */
[----:B--2---:R0:W-:Y:S02]  /*16350*/  STL.64 [R1+0x1918], R10 ;  /* 0x0019180a01007387 */ /* 0x0041e40000100a00 */
[C---:B0-----:R-:W-:Y:S02]  /*16360*/  HMMA.16816.F32 R8, R4.reuse, R18, R12 ;  /* 0x000000120408723c */ /* 0x041fe4000000180c */
[----:B------:R0:W-:Y:S01]  /*16370*/  STL [R1+0x18f0], R24 ;  /* 0x0018f01801007387 */ /* 0x0001e20000100800 */
[----:B------:R1:W-:Y:S02]  /*16380*/  STL [R1+0x18ec], R25 ;  /* 0x0018ec1901007387 */ /* 0x0003e40000100800 */
[----:B----4-:R2:W-:Y:S11]  /*16390*/  STL.64 [R1+0x1978], R26 ;  /* 0x0019781a01007387 */ /* 0x0105f60000100a00 */
[----:B------:R-:W-:Y:S07]  /*163a0*/  @!UPT UIADD3 URZ, URZ, URZ, URZ ;  /* 0x0000003f3f3ff290 */ /* 0x000fee000fffe03f */
[----:B------:R-:W-:Y:S01]  /*163b0*/  STL.64 [R1+0xc10], R8 ;  /* 0x000c100801007387 */ /* 0x000fe20000100a00 */
[----:B------:R-:W-:Y:S02]  /*163c0*/  STL.64 [R1+0xc18], R10 ;  /* 0x000c180a01007387 */ /* 0x000fe40000100a00 */
[----:B------:R-:W3:Y:S02]  /*163d0*/  LDL R18, [R1+0x68] ;  /* 0x0000680001127983 */ /* 0x000ee40000100800 */
[----:B------:R-:W3:Y:S02]  /*163e0*/  LDL R19, [R1+0x6c] ;  /* 0x00006c0001137983 */ /* 0x000ee40000100800 */
[----:B---3--:R-:W-:Y:S01]  /*163f0*/  STL.64 [R1+0x1958], R18 ;  /* 0x0019581201007387 */ /* 0x008fe20000100a00 */
[----:B------:R-:W3:Y:S02]  /*16400*/  LDL.LU R12, [R1+0x210] ;  /* 0x00021000010c7983 */ /* 0x000ee40000300800 */
[----:B------:R-:W3:Y:S02]  /*16410*/  LDL.LU R13, [R1+0x214] ;  /* 0x00021400010d7983 */ /* 0x000ee40000300800 */
[----:B------:R-:W4:Y:S01]  /*16420*/  LDL.LU R14, [R1+0x218] ;  /* 0x00021800010e7983 */ /* 0x000f220000300800 */
[----:B------:R-:W4:Y:S01]  /*16430*/  LDL.LU R15, [R1+0x21c] ;  /* 0x00021c00010f7983 */ /* 0x000f220000300800 */
[----:B0-----:R-:W3:Y:S02]  /*16440*/  LDL.LU R24, [R1+0x330] ;  /* 0x0003300001187983 */ /* 0x001ee40000300800 */
[----:B-1----:R-:W3:Y:S02]  /*16450*/  LDL.LU R25, [R1+0x334] ;  /* 0x0003340001197983 */ /* 0x002ee40000300800 */
[----:B--2---:R-:W2:Y:S01]  /*16460*/  LDL.LU R26, [R1+0x338] ;  /* 0x00033800011a7983 */ /* 0x004ea20000300800 */
[----:B------:R-:W2:Y:S01]  /*16470*/  LDL.LU R27, [R1+0x33c] ;  /* 0x00033c00011b7983 */ /* 0x000ea20000300800 */
[----:B------:R-:W3:Y:S02]  /*16480*/  LDL.LU R20, [R1+0x350] ;  /* 0x0003500001147983 */ /* 0x000ee40000300800 */
[----:B------:R-:W4:Y:S02]  /*16490*/  LDL.LU R21, [R1+0x354] ;  /* 0x0003540001157983 */ /* 0x000f240000300800 */
[----:B------:R-:W4:Y:S01]  /*164a0*/  LDL.LU R22, [R1+0x358] ;  /* 0x0003580001167983 */ /* 0x000f220000300800 */
[----:B------:R-:W4:Y:S04]  /*164b0*/  LDL.LU R23, [R1+0x35c] ;  /* 0x00035c0001177983 */ /* 0x000f280000300800 */
[----:B--2---:R0:W-:Y:S01]  /*164c0*/  STL.64 [R1+0x1988], R26 ;  /* 0x0019881a01007387 */ /* 0x0041e20000100a00 */
[----:B---3--:R-:W-:Y:S03]  /*164d0*/  STL.64 [R1+0x1980], R24 ;  /* 0x0019801801007387 */ /* 0x008fe60000100a00 */
[----:B0-----:R-:W2:Y:S04]  /*164e0*/  LDL.64 R26, [R1+0x98] ;  /* 0x00009800011a7983 */ /* 0x001ea80000100a00 */
[----:B--2---:R0:W-:Y:S01]  /*164f0*/  STL.64 [R1+0x1998], R26 ;  /* 0x0019981a01007387 */ /* 0x0041e20000100a00 */
[----:B------:R-:W2:Y:S03]  /*16500*/  LDL.64 R18, [R1+0x78] ;  /* 0x0000780001127983 */ /* 0x000ea60000100a00 */
[----:B0-----:R-:W3:Y:S04]  /*16510*/  LDL.64 R26, [R1+0xa8] ;  /* 0x0000a800011a7983 */ /* 0x001ee80000100a00 */
[----:B--2---:R0:W-:Y:S04]  /*16520*/  STL.64 [R1+0x1970], R18 ;  /* 0x0019701201007387 */ /* 0x0041e80000100a00 */
[----:B0-----:R-:W2:Y:S04]  /*16530*/  LDL.64 R18, [R1+0x88] ;  /* 0x0000880001127983 */ /* 0x001ea80000100a00 */
[----:B--2---:R0:W-:Y:S01]  /*16540*/  STL.64 [R1+0x1990], R18 ;  /* 0x0019901201007387 */ /* 0x0041e20000100a00 */
[----:B------:R-:W2:Y:S02]  /*16550*/  LDL.LU R16, [R1+0x340] ;  /* 0x0003400001107983 */ /* 0x000ea40000300800 */
[----:B------:R-:W2:Y:S01]  /*16560*/  LDL.LU R17, [R1+0x344] ;  /* 0x0003440001117983 */ /* 0x000ea20000300800 */
[----:B0-----:R-:W2:Y:S01]  /*16570*/  LDL.LU R18, [R1+0x348] ;  /* 0x0003480001127983 */ /* 0x001ea20000300800 */
[----:B------:R-:W2:Y:S02]  /*16580*/  LDL.LU R19, [R1+0x34c] ;  /* 0x00034c0001137983 */ /* 0x000ea40000300800 */
[----:B----4-:R-:W-:Y:S02]  /*16590*/  STL.64 [R1+0x1950], R14 ;  /* 0x0019500e01007387 */ /* 0x010fe40000100a00 */
[----:B------:R0:W-:Y:S02]  /*165a0*/  STL.64 [R1+0x1948], R12 ;  /* 0x0019480c01007387 */ /* 0x0001e40000100a00 */
[----:B0-----:R-:W4:Y:S01]  /*165b0*/  LDL.LU R12, [R1+0x220] ;  /* 0x00022000010c7983 */ /* 0x001f220000300800 */
[----:B------:R-:W4:Y:S02]  /*165c0*/  LDL.LU R13, [R1+0x224] ;  /* 0x00022400010d7983 */ /* 0x000f240000300800 */
[----:B------:R-:W2:Y:S02]  /*165d0*/  LDL.LU R14, [R1+0x228] ;  /* 0x00022800010e7983 */ /* 0x000ea40000300800 */
[----:B------:R-:W2:Y:S01]  /*165e0*/  LDL.LU R15, [R1+0x22c] ;  /* 0x00022c00010f7983 */ /* 0x000ea20000300800 */
[----:B---3--:R-:W-:Y:S01]  /*165f0*/  HMMA.16816.F32 R20, R4, R26, R20 ;  /* 0x0000001a0414723c */ /* 0x008fe20000001814 */
[----:B--2---:R-:W-:Y:S01]  /*16600*/  STL.64 [R1+0x1968], R14 ;  /* 0x0019680e01007387 */ /* 0x004fe20000100a00 */
[----:B----4-:R0:W-:Y:S03]  /*16610*/  STL.64 [R1+0x1960], R12 ;  /* 0x0019600c01007387 */ /* 0x0101e60000100a00 */
[----:B0-----:R-:W2:Y:S01]  /*16620*/  LDL.LU R12, [R1+0x230] ;  /* 0x00023000010c7983 */ /* 0x001ea20000300800 */
[----:B------:R-:W2:Y:S02]  /*16630*/  LDL.LU R13, [R1+0x234] ;  /* 0x00023400010d7983 */ /* 0x000ea40000300800 */
[----:B------:R-:W2:Y:S02]  /*16640*/  LDL.LU R14, [R1+0x238] ;  /* 0x00023800010e7983 */ /* 0x000ea40000300800 */
[----:B------:R-:W2:Y:S01]  /*16650*/  LDL.LU R15, [R1+0x23c] ;  /* 0x00023c00010f7983 */ /* 0x000ea20000300800 */
[----:B------:R-:W3:Y:S01]  /*16660*/  LDL.LU R8, [R1+0x1f0] ;  /* 0x0001f00001087983 */ /* 0x000ee20000300800 */
[----:B------:R-:W3:Y:S02]  /*16670*/  LDL.LU R9, [R1+0x1f4] ;  /* 0x0001f40001097983 */ /* 0x000ee40000300800 */
[----:B------:R-:W4:Y:S02]  /*16680*/  LDL.LU R10, [R1+0x1f8] ;  /* 0x0001f800010a7983 */ /* 0x000f240000300800 */
[----:B------:R-:W4:Y:S02]  /*16690*/  LDL.LU R11, [R1+0x1fc] ;  /* 0x0001fc00010b7983 */ /* 0x000f240000300800 */
[----:B----4-:R-:W-:Y:S01]  /*166a0*/  STL.64 [R1+0x1928], R10 ;  /* 0x0019280a01007387 */ /* 0x010fe20000100a00 */
[----:B---3--:R0:W-:Y:S03]  /*166b0*/  STL.64 [R1+0x1920], R8 ;  /* 0x0019200801007387 */ /* 0x0081e60000100a00 */
[----:B0-----:R-:W3:Y:S01]  /*166c0*/  LDL.LU R8, [R1+0x200] ;  /* 0x0002000001087983 */ /* 0x001ee20000300800 */
[----:B------:R-:W3:Y:S02]  /*166d0*/  LDL.LU R9, [R1+0x204] ;  /* 0x0002040001097983 */ /* 0x000ee40000300800 */
[----:B------:R-:W3:Y:S02]  /*166e0*/  LDL.LU R10, [R1+0x208] ;  /* 0x00020800010a7983 */ /* 0x000ee40000300800 */
[----:B------:R-:W3:Y:S01]  /*166f0*/  LDL.LU R11, [R1+0x20c] ;  /* 0x00020c00010b7983 */ /* 0x000ee20000300800 */
[----:B------:R-:W-:Y:S01]  /*16700*/  STL [R1+0x18f4], R29 ;  /* 0x0018f41d01007387 */ /* 0x000fe20000100800 */
[----:B------:R0:W-:Y:S02]  /*16710*/  STL.64 [R1+0xc00], R20 ;  /* 0x000c001401007387 */ /* 0x0001e40000100a00 */
[----:B------:R1:W-:Y:S02]  /*16720*/  STL.64 [R1+0xc08], R22 ;  /* 0x000c081601007387 */ /* 0x0003e40000100a00 */
[----:B0-----:R-:W-:Y:S01]  /*16730*/  IMAD.MOV.U32 R20, RZ, RZ, R26 ;  /* 0x000000ffff147224 */ /* 0x001fe200078e001a */
[----:B-1----:R-:W4:Y:S01]  /*16740*/  LDL.LU.64 R22, [R1+0x19a0] ;  /* 0x0019a00001167983 */ /* 0x002f220000300a00 */
[----:B------:R-:W-:-:S02]  /*16750*/  IMAD.MOV.U32 R21, RZ, RZ, R27 ;  /* 0x000000ffff157224 */ /* 0x000fc400078e001b */
[----:B------:R-:W2:Y:S02]  /*16760*/  LDL.LU.64 R26, [R1+0x1998] ;  /* 0x00199800011a7983 */ /* 0x000ea40000300a00 */
[C---:B--2---:R-:W-:Y:S01]  /*16770*/  HMMA.16816.F32 R16, R4.reuse, R26, R16 ;  /* 0x0000001a0410723c */ /* 0x044fe20000001810 */
[----:B----4-:R-:W-:Y:S01]  /*16780*/  STL.64 [R1+0x1910], R22 ;  /* 0x0019101601007387 */ /* 0x010fe20000100a00 */
[----:B------:R0:W-:Y:S02]  /*16790*/  STL.64 [R1+0x1908], R20 ;  /* 0x0019081401007387 */ /* 0x0001e40000100a00 */
[----:B------:R-:W-:Y:S02]  /*167a0*/  IMAD.MOV.U32 R2, RZ, RZ, R26 ;  /* 0x000000ffff027224 */ /* 0x000fe400078e001a */
[----:B------:R-:W-:Y:S01]  /*167b0*/  IMAD.MOV.U32 R3, RZ, RZ, R27 ;  /* 0x000000ffff037224 */ /* 0x000fe200078e001b */
[----:B0-----:R-:W2:Y:S01]  /*167c0*/  LDL.LU R20, [R1+0x1a0] ;  /* 0x0001a00001147983 */ /* 0x001ea20000300800 */
[----:B------:R-:W2:Y:S02]  /*167d0*/  LDL.LU R21, [R1+0x1a4] ;  /* 0x0001a40001157983 */ /* 0x000ea40000300800 */
[----:B------:R-:W2:Y:S02]  /*167e0*/  LDL.LU R22, [R1+0x1a8] ;  /* 0x0001a80001167983 */ /* 0x000ea40000300800 */
[----:B------:R-:W2:Y:S11]  /*167f0*/  LDL.LU R23, [R1+0x1ac] ;  /* 0x0001ac0001177983 */ /* 0x000eb60000300800 */
[----:B------:R-:W-:Y:S01]  /*16800*/  STL.64 [R1+0xbf0], R16 ;  /* 0x000bf01001007387 */ /* 0x000fe20000100a00 */
[----:B------:R0:W-:Y:S03]  /*16810*/  STL.64 [R1+0xbf8], R18 ;  /* 0x000bf81201007387 */ /* 0x0001e60000100a00 */
[----:B0-----:R-:W4:Y:S01]  /*16820*/  LDL.LU.64 R18, [R1+0x1990] ;  /* 0x0019900001127983 */ /* 0x001f220000300a00 */
[----:B------:R-:W4:Y:S02]  /*16830*/  LDL.LU.64 R26, [R1+0x1988] ;  /* 0x00198800011a7983 */ /* 0x000f240000300a00 */
[----:B------:R-:W4:Y:S02]  /*16840*/  LDL.LU.64 R24, [R1+0x1980] ;  /* 0x0019800001187983 */ /* 0x000f240000300a00 */
[C---:B----4-:R-:W-:Y:S01]  /*16850*/  HMMA.16816.F32 R24, R4.reuse, R18, R24 ;  /* 0x000000120418723c */ /* 0x050fe20000001818 */
[----:B------:R-:W-:Y:S11]  /*16860*/  IMAD.MOV.U32 R0, RZ, RZ, R19 ;  /* 0x000000ffff007224 */ /* 0x000ff600078e0013 */
[----:B------:R-:W-:Y:S11]  /*16870*/  @!UPT UIADD3 URZ, URZ, URZ, URZ ;  /* 0x0000003f3f3ff290 */ /* 0x000ff6000fffe03f */
[----:B------:R0:W-:Y:S01]  /*16880*/  STL.64 [R1+0xbe0], R24 ;  /* 0x000be01801007387 */ /* 0x0001e20000100a00 */
[----:B------:R1:W-:Y:S02]  /*16890*/  STL.64 [R1+0xbe8], R26 ;  /* 0x000be81a01007387 */ /* 0x0003e40000100a00 */
[----:B0-----:R-:W-:Y:S01]  /*168a0*/  IMAD.MOV.U32 R25, RZ, RZ, R18 ;  /* 0x000000ffff197224 */ /* 0x001fe200078e0012 */
[----:B-1----:R-:W4:Y:S01]  /*168b0*/  LDL.LU.64 R26, [R1+0x1978] ;  /* 0x00197800011a7983 */ /* 0x002f220000300a00 */
[----:B------:R-:W2:Y:S02]  /*168c0*/  LDL.LU.64 R18, [R1+0x1970] ;  /* 0x0019700001127983 */ /* 0x000ea40000300a00 */
[C---:B--2---:R-:W-:Y:S01]  /*168d0*/  HMMA.16816.F32 R12, R4.reuse, R18, R12 ;  /* 0x00000012040c723c */ /* 0x044fe2000000180c */
[----:B------:R-:W-:Y:S02]  /*168e0*/  IMAD.MOV.U32 R29, RZ, RZ, R18 ;  /* 0x000000ffff1d7224 */ /* 0x000fe400078e0012 */
[----:B------:R-:W-:Y:S11]  /*168f0*/  IMAD.MOV.U32 R24, RZ, RZ, R19 ;  /* 0x000000ffff187224 */ /* 0x000ff600078e0013 */
[----:B------:R-:W-:Y:S09]  /*16900*/  @!UPT UIADD3 URZ, URZ, URZ, URZ ;  /* 0x0000003f3f3ff290 */ /* 0x000ff2000fffe03f */
[----:B------:R-:W-:Y:S01]  /*16910*/  STL.64 [R1+0xbd0], R12 ;  /* 0x000bd00c01007387 */ /* 0x000fe20000100a00 */
[----:B------:R0:W-:Y:S03]  /*16920*/  STL.64 [R1+0xbd8], R14 ;  /* 0x000bd80e01007387 */ /* 0x0001e60000100a00 */
[----:B0-----:R-:W2:Y:S01]  /*16930*/  LDL.LU.64 R14, [R1+0x1968] ;  /* 0x00196800010e7983 */ /* 0x001ea20000300a00 */
[----:B------:R-:W2:Y:S02]  /*16940*/  LDL.LU.64 R12, [R1+0x1960] ;  /* 0x00196000010c7983 */ /* 0x000ea40000300a00 */
[----:B------:R-:W2:Y:S02]  /*16950*/  LDL.LU.64 R18, [R1+0x1958] ;  /* 0x0019580001127983 */ /* 0x000ea40000300a00 */
[C---:B--2---:R-:W-:Y:S01]  /*16960*/  HMMA.16816.F32 R16, R4.reuse, R18, R12 ;  /* 0x000000120410723c */ /* 0x044fe2000000180c */
[----:B------:R-:W2:Y:S01]  /*16970*/  LDL.LU.64 R14, [R1+0x1950] ;  /* 0x00195000010e7983 */ /* 0x000ea20000300a00 */
[----:B------:R-:W2:Y:S11]  /*16980*/  LDL.LU.64 R12, [R1+0x1948] ;  /* 0x00194800010c7983 */ /* 0x000eb60000300a00 */
[----:B------:R-:W-:Y:S10]  /*16990*/  @!UPT UIADD3 URZ, URZ, URZ, URZ ;  /* 0x0000003f3f3ff290 */ /* 0x000ff4000fffe03f */
[----:B------:R-:W-:Y:S01]  /*169a0*/  STL.64 [R1+0xbc0], R16 ;  /* 0x000bc01001007387 */ /* 0x000fe20000100a00 */
[----:B------:R0:W-:Y:S03]  /*169b0*/  STL.64 [R1+0xbc8], R18 ;  /* 0x000bc81201007387 */ /* 0x0001e60000100a00 */
[----:B0-----:R-:W2:Y:S02]  /*169c0*/  LDL.LU.64 R18, [R1+0x1940] ;  /* 0x0019400001127983 */ /* 0x001ea40000300a00 */
[C---:B--2---:R-:W-:Y:S11]  /*169d0*/  HMMA.16816.F32 R12, R4.reuse, R18, R12 ;  /* 0x00000012040c723c */ /* 0x044ff6000000180c */
[----:B------:R-:W-:Y:S11]  /*169e0*/  @!UPT UIADD3 URZ, URZ, URZ, URZ ;  /* 0x0000003f3f3ff290 */ /* 0x000ff6000fffe03f */
[----:B------:R-:W-:Y:S01]  /*169f0*/  @!UPT UIADD3 URZ, URZ, URZ, URZ ;  /* 0x0000003f3f3ff290 */ /* 0x000fe2000fffe03f */
[----:B------:R-:W-:Y:S01]  /*16a00*/  STL.64 [R1+0xbb0], R12 ;  /* 0x000bb00c01007387 */ /* 0x000fe20000100a00 */
[----:B------:R0:W-:Y:S03]  /*16a10*/  STL.64 [R1+0xbb8], R14 ;  /* 0x000bb80e01007387 */ /* 0x0001e60000100a00 */
[----:B0-----:R-:W3:Y:S01]  /*16a20*/  LDL.LU.64 R14, [R1+0x1938] ;  /* 0x00193800010e7983 */ /* 0x001ee20000300a00 */
[----:B------:R-:W2:Y:S02]  /*16a30*/  LDL.LU.64 R12, [R1+0x1930] ;  /* 0x00193000010c7983 */ /* 0x000ea40000300a00 */
[----:B------:R0:W-:Y:S02]  /*16a40*/  STL.64 [R1+0x1808], R18 ;  /* 0x0018081201007387 */ /* 0x0001e40000100a00 */
[----:B------:R-:W2:Y:S01]  /*16a50*/  LDL.LU R16, [R1+0x320] ;  /* 0x0003200001107983 */ /* 0x000ea20000300800 */
[----:B------:R-:W2:Y:S04]  /*16a60*/  LDL.LU R17, [R1+0x324] ;  /* 0x0003240001117983 */ /* 0x000ea80000300800 */
[----:B0-----:R-:W2:Y:S01]  /*16a70*/  LDL.LU R18, [R1+0x328] ;  /* 0x0003280001127983 */ /* 0x001ea20000300800 */
[----:B------:R-:W2:Y:S01]  /*16a80*/  LDL.LU R19, [R1+0x32c] ;  /* 0x00032c0001137983 */ /* 0x000ea20000300800 */
[C---:B---3--:R-:W-:Y:S11]  /*16a90*/  HMMA.16816.F32 R8, R4.reuse, R14, R8 ;  /* 0x0000000e0408723c */ /* 0x048ff60000001808 */
[----:B------:R-:W-:Y:S11]  /*16aa0*/  @!UPT UIADD3 URZ, URZ, URZ, URZ ;  /* 0x0000003f3f3ff290 */ /* 0x000ff6000fffe03f */
[----:B------:R-:W-:Y:S01]  /*16ab0*/  @!UPT UIADD3 URZ, URZ, URZ, URZ ;  /* 0x0000003f3f3ff290 */ /* 0x000fe2000fffe03f */
[----:B------:R-:W-:Y:S01]  /*16ac0*/  STL.64 [R1+0xba0], R8 ;  /* 0x000ba00801007387 */ /* 0x000fe20000100a00 */
[----:B------:R0:W-:Y:S03]  /*16ad0*/  STL.64 [R1+0xba8], R10 ;  /* 0x000ba80a01007387 */ /* 0x0001e60000100a00 */
[----:B0-----:R-:W4:Y:S01]  /*16ae0*/  LDL.LU.64 R10, [R1+0x1928] ;  /* 0x00192800010a7983 */ /* 0x001f220000300a00 */
[----:B------:R-:W4:Y:S02]  /*16af0*/  LDL.LU.64 R8, [R1+0x1920] ;  /* 0x0019200001087983 */ /* 0x000f240000300a00 */
[----:B------:R-:W-:Y:S01]  /*16b00*/  STL.64 [R1+0x17f0], R14 ;  /* 0x0017f00e01007387 */ /* 0x000fe20000100a00 */
[C---:B----4-:R-:W-:Y:S11]  /*16b10*/  HMMA.16816.F32 R8, R4.reuse, R26, R8 ;  /* 0x0000001a0408723c */ /* 0x050ff60000001808 */
[----:B------:R-:W-:Y:S11]  /*16b20*/  @!UPT UIADD3 URZ, URZ, URZ, URZ ;  /* 0x0000003f3f3ff290 */ /* 0x000ff6000fffe03f */
[----:B------:R-:W-:Y:S01]  /*16b30*/  @!UPT UIADD3 URZ, URZ, URZ, URZ ;  /* 0x0000003f3f3ff290 */ /* 0x000fe2000fffe03f */
[----:B------:R-:W-:Y:S01]  /*16b40*/  STL.64 [R1+0xb90], R8 ;  /* 0x000b900801007387 */ /* 0x000fe20000100a00 */
[----:B------:R0:W-:Y:S03]  /*16b50*/  STL.64 [R1+0xb98], R10 ;  /* 0x000b980a01007387 */ /* 0x0001e60000100a00 */
[----:B0-----:R-:W3:Y:S01]  /*16b60*/  LDL.LU.64 R10, [R1+0x1918] ;  /* 0x00191800010a7983 */ /* 0x001ee20000300a00 */
[----:B------:R-:W-:Y:S01]  /*16b70*/  STL.64 [R1+0x17e8], R26 ;  /* 0x0017e81a01007387 */ /* 0x000fe20000100a00 */
[----:B---3--:R-:W-:Y:S02]  /*16b80*/  HMMA.16816.F32 R4, R4, R10, R20 ;  /* 0x0000000a0404723c */ /* 0x008fe40000001814 */
[----:B------:R-:W3:Y:S01]  /*16b90*/  LDL.LU.64 R22, [R1+0x1910] ;  /* 0x0019100001167983 */ /* 0x000ee20000300a00 */
[----:B------:R-:W4:Y:S02]  /*16ba0*/  LDL.LU.64 R20, [R1+0x1908] ;  /* 0x0019080001147983 */ /* 0x000f240000300a00 */
[----:B------:R-:W3:Y:S02]  /*16bb0*/  LDL.LU.64 R10, [R1+0x1900] ;  /* 0x00190000010a7983 */ /* 0x000ee40000300a00 */
[----:B------:R-:W3:Y:S11]  /*16bc0*/  LDL.LU.64 R8, [R1+0x18f8] ;  /* 0x0018f80001087983 */ /* 0x000ef60000300a00 */
[----:B------:R-:W-:Y:S05]  /*16bd0*/  @!UPT UIADD3 URZ, URZ, URZ, URZ ;  /* 0x0000003f3f3ff290 */ /* 0x000fea000fffe03f */
[----:B------:R0:W-:Y:S01]  /*16be0*/  STL.64 [R1+0xb80], R4 ;  /* 0x000b800401007387 */ /* 0x0001e20000100a00 */
[----:B------:R1:W-:Y:S03]  /*16bf0*/  STL.64 [R1+0xb88], R6 ;  /* 0x000b880601007387 */ /* 0x0003e60000100a00 */
[----:B0-----:R-:W3:Y:S01]  /*16c00*/  LDL.LU R4, [R1+0x510] ;  /* 0x0005100001047983 */ /* 0x001ee20000300800 */
[----:B------:R-:W3:Y:S02]  /*16c10*/  LDL.LU R5, [R1+0x514] ;  /* 0x0005140001057983 */ /* 0x000ee40000300800 */
[----:B-1----:R-:W3:Y:S02]  /*16c20*/  LDL.LU R6, [R1+0x518] ;  /* 0x0005180001067983 */ /* 0x002ee40000300800 */
[----:B------:R-:W3:Y:S02]  /*16c30*/  LDL.LU R7, [R1+0x51c] ;  /* 0x00051c0001077983 */ /* 0x000ee40000300800 */
[----:B--2---:R-:W-:-:S02]  /*16c40*/  IMAD.MOV.U32 R14, RZ, RZ, R13 ;  /* 0x000000ffff0e7224 */ /* 0x004fc400078e000d */
[----:B------:R-:W-:-:S07]  /*16c50*/  IMAD.MOV.U32 R15, RZ, RZ, R12 ;  /* 0x000000ffff0f7224 */ /* 0x000fce00078e000c */
[C---:B---3--:R-:W-:Y:S08]  /*16c60*/  HMMA.16816.F32 R12, R8.reuse, R14, R4 ;  /* 0x0000000e080c723c */ /* 0x048ff00000001804 */
[----:B------:R-:W-:Y:S11]  /*16c70*/  HMMA.16816.F32 R4, R8, R22, R16 ;  /* 0x000000160804723c */ /* 0x000ff60000001810 */
[----:B------:R-:W-:Y:S04]  /*16c80*/  @!UPT UIADD3 URZ, URZ, URZ, URZ ;  /* 0x0000003f3f3ff290 */ /* 0x000fe8000fffe03f */
[----:B------:R0:W-:Y:S01]  /*16c90*/  STL.64 [R1+0x3b0], R12 ;  /* 0x0003b00c01007387 */ /* 0x0001e20000100a00 */
[----:B------:R1:W-:Y:S03]  /*16ca0*/  STL.64 [R1+0x3b8], R14 ;  /* 0x0003b80e01007387 */ /* 0x0003e60000100a00 */
[----:B0-----:R-:W2:Y:S04]  /*16cb0*/  LDL.LU R12, [R1+0x190] ;  /* 0x00019000010c7983 */ /* 0x001ea80000300800 */
[----:B------:R-:W-:Y:S02]  /*16cc0*/  STL.64 [R1+0xae0], R4 ;  /* 0x000ae00401007387 */ /* 0x000fe40000100a00 */
[----:B------:R-:W-:Y:S02]  /*16cd0*/  STL.64 [R1+0xae8], R6 ;  /* 0x000ae80601007387 */ /* 0x000fe40000100a00 */
[----:B------:R-:W2:Y:S01]  /*16ce0*/  LDL.LU R13, [R1+0x194] ;  /* 0x00019400010d7983 */ /* 0x000ea20000300800 */
[----:B-1----:R-:W3:Y:S01]  /*16cf0*/  LDL.LU R14, [R1+0x198] ;  /* 0x00019800010e7983 */ /* 0x002ee20000300800 */
[----:B------:R-:W3:Y:S02]  /*16d00*/  LDL.LU R15, [R1+0x19c] ;  /* 0x00019c00010f7983 */ /* 0x000ee40000300800 */
[----:B------:R-:W2:Y:S02]  /*16d10*/  LDL.LU R16, [R1+0x1d0] ;  /* 0x0001d00001107983 */ /* 0x000ea40000300800 */
[----:B------:R-:W2:Y:S01]  /*16d20*/  LDL.LU R17, [R1+0x1d4] ;  /* 0x0001d40001117983 */ /* 0x000ea20000300800 */
[----:B------:R-:W2:Y:S01]  /*16d30*/  LDL.LU R18, [R1+0x1d8] ;  /* 0x0001d80001127983 */ /* 0x000ea20000300800 */
[----:B------:R-:W2:Y:S03]  /*16d40*/  LDL.LU R19, [R1+0x1dc] ;  /* 0x0001dc0001137983 */ /* 0x000ea60000300800 */
[----:B--2---:R0:W-:Y:S01]  /*16d50*/  STL.64 [R1+0x1818], R18 ;  /* 0x0018181201007387 */ /* 0x0041e20000100a00 */
[----:B------:R-:W-:Y:S02]  /*16d60*/  STL.64 [R1+0x1810], R16 ;  /* 0x0018101001007387 */ /* 0x000fe40000100a00 */
[----:B0-----:R-:W-:-:S02]  /*16d70*/  IMAD.MOV.U32 R18, RZ, RZ, R29 ;  /* 0x000000ffff127224 */ /* 0x001fc400078e001d */
[----:B------:R-:W-:Y:S01]  /*16d80*/  IMAD.MOV.U32 R19, RZ, RZ, R24 ;  /* 0x000000ffff137224 */ /* 0x000fe200078e0018 */
[----:B------:R-:W2:Y:S01]  /*16d90*/  LDL.LU R29, [R1+0x18f4] ;  /* 0x0018f400011d7983 */ /* 0x000ea20000300800 */
[----:B------:R-:W2:Y:S03]  /*16da0*/  LDL.LU R24, [R1+0x18f0] ;  /* 0x0018f00001187983 */ /* 0x000ea60000300800 */
[----:B------:R0:W-:Y:S02]  /*16db0*/  STL.64 [R1+0x1828], R18 ;  /* 0x0018281201007387 */ /* 0x0001e40000100a00 */
[----:B0-----:R-:W-:Y:S02]  /*16dc0*/  IMAD.MOV.U32 R18, RZ, RZ, R25 ;  /* 0x000000ffff127224 */ /* 0x001fe400078e0019 */
[----:B------:R-:W-:Y:S01]  /*16dd0*/  IMAD.MOV.U32 R19, RZ, RZ, R0 ;  /* 0x000000ffff137224 */ /* 0x000fe200078e0000 */
[----:B------:R-:W2:Y:S01]  /*16de0*/  LDL.LU R25, [R1+0x18ec] ;  /* 0x0018ec0001197983 */ /* 0x000ea20000300800 */
[----:B------:R-:W2:Y:S03]  /*16df0*/  LDL.LU R0, [R1+0x18e8] ;  /* 0x0018e80001007983 */ /* 0x000ea60000300800 */
[----:B------:R-:W-:Y:S01]  /*16e00*/  STL.64 [R1+0x1840], R18 ;  /* 0x0018401201007387 */ /* 0x000fe20000100a00 */
[----:B---3--:R0:W-:Y:S02]  /*16e10*/  STL.64 [R1+0x1800], R14 ;  /* 0x0018000e01007387 */ /* 0x0081e40000100a00 */
[----:B------:R1:W-:Y:S01]  /*16e20*/  STL.64 [R1+0x17f8], R12 ;  /* 0x0017f80c01007387 */ /* 0x0003e20000100a00 */
[----:B0-----:R-:W3:Y:S01]  /*16e30*/  LDL.64 R14, [R1+0x68] ;  /* 0x00006800010e7983 */ /* 0x001ee20000100a00 */
[----:B------:R-:W-:-:S02]  /*16e40*/  IMAD.MOV.U32 R18, RZ, RZ, R2 ;  /* 0x000000ffff127224 */ /* 0x000fc400078e0002 */
[----:B------:R-:W-:Y:S01]  /*16e50*/  IMAD.MOV.U32 R19, RZ, RZ, R3 ;  /* 0x000000ffff137224 */ /* 0x000fe200078e0003 */
[----:B---3--:R0:W-:Y:S01]  /*16e60*/  STL.64 [R1+0x1820], R14 ;  /* 0x0018200e01007387 */ /* 0x0081e20000100a00 */
[----:B-1----:R-:W3:Y:S02]  /*16e70*/  LDL.LU R12, [R1+0x1e0] ;  /* 0x0001e000010c7983 */ /* 0x002ee40000300800 */
[----:B------:R-:W3:Y:S01]  /*16e80*/  LDL.LU R13, [R1+0x1e4] ;  /* 0x0001e400010d7983 */ /* 0x000ee20000300800 */
[----:B0-----:R-:W2:Y:S01]  /*16e90*/  LDL.LU R14, [R1+0x1e8] ;  /* 0x0001e800010e7983 */ /* 0x001ea20000300800 */
[----:B------:R-:W2:Y:S02]  /*16ea0*/  LDL.LU R15, [R1+0x1ec] ;  /* 0x0001ec00010f7983 */ /* 0x000ea40000300800 */
[----:B------:R-:W3:Y:S02]  /*16eb0*/  LDL.LU R2, [R1+0x18e4] ;  /* 0x0018e40001027983 */ /* 0x000ee40000300800 */
[----:B------:R-:W4:Y:S01]  /*16ec0*/  LDL.LU R3, [R1+0x18e0] ;  /* 0x0018e00001037983 */ /* 0x000f220000300800 */
[----:B------:R-:W-:Y:S04]  /*16ed0*/  STL.64 [R1+0x1858], R18 ;  /* 0x0018581201007387 */ /* 0x000fe80000100a00 */
[----:B--2---:R-:W-:Y:S01]  /*16ee0*/  STL.64 [R1+0x1838], R14 ;  /* 0x0018380e01007387 */ /* 0x004fe20000100a00 */
[----:B---3--:R0:W-:Y:S03]  /*16ef0*/  STL.64 [R1+0x1830], R12 ;  /* 0x0018300c01007387 */ /* 0x0081e60000100a00 */
[----:B0-----:R-:W2:Y:S01]  /*16f00*/  LDL.LU R12, [R1+0x2a0] ;  /* 0x0002a000010c7983 */ /* 0x001ea20000300800 */
[----:B------:R-:W2:Y:S02]  /*16f10*/  LDL.LU R13, [R1+0x2a4] ;  /* 0x0002a400010d7983 */ /* 0x000ea40000300800 */
[----:B------:R-:W3:Y:S02]  /*16f20*/  LDL.LU R14, [R1+0x2a8] ;  /* 0x0002a800010e7983 */ /* 0x000ee40000300800 */
[----:B------:R-:W3:Y:S02]  /*16f30*/  LDL.LU R15, [R1+0x2ac] ;  /* 0x0002ac00010f7983 */ /* 0x000ee40000300800 */
[----:B----4-:R-:W-:-:S02]  /*16f40*/  IMAD.MOV.U32 R18, RZ, RZ, R20 ;  /* 0x000000ffff127224 */ /* 0x010fc400078e0014 */
[----:B------:R-:W-:Y:S01]  /*16f50*/  IMAD.MOV.U32 R19, RZ, RZ, R21 ;  /* 0x000000ffff137224 */ /* 0x000fe200078e0015 */
[----:B------:R-:W4:Y:S01]  /*16f60*/  LDL.LU R20, [R1+0x18dc] ;  /* 0x0018dc0001147983 */ /* 0x000f220000300800 */
[----:B------:R-:W4:Y:S03]  /*16f70*/  LDL.LU R21, [R1+0x18d8] ;  /* 0x0018d80001157983 */ /* 0x000f260000300800 */
[----:B------:R0:W-:Y:S02]  /*16f80*/  STL.64 [R1+0x1870], R18 ;  /* 0x0018701201007387 */ /* 0x0001e40000100a00 */
[----:B0-----:R-:W-:Y:S02]  /*16f90*/  IMAD.MOV.U32 R18, RZ, RZ, R29 ;  /* 0x000000ffff127224 */ /* 0x001fe400078e001d */
[----:B------:R-:W-:-:S05]  /*16fa0*/  IMAD.MOV.U32 R19, RZ, RZ, R28 ;  /* 0x000000ffff137224 */ /* 0x000fca00078e001c */
[----:B------:R0:W-:Y:S02]  /*16fb0*/  STL.64 [R1+0x1888], R18 ;  /* 0x0018881201007387 */ /* 0x0001e40000100a00 */
[----:B0-----:R-:W-:Y:S02]  /*16fc0*/  IMAD.MOV.U32 R18, RZ, RZ, R25 ;  /* 0x000000ffff127224 */ /* 0x001fe400078e0019 */
[----:B------:R-:W-:-:S05]  /*16fd0*/  IMAD.MOV.U32 R19, RZ, RZ, R24 ;  /* 0x000000ffff137224 */ /* 0x000fca00078e0018 */
[----:B------:R-:W-:Y:S04]  /*16fe0*/  STL.64 [R1+0x18a0], R18 ;  /* 0x0018a01201007387 */ /* 0x000fe80000100a00 */
[----:B---3--:R-:W-:Y:S01]  /*16ff0*/  STL.64 [R1+0x1850], R14 ;  /* 0x0018500e01007387 */ /* 0x008fe20000100a00 */
[----:B--2---:R0:W-:Y:S03]  /*17000*/  STL.64 [R1+0x1848], R12 ;  /* 0x0018480c01007387 */ /* 0x0041e60000100a00 */
[----:B0-----:R-:W2:Y:S01]  /*17010*/  LDL.LU R12, [R1+0x2b0] ;  /* 0x0002b000010c7983 */ /* 0x001ea20000300800 */
[----:B------:R-:W2:Y:S02]  /*17020*/  LDL.LU R13, [R1+0x2b4] ;  /* 0x0002b400010d7983 */ /* 0x000ea40000300800 */
[----:B------:R-:W3:Y:S02]  /*17030*/  LDL.LU R14, [R1+0x2b8] ;  /* 0x0002b800010e7983 */ /* 0x000ee40000300800 */
[----:B------:R-:W3:Y:S01]  /*17040*/  LDL.LU R15, [R1+0x2bc] ;  /* 0x0002bc00010f7983 */ /* 0x000ee20000300800 */
[----:B------:R-:W2:Y:S04]  /*17050*/  LDL.64 R18, [R1+0xd8] ;  /* 0x0000d80001127983 */ /* 0x000ea80000100a00 */
[----:B--2---:R-:W-:Y:S01]  /*17060*/  STL.64 [R1+0x18b8], R18 ;  /* 0x0018b81201007387 */ /* 0x004fe20000100a00 */
[----:B---3--:R-:W-:Y:S02]  /*17070*/  STL.64 [R1+0x1868], R14 ;  /* 0x0018680e01007387 */ /* 0x008fe40000100a00 */
[----:B------:R0:W-:Y:S02]  /*17080*/  STL.64 [R1+0x1860], R12 ;  /* 0x0018600c01007387 */ /* 0x0001e40000100a00 */
[----:B0-----:R-:W2:Y:S01]  /*17090*/  LDL.LU R12, [R1+0x2c0] ;  /* 0x0002c000010c7983 */ /* 0x001ea20000300800 */
[----:B------:R-:W2:Y:S02]  /*170a0*/  LDL.LU R13, [R1+0x2c4] ;  /* 0x0002c400010d7983 */ /* 0x000ea40000300800 */
[----:B------:R-:W3:Y:S02]  /*170b0*/  LDL.LU R14, [R1+0x2c8] ;  /* 0x0002c800010e7983 */ /* 0x000ee40000300800 */
[----:B------:R-:W3:Y:S02]  /*170c0*/  LDL.LU R15, [R1+0x2cc] ;  /* 0x0002cc00010f7983 */ /* 0x000ee40000300800 */
[----:B------:R-:W-:-:S02]  /*170d0*/  IMAD.MOV.U32 R18, RZ, RZ, R2 ;  /* 0x000000ffff127224 */ /* 0x000fc400078e0002 */
[----:B------:R-:W-:-:S05]  /*170e0*/  IMAD.MOV.U32 R19, RZ, RZ, R0 ;  /* 0x000000ffff137224 */ /* 0x000fca00078e0000 */
[----:B------:R0:W-:Y:S01]  /*170f0*/  STL.64 [R1+0x18d0], R18 ;  /* 0x0018d01201007387 */ /* 0x0001e20000100a00 */
[----:B------:R-:W4:Y:S02]  /*17100*/  LDL.LU R16, [R1+0x310] ;  /* 0x0003100001107983 */ /* 0x000f240000300800 */
[----:B------:R-:W4:Y:S01]  /*17110*/  LDL.LU R17, [R1+0x314] ;  /* 0x0003140001117983 */ /* 0x000f220000300800 */
[----:B0-----:R-:W4:Y:S01]  /*17120*/  LDL.LU R18, [R1+0x318] ;  /* 0x0003180001127983 */ /* 0x001f220000300800 */
[----:B------:R-:W4:Y:S03]  /*17130*/  LDL.LU R19, [R1+0x31c] ;  /* 0x00031c0001137983 */ /* 0x000f260000300800 */
[----:B---3--:R-:W-:Y:S01]  /*17140*/  STL.64 [R1+0x1880], R14 ;  /* 0x0018800e01007387 */ /* 0x008fe20000100a00 */
[----:B--2---:R0:W-:Y:S03]  /*17150*/  STL.64 [R1+0x1878], R12 ;  /* 0x0018780c01007387 */ /* 0x0041e60000100a00 */
[----:B0-----:R-:W2:Y:S01]  /*17160*/  LDL.LU R12, [R1+0x2d0] ;  /* 0x0002d000010c7983 */ /* 0x001ea20000300800 */
[----:B------:R-:W2:Y:S02]  /*17170*/  LDL.LU R13, [R1+0x2d4] ;  /* 0x0002d400010d7983 */ /* 0x000ea40000300800 */
[----:B------:R-:W3:Y:S02]  /*17180*/  LDL.LU R14, [R1+0x2d8] ;  /* 0x0002d800010e7983 */ /* 0x000ee40000300800 */
[----:B------:R-:W3:Y:S02]  /*17190*/  LDL.LU R15, [R1+0x2dc] ;  /* 0x0002dc00010f7983 */ /* 0x000ee40000300800 */
        /* <DEDUP_REMOVED lines=12> */
[----:B----4-:R-:W-:-:S02]  /*17260*/  IMAD.MOV.U32 R6, RZ, RZ, R20 ;  /* 0x000000ffff067224 */ /* 0x010fc400078e0014 */
[----:B------:R-:W-:-:S07]  /*17270*/  IMAD.MOV.U32 R7, RZ, RZ, R3 ;  /* 0x000000ffff077224 */ /* 0x000fce00078e0003 */
[C---:B------:R-:W-:Y:S01]  /*17280*/  HMMA.16816.F32 R4, R8.reuse, R6, R16 ;  /* 0x000000060804723c */ /* 0x040fe20000001810 */
[----:B---3--:R-:W-:Y:S01]  /*17290*/  STL.64 [R1+0x18c8], R14 ;  /* 0x0018c80e01007387 */ /* 0x008fe20000100a00 */
[----:B--2---:R0:W-:Y:S03]  /*172a0*/  STL.64 [R1+0x18c0], R12 ;  /* 0x0018c00c01007387 */ /* 0x0041e60000100a00 */
[----:B0-----:R-:W2:Y:S01]  /*172b0*/  LDL.LU R12, [R1+0x300] ;  /* 0x00030000010c7983 */ /* 0x001ea20000300800 */
[----:B------:R-:W2:Y:S02]  /*172c0*/  LDL.LU R13, [R1+0x304] ;  /* 0x00030400010d7983 */ /* 0x000ea40000300800 */
[----:B------:R-:W2:Y:S02]  /*172d0*/  LDL.LU R14, [R1+0x308] ;  /* 0x00030800010e7983 */ /* 0x000ea40000300800 */
[----:B------:R-:W2:Y:S01]  /*172e0*/  LDL.LU R15, [R1+0x30c] ;  /* 0x00030c00010f7983 */ /* 0x000ea20000300800 */
[----:B------:R-:W3:Y:S01]  /*172f0*/  LDL.LU R24, [R1+0x180] ;  /* 0x0001800001187983 */ /* 0x000ee20000300800 */
[----:B------:R-:W3:Y:S02]  /*17300*/  LDL.LU R25, [R1+0x184] ;  /* 0x0001840001197983 */ /* 0x000ee40000300800 */
[----:B------:R-:W3:Y:S02]  /*17310*/  LDL.LU R26, [R1+0x188] ;  /* 0x00018800011a7983 */ /* 0x000ee40000300800 */
[----:B------:R-:W3:Y:S01]  /*17320*/  LDL.LU R27, [R1+0x18c] ;  /* 0x00018c00011b7983 */ /* 0x000ee20000300800 */
[----:B------:R-:W-:Y:S01]  /*17330*/  STL.64 [R1+0x17c8], R22 ;  /* 0x0017c81601007387 */ /* 0x000fe20000100a00 */
[----:B------:R-:W2:Y:S05]  /*17340*/  LDL.LU.64 R18, [R1+0x18d0] ;  /* 0x0018d00001127983 */ /* 0x000eaa0000300a00 */
[----:B------:R-:W-:Y:S02]  /*17350*/  STL.64 [R1+0xb30], R4 ;  /* 0x000b300401007387 */ /* 0x000fe40000100a00 */
[----:B------:R0:W-:Y:S02]  /*17360*/  STL.64 [R1+0xb38], R6 ;  /* 0x000b380601007387 */ /* 0x0001e40000100a00 */
[----:B0-----:R-:W4:Y:S01]  /*17370*/  LDL.64 R6, [R1+0x28] ;  /* 0x0000280001067983 */ /* 0x001f220000100a00 */
[C---:B--2---:R-:W-:Y:S03]  /*17380*/  HMMA.16816.F32 R16, R8.reuse, R18, R12 ;  /* 0x000000120810723c */ /* 0x044fe6000000180c */
[----:B----4-:R0:W-:Y:S01]  /*17390*/  STL.64 [R1+0x17e0], R6 ;  /* 0x0017e00601007387 */ /* 0x0101e20000100a00 */
[----:B------:R-:W2:Y:S02]  /*173a0*/  LDL.LU R4, [R1+0x170] ;  /* 0x0001700001047983 */ /* 0x000ea40000300800 */
[----:B------:R-:W2:Y:S01]  /*173b0*/  LDL.LU R5, [R1+0x174] ;  /* 0x0001740001057983 */ /* 0x000ea20000300800 */
[----:B0-----:R-:W2:Y:S01]  /*173c0*/  LDL.LU R6, [R1+0x178] ;  /* 0x0001780001067983 */ /* 0x001ea20000300800 */
[----:B------:R-:W2:Y:S02]  /*173d0*/  LDL.LU R7, [R1+0x17c] ;  /* 0x00017c0001077983 */ /* 0x000ea40000300800 */
[----:B------:R-:W4:Y:S02]  /*173e0*/  LDL.LU.64 R14, [R1+0x18c8] ;  /* 0x0018c800010e7983 */ /* 0x000f240000300a00 */
[----:B------:R-:W4:Y:S11]  /*173f0*/  LDL.LU.64 R12, [R1+0x18c0] ;  /* 0x0018c000010c7983 */ /* 0x000f360000300a00 */
[----:B------:R-:W-:Y:S01]  /*17400*/  STL.64 [R1+0xb70], R16 ;  /* 0x000b701001007387 */ /* 0x000fe20000100a00 */
[----:B------:R0:W-:Y:S03]  /*17410*/  STL.64 [R1+0xb78], R18 ;  /* 0x000b781201007387 */ /* 0x0001e60000100a00 */
[----:B0-----:R-:W4:Y:S02]  /*17420*/  LDL.LU.64 R18, [R1+0x18b8] ;  /* 0x0018b80001127983 */ /* 0x001f240000300a00 */
        /* <DEDUP_REMOVED lines=8> */
[----:B------:R-:W4:Y:S02]  /*174b0*/  LDL.LU.64 R18, [R1+0x18a0] ;  /* 0x0018a00001127983 */ /* 0x000f240000300a00 */
[C---:B----4-:R-:W-:Y:S01]  /*174c0*/  HMMA.16816.F32 R16, R8.reuse, R18, R12 ;  /* 0x000000120810723c */ /* 0x050fe2000000180c */
[----:B------:R-:W4:Y:S01]  /*174d0*/  LDL.LU.64 R14, [R1+0x1898] ;  /* 0x00189800010e7983 */ /* 0x000f220000300a00 */
[----:B------:R-:W4:Y:S11]  /*174e0*/  LDL.LU.64 R12, [R1+0x1890] ;  /* 0x00189000010c7983 */ /* 0x000f360000300a00 */
[----:B------:R-:W-:Y:S10]  /*174f0*/  @!UPT UIADD3 URZ, URZ, URZ, URZ ;  /* 0x0000003f3f3ff290 */ /* 0x000ff4000fffe03f */
[----:B------:R-:W-:Y:S01]  /*17500*/  STL.64 [R1+0x9f0], R16 ;  /* 0x0009f01001007387 */ /* 0x000fe20000100a00 */
[----:B------:R0:W-:Y:S03]  /*17510*/  STL.64 [R1+0x9f8], R18 ;  /* 0x0009f81201007387 */ /* 0x0001e60000100a00 */
[----:B0-----:R-:W4:Y:S02]  /*17520*/  LDL.LU.64 R18, [R1+0x1888] ;  /* 0x0018880001127983 */ /* 0x001f240000300a00 */
[C---:B----4-:R-:W-:Y:S02]  /*17530*/  HMMA.16816.F32 R16, R8.reuse, R18, R12 ;  /* 0x000000120810723c */ /* 0x050fe4000000180c */
[----:B------:R-:W4:Y:S01]  /*17540*/  LDL.LU.64 R14, [R1+0x1880] ;  /* 0x00188000010e7983 */ /* 0x000f220000300a00 */
[----:B------:R-:W4:Y:S11]  /*17550*/  LDL.LU.64 R12, [R1+0x1878] ;  /* 0x00187800010c7983 */ /* 0x000f360000300a00 */
[----:B------:R-:W-:Y:S09]  /*17560*/  @!UPT UIADD3 URZ, URZ, URZ, URZ ;  /* 0x0000003f3f3ff290 */ /* 0x000ff2000fffe03f */
[----:B------:R-:W-:Y:S01]  /*17570*/  STL.64 [R1+0xa30], R16 ;  /* 0x000a301001007387 */ /* 0x000fe20000100a00 */
[----:B------:R0:W-:Y:S03]  /*17580*/  STL.64 [R1+0xa38], R18 ;  /* 0x000a381201007387 */ /* 0x0001e60000100a00 */
[----:B0-----:R-:W4:Y:S01]  /*17590*/  LDL.LU.64 R18, [R1+0x1870] ;  /* 0x0018700001127983 */ /* 0x001f220000300a00 */
[----:B------:R-:W2:Y:S01]  /*175a0*/  LDL.64 R22, [R1+0x118] ;  /* 0x0001180001167983 */ /* 0x000ea20000100a00 */
[C---:B----4-:R-:W-:Y:S02]  /*175b0*/  HMMA.16816.F32 R16, R8.reuse, R18, R12 ;  /* 0x000000120810723c */ /* 0x050fe4000000180c */
[----:B--2---:R-:W-:Y:S01]  /*175c0*/  STL.64 [R1+0x17d8], R22 ;  /* 0x0017d81601007387 */ /* 0x004fe20000100a00 */
[----:B------:R0:W-:Y:S02]  /*175d0*/  STL [R1+0x17d0], R21 ;  /* 0x0017d01501007387 */ /* 0x0001e40000100800 */
[----:B------:R-:W2:Y:S01]  /*175e0*/  LDL.LU R20, [R1+0x130] ;  /* 0x0001300001147983 */ /* 0x000ea20000300800 */
[----:B0-----:R-:W2:Y:S01]  /*175f0*/  LDL.LU R21, [R1+0x134] ;  /* 0x0001340001157983 */ /* 0x001ea20000300800 */
[----:B------:R-:W2:Y:S02]  /*17600*/  LDL.LU R22, [R1+0x138] ;  /* 0x0001380001167983 */ /* 0x000ea40000300800 */
[----:B------:R-:W2:Y:S02]  /*17610*/  LDL.LU R23, [R1+0x13c] ;  /* 0x00013c0001177983 */ /* 0x000ea40000300800 */
[----:B------:R-:W4:Y:S01]  /*17620*/  LDL.LU.64 R14, [R1+0x1868] ;  /* 0x00186800010e7983 */ /* 0x000f220000300a00 */
[----:B------:R-:W4:Y:S11]  /*17630*/  LDL.LU.64 R12, [R1+0x1860] ;  /* 0x00186000010c7983 */ /* 0x000f360000300a00 */
        /* <DEDUP_REMOVED lines=18> */
[----:B------:R-:W4:Y:S11]  /*17760*/  LDL.LU.64 R14, [R1+0x1820] ;  /* 0x00182000010e7983 */ /* 0x000f360000300a00 */
[----:B------:R-:W-:Y:S10]  /*17770*/  @!UPT UIADD3 URZ, URZ, URZ, URZ ;  /* 0x0000003f3f3ff290 */ /* 0x000ff4000fffe03f */
[----:B------:R-:W-:Y:S01]  /*17780*/  STL.64 [R1+0xa70], R16 ;  /* 0x000a701001007387 */ /* 0x000fe20000100a00 */
[----:B------:R0:W-:Y:S03]  /*17790*/  STL.64 [R1+0xa78], R18 ;  /* 0x000a781201007387 */ /* 0x0001e60000100a00 */
[----:B0-----:R-:W2:Y:S01]  /*177a0*/  LDL.LU.64 R18, [R1+0x1818] ;  /* 0x0018180001127983 */ /* 0x001ea20000300a00 */
[----:B------:R-:W2:Y:S02]  /*177b0*/  LDL.LU.64 R16, [R1+0x1810] ;  /* 0x0018100001107983 */ /* 0x000ea40000300a00 */
[----:B----4-:R-:W-:Y:S01]  /*177c0*/  IMAD.MOV.U32 R3, RZ, RZ, R15 ;  /* 0x000000ffff037224 */ /* 0x010fe200078e000f */
[C---:B--2---:R-:W-:Y:S11]  /*177d0*/  HMMA.16816.F32 R16, R8.reuse, R14, R16 ;  /* 0x0000000e0810723c */ /* 0x044ff60000001810 */
[----:B------:R-:W-:Y:S11]  /*177e0*/  @!UPT UIADD3 URZ, URZ, URZ, URZ ;  /* 0x0000003f3f3ff290 */ /* 0x000ff6000fffe03f */
[----:B------:R-:W-:Y:S01]  /*177f0*/  @!UPT UIADD3 URZ, URZ, URZ, URZ ;  /* 0x0000003f3f3ff290 */ /* 0x000fe2000fffe03f */
[----:B------:R0:W-:Y:S01]  /*17800*/  STL.64 [R1+0xa80], R16 ;  /* 0x000a801001007387 */ /* 0x0001e20000100a00 */
[----:B------:R1:W-:Y:S02]  /*17810*/  STL.64 [R1+0xa88], R18 ;  /* 0x000a881201007387 */ /* 0x0003e40000100a00 */
[----:B0-----:R-:W-:Y:S01]  /*17820*/  IMAD.MOV.U32 R16, RZ, RZ, R14 ;  /* 0x000000ffff107224 */ /* 0x001fe200078e000e */
[----:B-1----:R-:W2:Y:S01]  /*17830*/  LDL.LU.64 R18, [R1+0x1808] ;  /* 0x0018080001127983 */ /* 0x002ea20000300a00 */
[----:B------:R-:W2:Y:S02]  /*17840*/  LDL.LU.64 R14, [R1+0x1800] ;  /* 0x00180000010e7983 */ /* 0x000ea40000300a00 */
[----:B------:R-:W2:Y:S02]  /*17850*/  LDL.LU.64 R12, [R1+0x17f8] ;  /* 0x0017f800010c7983 */ /* 0x000ea40000300a00 */
[C---:B--2---:R-:W-:Y:S11]  /*17860*/  HMMA.16816.F32 R12, R8.reuse, R18, R12 ;  /* 0x00000012080c723c */ /* 0x044ff6000000180c */
[----:B------:R-:W-:Y:S11]  /*17870*/  @!UPT UIADD3 URZ, URZ, URZ, URZ ;  /* 0x0000003f3f3ff290 */ /* 0x000ff6000fffe03f */
[----:B------:R-:W-:Y:S01]  /*17880*/  @!UPT UIADD3 URZ, URZ, URZ, URZ ;  /* 0x0000003f3f3ff290 */ /* 0x000fe2000fffe03f */
[----:B------:R-:W-:Y:S01]  /*17890*/  STL.64 [R1+0xb60], R12 ;  /* 0x000b600c01007387 */ /* 0x000fe20000100a00 */
[----:B------:R0:W-:Y:S03]  /*178a0*/  STL.64 [R1+0xb68], R14 ;  /* 0x000b680e01007387 */ /* 0x0001e60000100a00 */
[----:B0-----:R-:W3:Y:S01]  /*178b0*/  LDL.LU.64 R14, [R1+0x17f0] ;  /* 0x0017f000010e7983 */ /* 0x001ee20000300a00 */
[----:B------:R0:W-:Y:S03]  /*178c0*/  STL.64 [R1+0x1768], R18 ;  /* 0x0017681201007387 */ /* 0x0001e60000100a00 */
[----:B0-----:R-:W2:Y:S01]  /*178d0*/  LDL.64 R18, [R1+0xf8] ;  /* 0x0000f80001127983 */ /* 0x001ea20000100a00 */
[C---:B---3--:R-:W-:Y:S11]  /*178e0*/  HMMA.16816.F32 R24, R8.reuse, R14, R24 ;  /* 0x0000000e0818723c */ /* 0x048ff60000001818 */
[----:B------:R-:W-:Y:S11]  /*178f0*/  @!UPT UIADD3 URZ, URZ, URZ, URZ ;  /* 0x0000003f3f3ff290 */ /* 0x000ff6000fffe03f */
[----:B------:R-:W-:Y:S01]  /*17900*/  @!UPT UIADD3 URZ, URZ, URZ, URZ ;  /* 0x0000003f3f3ff290 */ /* 0x000fe2000fffe03f */
[----:B------:R-:W-:Y:S01]  /*17910*/  STL.64 [R1+0xb50], R24 ;  /* 0x000b501801007387 */ /* 0x000fe20000100a00 */
[----:B------:R0:W-:Y:S03]  /*17920*/  STL.64 [R1+0xb58], R26 ;  /* 0x000b581a01007387 */ /* 0x0001e60000100a00 */
[----:B0-----:R-:W3:Y:S01]  /*17930*/  LDL.LU.64 R26, [R1+0x17e8] ;  /* 0x0017e800011a7983 */ /* 0x001ee20000300a00 */
[----:B------:R0:W-:Y:S02]  /*17940*/  STL [R1+0x171c], R14 ;  /* 0x00171c0e01007387 */ /* 0x0001e40000100800 */
[----:B------:R1:W-:Y:S02]  /*17950*/  STL [R1+0x1718], R15 ;  /* 0x0017180f01007387 */ /* 0x0003e40000100800 */
[----:B------:R-:W2:Y:S01]  /*17960*/  LDL.LU R12, [R1+0x500] ;  /* 0x00050000010c7983 */ /* 0x000ea20000300800 */
[----:B------:R-:W2:Y:S04]  /*17970*/  LDL.LU R13, [R1+0x504] ;  /* 0x00050400010d7983 */ /* 0x000ea80000300800 */
[----:B0-----:R-:W2:Y:S01]  /*17980*/  LDL.LU R14, [R1+0x508] ;  /* 0x00050800010e7983 */ /* 0x001ea20000300800 */
[----:B-1----:R-:W2:Y:S01]  /*17990*/  LDL.LU R15, [R1+0x50c] ;  /* 0x00050c00010f7983 */ /* 0x002ea20000300800 */
[C---:B---3--:R-:W-:Y:S11]  /*179a0*/  HMMA.16816.F32 R4, R8.reuse, R26, R4 ;  /* 0x0000001a0804723c */ /* 0x048ff60000001804 */
[----:B------:R-:W-:Y:S11]  /*179b0*/  @!UPT UIADD3 URZ, URZ, URZ, URZ ;  /* 0x0000003f3f3ff290 */ /* 0x000ff6000fffe03f */
[----:B------:R-:W-:Y:S01]  /*179c0*/  @!UPT UIADD3 URZ, URZ, URZ, URZ ;  /* 0x0000003f3f3ff290 */ /* 0x000fe2000fffe03f */
[----:B------:R-:W-:Y:S01]  /*179d0*/  STL.64 [R1+0xb40], R4 ;  /* 0x000b400401007387 */ /* 0x000fe20000100a00 */
[----:B------:R0:W-:Y:S03]  /*179e0*/  STL.64 [R1+0xb48], R6 ;  /* 0x000b480601007387 */ /* 0x0001e60000100a00 */
[----:B0-----:R-:W3:Y:S01]  /*179f0*/  LDL.LU.64 R6, [R1+0x17e0] ;  /* 0x0017e00001067983 */ /* 0x001ee20000300a00 */
[----:B------:R0:W-:Y:S02]  /*17a00*/  STL.64 [R1+0x1700], R26 ;  /* 0x0017001a01007387 */ /* 0x0001e40000100a00 */
[----:B------:R-:W4:Y:S02]  /*17a10*/  LDL.LU R24, [R1+0x570] ;  /* 0x0005700001187983 */ /* 0x000f240000300800 */
[----:B------:R-:W4:Y:S01]  /*17a20*/  LDL.LU R25, [R1+0x574] ;  /* 0x0005740001197983 */ /* 0x000f220000300800 */
[----:B0-----:R-:W4:Y:S01]  /*17a30*/  LDL.LU R26, [R1+0x578] ;  /* 0x00057800011a7983 */ /* 0x001f220000300800 */
[----:B------:R-:W4:Y:S01]  /*17a40*/  LDL.LU R27, [R1+0x57c] ;  /* 0x00057c00011b7983 */ /* 0x000f220000300800 */
[----:B---3--:R-:W-:Y:S02]  /*17a50*/  HMMA.16816.F32 R8, R8, R6, R20 ;  /* 0x000000060808723c */ /* 0x008fe40000001814 */
[----:B------:R-:W3:Y:S01]  /*17a60*/  LDL.LU.64 R22, [R1+0x17d8] ;  /* 0x0017d80001167983 */ /* 0x000ee20000300a00 */
[----:B------:R-:W2:Y:S11]  /*17a70*/  LDL.LU R21, [R1+0x17d0] ;  /* 0x0017d00001157983 */ /* 0x000eb60000300800 */
[----:B------:R-:W-:Y:S09]  /*17a80*/  @!UPT UIADD3 URZ, URZ, URZ, URZ ;  /* 0x0000003f3f3ff290 */ /* 0x000ff2000fffe03f */
[----:B------:R-:W-:Y:S01]  /*17a90*/  STL.64 [R1+0xb20], R8 ;  /* 0x000b200801007387 */ /* 0x000fe20000100a00 */
[----:B------:R-:W-:Y:S03]  /*17aa0*/  STL.64 [R1+0xb28], R10 ;  /* 0x000b280a01007387 */ /* 0x000fe60000100a00 */
[----:B--2---:R-:W0:Y:S04]  /*17ab0*/  LDSM.16.MT88.4 R8, [R21+0x2180] ;  /* 0x002180001508783b */ /* 0x004e280000004200 */
[----:B0-----:R-:W-:Y:S01]  /*17ac0*/  STL.64 [R1+0x16e8], R10 ;  /* 0x0016e80a01007387 */ /* 0x001fe20000100a00 */
[----:B------:R0:W-:Y:S03]  /*17ad0*/  STL.64 [R1+0x16e0], R8 ;  /* 0x0016e00801007387 */ /* 0x0001e60000100a00 */
[----:B0-----:R-:W3:Y:S01]  /*17ae0*/  LDL.LU R8, [R1+0x6d0] ;  /* 0x0006d00001087983 */ /* 0x001ee20000300800 */
[----:B------:R-:W3:Y:S02]  /*17af0*/  LDL.LU R9, [R1+0x6d4] ;  /* 0x0006d40001097983 */ /* 0x000ee40000300800 */
[----:B------:R-:W3:Y:S02]  /*17b00*/  LDL.LU R10, [R1+0x6d8] ;  /* 0x0006d800010a7983 */ /* 0x000ee40000300800 */
[----:B------:R-:W3:Y:S02]  /*17b10*/  LDL.LU R11, [R1+0x6dc] ;  /* 0x0006dc00010b7983 */ /* 0x000ee40000300800 */
[----:B------:R-:W-:-:S02]  /*17b20*/  IMAD.MOV.U32 R2, RZ, RZ, R6 ;  /* 0x000000ffff027224 */ /* 0x000fc400078e0006 */
[----:B------:R-:W-:Y:S02]  /*17b30*/  IMAD.MOV.U32 R0, RZ, RZ, R7 ;  /* 0x000000ffff007224 */ /* 0x000fe400078e0007 */
[----:B------:R-:W3:Y:S02]  /*17b40*/  LDSM.16.MT88.4 R4, [R21+0x2100] ;  /* 0x002100001504783b */ /* 0x000ee40000004200 */
[C---:B---3--:R-:W-:Y:S11]  /*17b50*/  HMMA.16816.F32 R8, R4.reuse, R22, R8 ;  /* 0x000000160408723c */ /* 0x048ff60000001808 */
[----:B------:R-:W-:Y:S11]  /*17b60*/  @!UPT UIADD3 URZ, URZ, URZ, URZ ;  /* 0x0000003f3f3ff290 */ /* 0x000ff6000fffe03f */
[----:B------:R-:W-:Y:S01]  /*17b70*/  @!UPT UIADD3 URZ, URZ, URZ, URZ ;  /* 0x0000003f3f3ff290 */ /* 0x000fe2000fffe03f */
[----:B------:R0:W-:Y:S01]  /*17b80*/  STL.64 [R1+0x390], R8 ;  /* 0x0003900801007387 */ /* 0x0001e20000100a00 */
[----:B------:R1:W-:Y:S02]  /*17b90*/  STL.64 [R1+0x398], R10 ;  /* 0x0003980a01007387 */ /* 0x0003e40000100a00 */
[----:B0-----:R-:W-:Y:S02]  /*17ba0*/  IMAD.MOV.U32 R9, RZ, RZ, R22 ;  /* 0x000000ffff097224 */ /* 0x001fe400078e0016 */
[----:B------:R-:W-:Y:S02]  /*17bb0*/  IMAD.MOV.U32 R8, RZ, RZ, R23 ;  /* 0x000000ffff087224 */ /* 0x000fe400078e0017 */
[----:B------:R-:W4:Y:S01]  /*17bc0*/  LDL.LU.64 R22, [R1+0x17c8] ;  /* 0x0017c80001167983 */ /* 0x000f220000300a00 */
[----:B------:R-:W2:Y:S01]  /*17bd0*/  LDL.LU R20, [R1] ;  /* 0x0000000001147983 */ /* 0x000ea20000300800 */
[C---:B----4-:R-:W-:Y:S11]  /*17be0*/  HMMA.16816.F32 R24, R4.reuse, R22, R24 ;  /* 0x000000160418723c */ /* 0x050ff60000001818 */
[----:B------:R-:W-:Y:S11]  /*17bf0*/  @!UPT UIADD3 URZ, URZ, URZ, URZ ;  /* 0x0000003f3f3ff290 */ /* 0x000ff6000fffe03f */
[----:B------:R-:W-:Y:S01]  /*17c00*/  @!UPT UIADD3 URZ, URZ, URZ, URZ ;  /* 0x0000003f3f3ff290 */ /* 0x000fe2000fffe03f */
[----:B------:R-:W-:Y:S01]  /*17c10*/  STL.64 [R1+0x3a0], R24 ;  /* 0x0003a01801007387 */ /* 0x000fe20000100a00 */
[----:B------:R-:W-:Y:S02]  /*17c20*/  STL.64 [R1+0x3a8], R26 ;  /* 0x0003a81a01007387 */ /* 0x000fe40000100a00 */
[----:B------:R-:W2:Y:S02]  /*17c30*/  LDL.LU R21, [R1+0x4] ;  /* 0x0000040001157983 */ /* 0x000ea40000300800 */
[----:B------:R-:W3:Y:S01]  /*17c40*/  LDL.LU R22, [R1+0x8] ;  /* 0x0000080001167983 */ /* 0x000ee20000300800 */
[----:B------:R-:W3:Y:S01]  /*17c50*/  LDL.LU R23, [R1+0xc] ;  /* 0x00000c0001177983 */ /* 0x000ee20000300800 */
[----:B------:R-:W-:Y:S01]  /*17c60*/  HMMA.16816.F32 R12, R4, R18, R12 ;  /* 0x00000012040c723c */ /* 0x000fe2000000180c */
[----:B-1----:R-:W-:Y:S02]  /*17c70*/  IMAD.MOV.U32 R11, RZ, RZ, R18 ;  /* 0x000000ffff0b7224 */ /* 0x002fe400078e0012 */
[----:B------:R-:W-:Y:S01]  /*17c80*/  IMAD.MOV.U32 R10, RZ, RZ, R19 ;  /* 0x000000ffff0a7224 */ /* 0x000fe200078e0013 */
[----:B---3--:R0:W-:Y:S01]  /*17c90*/  STL.64 [R1+0x15d8], R22 ;  /* 0x0015d81601007387 */ /* 0x0081e20000100a00 */
[----:B--2---:R-:W-:Y:S02]  /*17ca0*/  STL.64 [R1+0x15d0], R20 ;  /* 0x0015d01401007387 */ /* 0x004fe40000100a00 */
[----:B0-----:R-:W-:-:S02]  /*17cb0*/  IMAD.MOV.U32 R22, RZ, RZ, R16 ;  /* 0x000000ffff167224 */ /* 0x001fc400078e0010 */
[----:B------:R-:W-:-:S05]  /*17cc0*/  IMAD.MOV.U32 R23, RZ, RZ, R3 ;  /* 0x000000ffff177224 */ /* 0x000fca00078e0003 */
[----:B------:R-:W-:Y:S01]  /*17cd0*/  STL.64 [R1+0x17a0], R22 ;  /* 0x0017a01601007387 */ /* 0x000fe20000100a00 */
[----:B------:R-:W2:Y:S08]  /*17ce0*/  LDL R3, [R1+0x1078] ;  /* 0x0010780001037983 */ /* 0x000eb00000100800 */
[----:B------:R-:W-:Y:S02]  /*17cf0*/  STL.64 [R1+0x500], R12 ;  /* 0x0005000c01007387 */ /* 0x000fe40000100a00 */
[----:B------:R-:W-:Y:S01]  /*17d00*/  STL.64 [R1+0x508], R14 ;  /* 0x0005080e01007387 */ /* 0x000fe20000100a00 */
[----:B------:R-:W-:Y:S01]  /*17d10*/  STL.64 [R1+0x1710], R10 ;  /* 0x0017100a01007387 */ /* 0x000fe20000100a00 */
[----:B------:R0:W-:Y:S03]  /*17d20*/  STL.64 [R1+0x1708], R8 ;  /* 0x0017080801007387 */ /* 0x0001e60000100a00 */
[----:B0-----:R-:W3:Y:S01]  /*17d30*/  LDL.LU R8, [R1+0x160] ;  /* 0x0001600001087983 */ /* 0x001ee20000300800 */
[----:B------:R-:W3:Y:S02]  /*17d40*/  LDL.LU R9, [R1+0x164] ;  /* 0x0001640001097983 */ /* 0x000ee40000300800 */
[----:B------:R-:W4:Y:S02]  /*17d50*/  LDL.LU R10, [R1+0x168] ;  /* 0x00016800010a7983 */ /* 0x000f240000300800 */
[----:B------:R-:W4:Y:S02]  /*17d60*/  LDL.LU R11, [R1+0x16c] ;  /* 0x00016c00010b7983 */ /* 0x000f240000300800 */
[----:B----4-:R-:W-:Y:S01]  /*17d70*/  STL.64 [R1+0x1728], R10 ;  /* 0x0017280a01007387 */ /* 0x010fe20000100a00 */
[----:B---3--:R0:W-:Y:S03]  /*17d80*/  STL.64 [R1+0x1720], R8 ;  /* 0x0017200801007387 */ /* 0x0081e60000100a00 */
[----:B0-----:R-:W3:Y:S01]  /*17d90*/  LDL.LU R8, [R1+0x3e0] ;  /* 0x0003e00001087983 */ /* 0x001ee20000300800 */
[----:B------:R-:W3:Y:S02]  /*17da0*/  LDL.LU R9, [R1+0x3e4] ;  /* 0x0003e40001097983 */ /* 0x000ee40000300800 */
[----:B------:R-:W4:Y:S02]  /*17db0*/  LDL.LU R10, [R1+0x3e8] ;  /* 0x0003e800010a7983 */ /* 0x000f240000300800 */
[----:B------:R-:W4:Y:S01]  /*17dc0*/  LDL.LU R11, [R1+0x3ec] ;  /* 0x0003ec00010b7983 */ /* 0x000f220000300800 */
[----:B------:R-:W2:Y:S01]  /*17dd0*/  LDL.LU R16, [R1+0x4a0] ;  /* 0x0004a00001107983 */ /* 0x000ea20000300800 */
[----:B------:R-:W2:Y:S02]  /*17de0*/  LDL.LU R17, [R1+0x4a4] ;  /* 0x0004a40001117983 */ /* 0x000ea40000300800 */
[----:B------:R-:W2:Y:S02]  /*17df0*/  LDL.LU R18, [R1+0x4a8] ;  /* 0x0004a80001127983 */ /* 0x000ea40000300800 */
[----:B------:R-:W2:Y:S01]  /*17e00*/  LDL.LU R19, [R1+0x4ac] ;  /* 0x0004ac0001137983 */ /* 0x000ea20000300800 */
        /* <DEDUP_REMOVED lines=8> */
[----:B------:R-:W3:Y:S01]  /*17e90*/  LDL.LU R12, [R1+0x4f0] ;  /* 0x0004f000010c7983 */ /* 0x000ee20000300800 */
[----:B------:R-:W3:Y:S02]  /*17ea0*/  LDL.LU R13, [R1+0x4f4] ;  /* 0x0004f400010d7983 */ /* 0x000ee40000300800 */
[----:B------:R-:W3:Y:S02]  /*17eb0*/  LDL.LU R14, [R1+0x4f8] ;  /* 0x0004f800010e7983 */ /* 0x000ee40000300800 */
[----:B------:R-:W3:Y:S01]  /*17ec0*/  LDL.LU R15, [R1+0x4fc] ;  /* 0x0004fc00010f7983 */ /* 0x000ee20000300800 */
[----:B--2---:R0:W-:Y:S01]  /*17ed0*/  STL.64 [R1+0x17b0], R22 ;  /* 0x0017b01601007387 */ /* 0x0041e20000100a00 */
[----:B------:R-:W-:Y:S02]  /*17ee0*/  STL.64 [R1+0x17a8], R20 ;  /* 0x0017a81401007387 */ /* 0x000fe40000100a00 */
[----:B0-----:R-:W-:-:S02]  /*17ef0*/  IMAD.MOV.U32 R22, RZ, RZ, R29 ;  /* 0x000000ffff167224 */ /* 0x001fc400078e001d */
[----:B------:R-:W-:-:S05]  /*17f00*/  IMAD.MOV.U32 R23, RZ, RZ, R28 ;  /* 0x000000ffff177224 */ /* 0x000fca00078e001c */
[----:B------:R0:W-:Y:S04]  /*17f10*/  STL.64 [R1+0x17c0], R22 ;  /* 0x0017c01601007387 */ /* 0x0001e80000100a00 */
[----:B0-----:R-:W2:Y:S01]  /*17f20*/  LDL.64 R22, [R1+0xe8] ;  /* 0x0000e80001167983 */ /* 0x001ea20000100a00 */
[----:B------:R0:W-:Y:S02]  /*17f30*/  STL.64 [R1+0x1798], R26 ;  /* 0x0017981a01007387 */ /* 0x0001e40000100a00 */
[----:B------:R1:W-:Y:S01]  /*17f40*/  STL.64 [R1+0x1790], R24 ;  /* 0x0017901801007387 */ /* 0x0003e20000100a00 */
[----:B0-----:R-:W2:Y:S04]  /*17f50*/  LDL.64 R26, [R1+0xc8] ;  /* 0x0000c800011a7983 */ /* 0x001ea80000100a00 */
[----:B--2---:R0:W-:Y:S01]  /*17f60*/  STL.64 [R1+0x17b8], R26 ;  /* 0x0017b81a01007387 */ /* 0x0041e20000100a00 */
[----:B-1----:R-:W2:Y:S02]  /*17f70*/  LDL.LU R24, [R1+0x4e0] ;  /* 0x0004e00001187983 */ /* 0x002ea40000300800 */
[----:B------:R-:W2:Y:S01]  /*17f80*/  LDL.LU R25, [R1+0x4e4] ;  /* 0x0004e40001197983 */ /* 0x000ea20000300800 */
[----:B0-----:R-:W2:Y:S01]  /*17f90*/  LDL.LU R26, [R1+0x4e8] ;  /* 0x0004e800011a7983 */ /* 0x001ea20000300800 */
[----:B------:R-:W2:Y:S02]  /*17fa0*/  LDL.LU R27, [R1+0x4ec] ;  /* 0x0004ec00011b7983 */ /* 0x000ea40000300800 */
[----:B------:R0:W-:Y:S02]  /*17fb0*/  STL.64 [R1+0x1778], R18 ;  /* 0x0017781201007387 */ /* 0x0001e40000100a00 */
[----:B------:R-:W-:Y:S01]  /*17fc0*/  STL.64 [R1+0x1770], R16 ;  /* 0x0017701001007387 */ /* 0x000fe20000100a00 */
[----:B0-----:R-:W2:Y:S04]  /*17fd0*/  LDL.64 R18, [R1+0xa8] ;  /* 0x0000a80001127983 */ /* 0x001ea80000100a00 */
[----:B--2---:R0:W-:Y:S04]  /*17fe0*/  STL.64 [R1+0x1788], R18 ;  /* 0x0017881201007387 */ /* 0x0041e80000100a00 */
[----:B0-----:R-:W2:Y:S01]  /*17ff0*/  LDL.64 R18, [R1+0xb8] ;  /* 0x0000b80001127983 */ /* 0x001ea20000100a00 */
[----:B----4-:R0:W-:Y:S02]  /*18000*/  STL.64 [R1+0x1738], R10 ;  /* 0x0017380a01007387 */ /* 0x0101e40000100a00 */
[----:B---3--:R-:W-:Y:S01]  /*18010*/  STL.64 [R1+0x1730], R8 ;  /* 0x0017300801007387 */ /* 0x008fe20000100a00 */
[----:B0-----:R-:W3:Y:S04]  /*18020*/  LDL.64 R10, [R1+0x78] ;  /* 0x00007800010a7983 */ /* 0x001ee80000100a00 */
[----:B---3--:R0:W-:Y:S04]  /*18030*/  STL.64 [R1+0x1748], R10 ;  /* 0x0017480a01007387 */ /* 0x0081e80000100a00 */
[----:B0-----:R-:W3:Y:S01]  /*18040*/  LDL.64 R10, [R1+0x88] ;  /* 0x00008800010a7983 */ /* 0x001ee20000100a00 */
[----:B------:R-:W-:Y:S03]  /*18050*/  HMMA.16816.F32 R12, R4, R22, R12 ;  /* 0x00000016040c723c */ /* 0x000fe6000000180c */
[----:B---3--:R0:W-:Y:S04]  /*18060*/  STL.64 [R1+0x1760], R10 ;  /* 0x0017600a01007387 */ /* 0x0081e80000100a00 */
[----:B0-----:R-:W3:Y:S04]  /*18070*/  LDL.64 R10, [R1+0x98] ;  /* 0x00009800010a7983 */ /* 0x001ee80000100a00 */
[----:B---3--:R0:W-:Y:S01]  /*18080*/  STL.64 [R1+0x1780], R10 ;  /* 0x0017800a01007387 */ /* 0x0081e20000100a00 */
[----:B------:R-:W3:Y:S02]  /*18090*/  LDL.LU R8, [R1+0x4b0] ;  /* 0x0004b00001087983 */ /* 0x000ee40000300800 */
[----:B------:R-:W3:Y:S01]  /*180a0*/  LDL.LU R9, [R1+0x4b4] ;  /* 0x0004b40001097983 */ /* 0x000ee20000300800 */
[----:B0-----:R-:W3:Y:S01]  /*180b0*/  LDL.LU R10, [R1+0x4b8] ;  /* 0x0004b800010a7983 */ /* 0x001ee20000300800 */
[----:B------:R-:W3:Y:S07]  /*180c0*/  LDL.LU R11, [R1+0x4bc] ;  /* 0x0004bc00010b7983 */ /* 0x000eee0000300800 */
[----:B------:R0:W-:Y:S02]  /*180d0*/  STL.64 [R1+0x4f0], R12 ;  /* 0x0004f00c01007387 */ /* 0x0001e40000100a00 */
[----:B------:R-:W-:Y:S02]  /*180e0*/  STL.64 [R1+0x4f8], R14 ;  /* 0x0004f80e01007387 */ /* 0x000fe40000100a00 */
[----:B0-----:R-:W-:-:S02]  /*180f0*/  IMAD.MOV.U32 R13, RZ, RZ, R22 ;  /* 0x000000ffff0d7224 */ /* 0x001fc400078e0016 */
[----:B------:R-:W-:Y:S02]  /*18100*/  IMAD.MOV.U32 R12, RZ, RZ, R23 ;  /* 0x000000ffff0c7224 */ /* 0x000fe400078e0017 */
[----:B------:R-:W4:Y:S03]  /*18110*/  LDL.LU.64 R22, [R1+0x17c0] ;  /* 0x0017c00001167983 */ /* 0x000f260000300a00 */
[----:B------:R0:W-:Y:S02]  /*18120*/  STL.64 [R1+0x1740], R12 ;  /* 0x0017400c01007387 */ /* 0x0001e40000100a00 */
[----:B0-----:R-:W2:Y:S01]  /*18130*/  LDL.LU R12, [R1+0x3f0] ;  /* 0x0003f000010c7983 */ /* 0x001ea20000300800 */
[----:B------:R-:W2:Y:S02]  /*18140*/  LDL.LU R13, [R1+0x3f4] ;  /* 0x0003f400010d7983 */ /* 0x000ea40000300800 */
[----:B------:R-:W2:Y:S02]  /*18150*/  LDL.LU R14, [R1+0x3f8] ;  /* 0x0003f800010e7983 */ /* 0x000ea40000300800 */
[----:B------:R-:W2:Y:S01]  /*18160*/  LDL.LU R15, [R1+0x3fc] ;  /* 0x0003fc00010f7983 */ /* 0x000ea20000300800 */
[C---:B----4-:R-:W-:Y:S01]  /*18170*/  HMMA.16816.F32 R20, R4.reuse, R22, R24 ;  /* 0x000000160414723c */ /* 0x050fe20000001818 */
[----:B--2---:R-:W-:Y:S01]  /*18180*/  STL.64 [R1+0x1758], R14 ;  /* 0x0017580e01007387 */ /* 0x004fe20000100a00 */
[----:B------:R0:W-:Y:S03]  /*18190*/  STL.64 [R1+0x1750], R12 ;  /* 0x0017500c01007387 */ /* 0x0001e60000100a00 */
[----:B0-----:R-:W2:Y:S01]  /*181a0*/  LDL.LU R12, [R1+0x490] ;  /* 0x00049000010c7983 */ /* 0x001ea20000300800 */
[----:B------:R-:W2:Y:S02]  /*181b0*/  LDL.LU R13, [R1+0x494] ;  /* 0x00049400010d7983 */ /* 0x000ea40000300800 */
[----:B------:R-:W2:Y:S02]  /*181c0*/  LDL.LU R14, [R1+0x498] ;  /* 0x00049800010e7983 */ /* 0x000ea40000300800 */
[----:B------:R-:W2:Y:S01]  /*181d0*/  LDL.LU R15, [R1+0x49c] ;  /* 0x00049c00010f7983 */ /* 0x000ea20000300800 */
[----:B------:R-:W4:Y:S11]  /*181e0*/  LDL.LU.64 R26, [R1+0x17b8] ;  /* 0x0017b800011a7983 */ /* 0x000f360000300a00 */
[----:B------:R-:W-:Y:S01]  /*181f0*/  @!UPT UIADD3 URZ, URZ, URZ, URZ ;  /* 0x0000003f3f3ff290 */ /* 0x000fe2000fffe03f */
[----:B------:R-:W-:Y:S02]  /*18200*/  STL.64 [R1+0x4e0], R20 ;  /* 0x0004e01401007387 */ /* 0x000fe40000100a00 */
[----:B------:R0:W-:Y:S02]  /*18210*/  STL.64 [R1+0x4e8], R22 ;  /* 0x0004e81601007387 */ /* 0x0001e40000100a00 */
[----:B0-----:R-:W4:Y:S01]  /*18220*/  LDL.LU.64 R22, [R1+0x17b0] ;  /* 0x0017b00001167983 */ /* 0x001f220000300a00 */
[----:B------:R-:W4:Y:S02]  /*18230*/  LDL.LU.64 R20, [R1+0x17a8] ;  /* 0x0017a80001147983 */ /* 0x000f240000300a00 */
[C---:B----4-:R-:W-:Y:S11]  /*18240*/  HMMA.16816.F32 R20, R4.reuse, R26, R20 ;  /* 0x0000001a0414723c */ /* 0x050ff60000001814 */
[----:B------:R-:W-:Y:S11]  /*18250*/  @!UPT UIADD3 URZ, URZ, URZ, URZ ;  /* 0x0000003f3f3ff290 */ /* 0x000ff6000fffe03f */
[----:B------:R-:W-:Y:S01]  /*18260*/  @!UPT UIADD3 URZ, URZ, URZ, URZ ;  /* 0x0000003f3f3ff290 */ /* 0x000fe2000fffe03f */
[----:B------:R0:W-:Y:S01]  /*18270*/  STL.64 [R1+0x4d0], R20 ;  /* 0x0004d01401007387 */ /* 0x0001e20000100a00 */
[----:B------:R1:W-:Y:S02]  /*18280*/  STL.64 [R1+0x4d8], R22 ;  /* 0x0004d81601007387 */ /* 0x0003e40000100a00 */
[----:B0-----:R-:W-:Y:S01]  /*18290*/  IMAD.MOV.U32 R21, RZ, RZ, R26 ;  /* 0x000000ffff157224 */ /* 0x001fe200078e001a */
[----:B-1----:R-:W4:Y:S01]  /*182a0*/  LDL.LU.64 R22, [R1+0x17a0] ;  /* 0x0017a00001167983 */ /* 0x002f220000300a00 */
[----:B------:R-:W-:Y:S02]  /*182b0*/  IMAD.MOV.U32 R20, RZ, RZ, R27 ;  /* 0x000000ffff147224 */ /* 0x000fe400078e001b */
[----:B------:R-:W2:Y:S02]  /*182c0*/  LDL.LU.64 R26, [R1+0x1798] ;  /* 0x00179800011a7983 */ /* 0x000ea40000300a00 */
[----:B------:R-:W2:Y:S02]  /*182d0*/  LDL.LU.64 R24, [R1+0x1790] ;  /* 0x0017900001187983 */ /* 0x000ea40000300a00 */
[C---:B--2---:R-:W-:Y:S11]  /*182e0*/  HMMA.16816.F32 R24, R4.reuse, R18, R24 ;  /* 0x000000120418723c */ /* 0x044ff60000001818 */
[----:B------:R-:W-:Y:S11]  /*182f0*/  @!UPT UIADD3 URZ, URZ, URZ, URZ ;  /* 0x0000003f3f3ff290 */ /* 0x000ff6000fffe03f */
[----:B------:R-:W-:Y:S01]  /*18300*/  @!UPT UIADD3 URZ, URZ, URZ, URZ ;  /* 0x0000003f3f3ff290 */ /* 0x000fe2000fffe03f */
[----:B------:R0:W-:Y:S01]  /*18310*/  STL.64 [R1+0x4c0], R24 ;  /* 0x0004c01801007387 */ /* 0x0001e20000100a00 */
[----:B------:R1:W-:Y:S02]  /*18320*/  STL.64 [R1+0x4c8], R26 ;  /* 0x0004c81a01007387 */ /* 0x0003e40000100a00 */
[----:B0-----:R-:W-:Y:S02]  /*18330*/  IMAD.MOV.U32 R25, RZ, RZ, R18 ;  /* 0x000000ffff197224 */ /* 0x001fe400078e0012 */
[----:B------:R-:W-:Y:S02]  /*18340*/  IMAD.MOV.U32 R24, RZ, RZ, R19 ;  /* 0x000000ffff187224 */ /* 0x000fe400078e0013 */
[----:B------:R-:W3:Y:S02]  /*18350*/  LDL.LU.64 R18, [R1+0x1788] ;  /* 0x0017880001127983 */ /* 0x000ee40000300a00 */
[----:B---3--:R-:W-:Y:S01]  /*18360*/  HMMA.16816.F32 R8, R4, R18, R8 ;  /* 0x000000120408723c */ /* 0x008fe20000001808 */
[----:B-1----:R-:W-:-:S02]  /*18370*/  IMAD.MOV.U32 R27, RZ, RZ, R18 ;  /* 0x000000ffff1b7224 */ /* 0x002fc400078e0012 */
[----:B------:R-:W-:Y:S11]  /*18380*/  IMAD.MOV.U32 R26, RZ, RZ, R19 ;  /* 0x000000ffff1a7224 */ /* 0x000ff600078e0013 */
[----:B------:R-:W-:Y:S09]  /*18390*/  @!UPT UIADD3 URZ, URZ, URZ, URZ ;  /* 0x0000003f3f3ff290 */ /* 0x000ff2000fffe03f */
[----:B------:R-:W-:Y:S01]  /*183a0*/  STL.64 [R1+0x4b0], R8 ;  /* 0x0004b00801007387 */ /* 0x000fe20000100a00 */
[----:B------:R0:W-:Y:S03]  /*183b0*/  STL.64 [R1+0x4b8], R10 ;  /* 0x0004b80a01007387 */ /* 0x0001e60000100a00 */
[----:B0-----:R-:W2:Y:S01]  /*183c0*/  LDL.LU.64 R10, [R1+0x1780] ;  /* 0x00178000010a7983 */ /* 0x001ea20000300a00 */
[----:B------:R-:W2:Y:S02]  /*183d0*/  LDL.LU.64 R18, [R1+0x1778] ;  /* 0x0017780001127983 */ /* 0x000ea40000300a00 */
[----:B------:R-:W2:Y:S02]  /*183e0*/  LDL.LU.64 R16, [R1+0x1770] ;  /* 0x0017700001107983 */ /* 0x000ea40000300a00 */
[C---:B--2---:R-:W-:Y:S11]  /*183f0*/  HMMA.16816.F32 R16, R4.reuse, R10, R16 ;  /* 0x0000000a0410723c */ /* 0x044ff60000001810 */
[----:B------:R-:W-:Y:S11]  /*18400*/  @!UPT UIADD3 URZ, URZ, URZ, URZ ;  /* 0x0000003f3f3ff290 */ /* 0x000ff6000fffe03f */
[----:B------:R-:W-:Y:S01]  /*18410*/  @!UPT UIADD3 URZ, URZ, URZ, URZ ;  /* 0x0000003f3f3ff290 */ /* 0x000fe2000fffe03f */
[----:B------:R0:W-:Y:S01]  /*18420*/  STL.64 [R1+0x4a0], R16 ;  /* 0x0004a01001007387 */ /* 0x0001e20000100a00 */
[----:B------:R1:W-:Y:S02]  /*18430*/  STL.64 [R1+0x4a8], R18 ;  /* 0x0004a81201007387 */ /* 0x0003e40000100a00 */
[----:B0-----:R-:W-:Y:S01]  /*18440*/  IMAD.MOV.U32 R17, RZ, RZ, R10 ;  /* 0x000000ffff117224 */ /* 0x001fe200078e000a */
[----:B-1----:R-:W2:Y:S01]  /*18450*/  LDL.LU.64 R18, [R1+0x1768] ;  /* 0x0017680001127983 */ /* 0x002ea20000300a00 */
[----:B------:R-:W-:Y:S02]  /*18460*/  IMAD.MOV.U32 R16, RZ, RZ, R11 ;  /* 0x000000ffff107224 */ /* 0x000fe400078e000b */
[----:B------:R-:W3:Y:S02]  /*18470*/  LDL.LU.64 R10, [R1+0x1760] ;  /* 0x00176000010a7983 */ /* 0x000ee40000300a00 */
[----:B---3--:R-:W-:Y:S01]  /*18480*/  HMMA.16816.F32 R12, R4, R10, R12 ;  /* 0x0000000a040c723c */ /* 0x008fe2000000180c */
[----:B------:R-:W-:-:S02]  /*18490*/  IMAD.MOV.U32 R29, RZ, RZ, R10 ;  /* 0x000000ffff1d7224 */ /* 0x000fc400078e000a */
[----:B------:R-:W-:Y:S11]  /*184a0*/  IMAD.MOV.U32 R28, RZ, RZ, R11 ;  /* 0x000000ffff1c7224 */ /* 0x000ff600078e000b */
[----:B------:R-:W-:Y:S09]  /*184b0*/  @!UPT UIADD3 URZ, URZ, URZ, URZ ;  /* 0x0000003f3f3ff290 */ /* 0x000ff2000fffe03f */
[----:B------:R-:W-:Y:S01]  /*184c0*/  STL.64 [R1+0x970], R12 ;  /* 0x0009700c01007387 */ /* 0x000fe20000100a00 */
[----:B------:R0:W-:Y:S03]  /*184d0*/  STL.64 [R1+0x978], R14 ;  /* 0x0009780e01007387 */ /* 0x0001e60000100a00 */
[----:B0-----:R-:W3:Y:S01]  /*184e0*/  LDL.LU.64 R14, [R1+0x1758] ;  /* 0x00175800010e7983 */ /* 0x001ee20000300a00 */
[----:B------:R-:W3:Y:S02]  /*184f0*/  LDL.LU.64 R12, [R1+0x1750] ;  /* 0x00175000010c7983 */ /* 0x000ee40000300a00 */
[----:B------:R-:W3:Y:S02]  /*18500*/  LDL.LU.64 R10, [R1+0x1748] ;  /* 0x00174800010a7983 */ /* 0x000ee40000300a00 */
[C---:B---3--:R-:W-:Y:S11]  /*18510*/  HMMA.16816.F32 R12, R4.reuse, R10, R12 ;  /* 0x0000000a040c723c */ /* 0x048ff6000000180c */
[----:B------:R-:W-:Y:S11]  /*18520*/  @!UPT UIADD3 URZ, URZ, URZ, URZ ;  /* 0x0000003f3f3ff290 */ /* 0x000ff6000fffe03f */
[----:B------:R-:W-:Y:S01]  /*18530*/  @!UPT UIADD3 URZ, URZ, URZ, URZ ;  /* 0x0000003f3f3ff290 */ /* 0x000fe2000fffe03f */
[----:B------:R0:W-:Y:S01]  /*18540*/  STL.64 [R1+0x9c0], R12 ;  /* 0x0009c00c01007387 */ /* 0x0001e20000100a00 */
[----:B------:R1:W-:Y:S03]  /*18550*/  STL.64 [R1+0x9c8], R14 ;  /* 0x0009c80e01007387 */ /* 0x0003e60000100a00 */
[----:B0-----:R-:W3:Y:S01]  /*18560*/  LDL.LU.64 R12, [R1+0x1740] ;  /* 0x00174000010c7983 */ /* 0x001ee20000300a00 */
[----:B-1----:R-:W-:Y:S02]  /*18570*/  IMAD.MOV.U32 R14, RZ, RZ, R10 ;  /* 0x000000ffff0e7224 */ /* 0x002fe400078e000a */
[----:B------:R-:W-:Y:S02]  /*18580*/  IMAD.MOV.U32 R15, RZ, RZ, R11 ;  /* 0x000000ffff0f7224 */ /* 0x000fe400078e000b */
[----:B------:R-:W4:Y:S01]  /*18590*/  LDL.LU.64 R10, [R1+0x1738] ;  /* 0x00173800010a7983 */ /* 0x000f220000300a00 */
[----:B------:R-:W4:Y:S02]  /*185a0*/  LDL.LU.64 R8, [R1+0x1730] ;  /* 0x0017300001087983 */ /* 0x000f240000300a00 */
[----:B----4-:R-:W-:Y:S11]  /*185b0*/  HMMA.16816.F32 R8, R4, R22, R8 ;  /* 0x000000160408723c */ /* 0x010ff60000001808 */
[----:B------:R-:W-:Y:S11]  /*185c0*/  @!UPT UIADD3 URZ, URZ, URZ, URZ ;  /* 0x0000003f3f3ff290 */ /* 0x000ff6000fffe03f */
[----:B------:R-:W-:Y:S01]  /*185d0*/  @!UPT UIADD3 URZ, URZ, URZ, URZ ;  /* 0x0000003f3f3ff290 */ /* 0x000fe2000fffe03f */
[----:B------:R-:W-:Y:S01]  /*185e0*/  STL.64 [R1+0xa20], R8 ;  /* 0x000a200801007387 */ /* 0x000fe20000100a00 */
[----:B------:R0:W-:Y:S03]  /*185f0*/  STL.64 [R1+0xa28], R10 ;  /* 0x000a280a01007387 */ /* 0x0001e60000100a00 */
[----:B0-----:R-:W2:Y:S01]  /*18600*/  LDL.LU.64 R10, [R1+0x1728] ;  /* 0x00172800010a7983 */ /* 0x001ea20000300a00 */
[----:B------:R-:W2:Y:S02]  /*18610*/  LDL.LU.64 R8, [R1+0x1720] ;  /* 0x0017200001087983 */ /* 0x000ea40000300a00 */
[----:B------:R0:W-:Y:S02]  /*18620*/  STL.64 [R1+0x15e8], R22 ;  /* 0x0015e81601007387 */ /* 0x0001e40000100a00 */
[----:B0-----:R-:W-:Y:S02]  /*18630*/  IMAD.MOV.U32 R22, RZ, RZ, R14 ;  /* 0x000000ffff167224 */ /* 0x001fe400078e000e */
[----:B------:R-:W-:Y:S01]  /*18640*/  IMAD.MOV.U32 R23, RZ, RZ, R15 ;  /* 0x000000ffff177224 */ /* 0x000fe200078e000f */
[----:B------:R-:W4:Y:S01]  /*18650*/  LDL.LU R14, [R1+0x171c] ;  /* 0x00171c00010e7983 */ /* 0x000f220000300800 */
[----:B------:R-:W4:Y:S03]  /*18660*/  LDL.LU R15, [R1+0x1718] ;  /* 0x00171800010f7983 */ /* 0x000f260000300800 */
[----:B------:R0:W-:Y:S02]  /*18670*/  STL.64 [R1+0x1600], R22 ;  /* 0x0016001601007387 */ /* 0x0001e40000100a00 */
[----:B0-----:R-:W-:-:S02]  /*18680*/  IMAD.MOV.U32 R22, RZ, RZ, R29 ;  /* 0x000000ffff167224 */ /* 0x001fc400078e001d */
[----:B------:R-:W-:-:S05]  /*18690*/  IMAD.MOV.U32 R23, RZ, RZ, R28 ;  /* 0x000000ffff177224 */ /* 0x000fca00078e001c */
[----:B------:R0:W-:Y:S02]  /*186a0*/  STL.64 [R1+0x1618], R22 ;  /* 0x0016181601007387 */ /* 0x0001e40000100a00 */
[----:B0-----:R-:W-:Y:S02]  /*186b0*/  IMAD.MOV.U32 R22, RZ, RZ, R17 ;  /* 0x000000ffff167224 */ /* 0x001fe400078e0011 */
[----:B------:R-:W-:Y:S01]  /*186c0*/  IMAD.MOV.U32 R23, RZ, RZ, R16 ;  /* 0x000000ffff177224 */ /* 0x000fe200078e0010 */
[----:B--2---:R-:W-:Y:S11]  /*186d0*/  HMMA.16816.F32 R8, R4, R18, R8 ;  /* 0x000000120408723c */ /* 0x004ff60000001808 */
[----:B------:R-:W-:Y:S11]  /*186e0*/  @!UPT UIADD3 URZ, URZ, URZ, URZ ;  /* 0x0000003f3f3ff290 */ /* 0x000ff6000fffe03f */
[----:B------:R-:W-:Y:S01]  /*186f0*/  @!UPT UIADD3 URZ, URZ, URZ, URZ ;  /* 0x0000003f3f3ff290 */ /* 0x000fe2000fffe03f */
[----:B------:R-:W-:Y:S01]  /*18700*/  STL.64 [R1+0xb10], R8 ;  /* 0x000b100801007387 */ /* 0x000fe20000100a00 */
[----:B------:R0:W-:Y:S03]  /*18710*/  STL.64 [R1+0xb18], R10 ;  /* 0x000b180a01007387 */ /* 0x0001e60000100a00 */
[----:B0-----:R-:W2:Y:S01]  /*18720*/  LDL.LU.64 R10, [R1+0x1710] ;  /* 0x00171000010a7983 */ /* 0x001ea20000300a00 */
[----:B------:R-:W2:Y:S02]  /*18730*/  LDL.LU.64 R8, [R1+0x1708] ;  /* 0x0017080001087983 */ /* 0x000ea40000300a00 */
[----:B------:R-:W-:Y:S02]  /*18740*/  STL.64 [R1+0x1630], R22 ;  /* 0x0016301601007387 */ /* 0x000fe40000100a00 */
[----:B------:R0:W-:Y:S01]  /*18750*/  STL.64 [R1+0x15e0], R18 ;  /* 0x0015e01201007387 */ /* 0x0001e20000100a00 */
[----:B------:R-:W2:Y:S01]  /*18760*/  LDL.LU R16, [R1+0x3c0] ;  /* 0x0003c00001107983 */ /* 0x000ea20000300800 */
[----:B------:R-:W2:Y:S03]  /*18770*/  LDL.LU R17, [R1+0x3c4] ;  /* 0x0003c40001117983 */ /* 0x000ea60000300800 */
[----:B0-----:R-:W2:Y:S01]  /*18780*/  LDL.LU R18, [R1+0x3c8] ;  /* 0x0003c80001127983 */ /* 0x001ea20000300800 */
[----:B------:R-:W2:Y:S02]  /*18790*/  LDL.LU R19, [R1+0x3cc] ;  /* 0x0003cc0001137983 */ /* 0x000ea40000300800 */
[----:B------:R-:W-:-:S02]  /*187a0*/  IMAD.MOV.U32 R22, RZ, RZ, R27 ;  /* 0x000000ffff167224 */ /* 0x000fc400078e001b */
[----:B------:R-:W-:-:S05]  /*187b0*/  IMAD.MOV.U32 R23, RZ, RZ, R26 ;  /* 0x000000ffff177224 */ /* 0x000fca00078e001a */
[----:B------:R-:W-:Y:S04]  /*187c0*/  STL.64 [R1+0x1648], R22 ;  /* 0x0016481601007387 */ /* 0x000fe80000100a00 */
[----:B--2---:R-:W-:Y:S01]  /*187d0*/  STL.64 [R1+0x15f8], R18 ;  /* 0x0015f81201007387 */ /* 0x004fe20000100a00 */
[----:B------:R0:W-:Y:S03]  /*187e0*/  STL.64 [R1+0x15f0], R16 ;  /* 0x0015f01001007387 */ /* 0x0001e60000100a00 */
[----:B0-----:R-:W2:Y:S01]  /*187f0*/  LDL.LU R16, [R1+0x3d0] ;  /* 0x0003d00001107983 */ /* 0x001ea20000300800 */
[----:B------:R-:W2:Y:S02]  /*18800*/  LDL.LU R17, [R1+0x3d4] ;  /* 0x0003d40001117983 */ /* 0x000ea40000300800 */
[----:B------:R-:W2:Y:S02]  /*18810*/  LDL.LU R18, [R1+0x3d8] ;  /* 0x0003d80001127983 */ /* 0x000ea40000300800 */
[----:B------:R-:W2:Y:S02]  /*18820*/  LDL.LU R19, [R1+0x3dc] ;  /* 0x0003dc0001137983 */ /* 0x000ea40000300800 */
[----:B------:R-:W-:-:S02]  /*18830*/  IMAD.MOV.U32 R22, RZ, RZ, R25 ;  /* 0x000000ffff167224 */ /* 0x000fc400078e0019 */
[----:B------:R-:W-:-:S05]  /*18840*/  IMAD.MOV.U32 R23, RZ, RZ, R24 ;  /* 0x000000ffff177224 */ /* 0x000fca00078e0018 */
[----:B------:R0:W-:Y:S02]  /*18850*/  STL.64 [R1+0x1660], R22 ;  /* 0x0016601601007387 */ /* 0x0001e40000100a00 */
[----:B0-----:R-:W-:Y:S02]  /*18860*/  IMAD.MOV.U32 R22, RZ, RZ, R21 ;  /* 0x000000ffff167224 */ /* 0x001fe400078e0015 */
[----:B------:R-:W-:Y:S01]  /*18870*/  IMAD.MOV.U32 R23, RZ, RZ, R20 ;  /* 0x000000ffff177224 */ /* 0x000fe200078e0014 */
[----:B--2---:R-:W-:Y:S01]  /*18880*/  STL.64 [R1+0x1610], R18 ;  /* 0x0016101201007387 */ /* 0x004fe20000100a00 */
[----:B------:R0:W-:Y:S03]  /*18890*/  STL.64 [R1+0x1608], R16 ;  /* 0x0016081001007387 */ /* 0x0001e60000100a00 */
[----:B0-----:R-:W2:Y:S01]  /*188a0*/  LDL.LU R16, [R1+0x410] ;  /* 0x0004100001107983 */ /* 0x001ea20000300800 */
[----:B------:R-:W2:Y:S02]  /*188b0*/  LDL.LU R17, [R1+0x414] ;  /* 0x0004140001117983 */ /* 0x000ea40000300800 */
[----:B------:R-:W2:Y:S02]  /*188c0*/  LDL.LU R18, [R1+0x418] ;  /* 0x0004180001127983 */ /* 0x000ea40000300800 */
[----:B------:R-:W2:Y:S01]  /*188d0*/  LDL.LU R19, [R1+0x41c] ;  /* 0x00041c0001137983 */ /* 0x000ea20000300800 */
[----:B------:R0:W-:Y:S04]  /*188e0*/  STL.64 [R1+0x1678], R22 ;  /* 0x0016781601007387 */ /* 0x0001e80000100a00 */
[----:B0-----:R-:W2:Y:S04]  /*188f0*/  LDL.64 R22, [R1+0xd8] ;  /* 0x0000d80001167983 */ /* 0x001ea80000100a00 */
[----:B--2---:R-:W-:Y:S01]  /*18900*/  STL.64 [R1+0x1680], R22 ;  /* 0x0016801601007387 */ /* 0x004fe20000100a00 */
[----:B------:R-:W-:Y:S02]  /*18910*/  STL.64 [R1+0x1628], R18 ;  /* 0x0016281201007387 */ /* 0x000fe40000100a00 */
[----:B------:R0:W-:Y:S02]  /*18920*/  STL.64 [R1+0x1620], R16 ;  /* 0x0016201001007387 */ /* 0x0001e40000100a00 */
[----:B0-----:R-:W2:Y:S01]  /*18930*/  LDL.LU R16, [R1+0x420] ;  /* 0x0004200001107983 */ /* 0x001ea20000300800 */
[----:B------:R-:W2:Y:S02]  /*18940*/  LDL.LU R17, [R1+0x424] ;  /* 0x0004240001117983 */ /* 0x000ea40000300800 */
[----:B------:R-:W2:Y:S02]  /*18950*/  LDL.LU R18, [R1+0x428] ;  /* 0x0004280001127983 */ /* 0x000ea40000300800 */
[----:B------:R-:W2:Y:S02]  /*18960*/  LDL.LU R19, [R1+0x42c] ;  /* 0x00042c0001137983 */ /* 0x000ea40000300800 */
[----:B---3--:R-:W-:-:S02]  /*18970*/  IMAD.MOV.U32 R22, RZ, RZ, R13 ;  /* 0x000000ffff167224 */ /* 0x008fc400078e000d */
[----:B------:R-:W-:-:S05]  /*18980*/  IMAD.MOV.U32 R23, RZ, RZ, R12 ;  /* 0x000000ffff177224 */ /* 0x000fca00078e000c */
[----:B------:R0:W-:Y:S02]  /*18990*/  STL.64 [R1+0x1698], R22 ;  /* 0x0016981601007387 */ /* 0x0001e40000100a00 */
[----:B0-----:R-:W-:Y:S02]  /*189a0*/  IMAD.MOV.U32 R22, RZ, RZ, R11 ;  /* 0x000000ffff167224 */ /* 0x001fe400078e000b */
[----:B------:R-:W-:-:S05]  /*189b0*/  IMAD.MOV.U32 R23, RZ, RZ, R10 ;  /* 0x000000ffff177224 */ /* 0x000fca00078e000a */
[----:B------:R-:W-:Y:S04]  /*189c0*/  STL.64 [R1+0x16b0], R22 ;  /* 0x0016b01601007387 */ /* 0x000fe80000100a00 */
[----:B--2---:R-:W-:Y:S01]  /*189d0*/  STL.64 [R1+0x1640], R18 ;  /* 0x0016401201007387 */ /* 0x004fe20000100a00 */
[----:B------:R0:W-:Y:S03]  /*189e0*/  STL.64 [R1+0x1638], R16 ;  /* 0x0016381001007387 */ /* 0x0001e60000100a00 */
[----:B0-----:R-:W2:Y:S01]  /*189f0*/  LDL.LU R16, [R1+0x430] ;  /* 0x0004300001107983 */ /* 0x001ea20000300800 */
[----:B------:R-:W2:Y:S02]  /*18a00*/  LDL.LU R17, [R1+0x434] ;  /* 0x0004340001117983 */ /* 0x000ea40000300800 */
[----:B------:R-:W3:Y:S02]  /*18a10*/  LDL.LU R18, [R1+0x438] ;  /* 0x0004380001127983 */ /* 0x000ee40000300800 */
[----:B------:R-:W3:Y:S01]  /*18a20*/  LDL.LU R19, [R1+0x43c] ;  /* 0x00043c0001137983 */ /* 0x000ee20000300800 */
[----:B------:R-:W2:Y:S01]  /*18a30*/  LDL.64 R22, [R1+0x108] ;  /* 0x0001080001167983 */ /* 0x000ea20000100a00 */
[----:B------:R-:W-:-:S02]  /*18a40*/  IMAD.MOV.U32 R10, RZ, RZ, R2 ;  /* 0x000000ffff0a7224 */ /* 0x000fc400078e0002 */
[----:B------:R-:W-:Y:S01]  /*18a50*/  IMAD.MOV.U32 R11, RZ, RZ, R0 ;  /* 0x000000ffff0b7224 */ /* 0x000fe200078e0000 */
        /* <DEDUP_REMOVED lines=10> */
[----:B------:R1:W-:Y:S02]  /*18b00*/  STL.64 [R1+0x16f8], R10 ;  /* 0x0016f80a01007387 */ /* 0x0003e40000100a00 */
[----:B------:R-:W4:Y:S02]  /*18b10*/  LDL.LU R20, [R1+0x10] ;  /* 0x0000100001147983 */ /* 0x000f240000300800 */
[----:B------:R-:W4:Y:S01]  /*18b20*/  LDL.LU R21, [R1+0x14] ;  /* 0x0000140001157983 */ /* 0x000f220000300800 */
[----:B0-----:R-:W4:Y:S01]  /*18b30*/  LDL.LU R22, [R1+0x18] ;  /* 0x0000180001167983 */ /* 0x001f220000300800 */
[----:B------:R-:W4:Y:S02]  /*18b40*/  LDL.LU R23, [R1+0x1c] ;  /* 0x00001c0001177983 */ /* 0x000f240000300800 */
[----:B------:R-:W4:Y:S02]  /*18b50*/  LDL.LU R8, [R1+0x140] ;  /* 0x0001400001087983 */ /* 0x000f240000300800 */
[----:B------:R-:W4:Y:S01]  /*18b60*/  LDL.LU R9, [R1+0x144] ;  /* 0x0001440001097983 */ /* 0x000f220000300800 */
[----:B-1----:R-:W4:Y:S01]  /*18b70*/  LDL.LU R10, [R1+0x148] ;  /* 0x00014800010a7983 */ /* 0x002f220000300800 */
[----:B------:R-:W4:Y:S02]  /*18b80*/  LDL.LU R11, [R1+0x14c] ;  /* 0x00014c00010b7983 */ /* 0x000f240000300800 */
[----:B------:R-:W4:Y:S02]  /*18b90*/  LDL.LU R24, [R1+0x150] ;  /* 0x0001500001187983 */ /* 0x000f240000300800 */
[----:B------:R-:W4:Y:S01]  /*18ba0*/  LDL.LU R25, [R1+0x154] ;  /* 0x0001540001197983 */ /* 0x000f220000300800 */
[----:B------:R-:W4:Y:S01]  /*18bb0*/  LDL.LU R26, [R1+0x158] ;  /* 0x00015800011a7983 */ /* 0x000f220000300800 */
        /* <DEDUP_REMOVED lines=18> */
[----:B------:R-:W3:Y:S01]  /*18ce0*/  LDL.LU R19, [R1+0x48c] ;  /* 0x00048c0001137983 */ /* 0x000ee20000300800 */
[C---:B----4-:R-:W-:Y:S01]  /*18cf0*/  HMMA.16816.F32 R24, R4.reuse, R14, R24 ;  /* 0x0000000e0418723c */ /* 0x050fe20000001818 */
        /* <DEDUP_REMOVED lines=10> */
[----:B------:R-:W2:Y:S02]  /*18da0*/  LDL.LU R18, [R1+0x6a8] ;  /* 0x0006a80001127983 */ /* 0x000ea40000300800 */
[----:B------:R-:W2:Y:S02]  /*18db0*/  LDL.LU R19, [R1+0x6ac] ;  /* 0x0006ac0001137983 */ /* 0x000ea40000300800 */
[----:B------:R-:W-:Y:S01]  /*18dc0*/  STL.64 [R1+0xb00], R24 ;  /* 0x000b001801007387 */ /* 0x000fe20000100a00 */
[----:B------:R0:W-:Y:S03]  /*18dd0*/  STL.64 [R1+0xb08], R26 ;  /* 0x000b081a01007387 */ /* 0x0001e60000100a00 */
[----:B0-----:R-:W3:Y:S02]  /*18de0*/  LDL.LU.64 R26, [R1+0x1700] ;  /* 0x00170000011a7983 */ /* 0x001ee40000300a00 */
[C---:B---3--:R-:W-:Y:S11]  /*18df0*/  HMMA.16816.F32 R8, R4.reuse, R26, R8 ;  /* 0x0000001a0408723c */ /* 0x048ff60000001808 */
[----:B------:R-:W-:Y:S11]  /*18e00*/  @!UPT UIADD3 URZ, URZ, URZ, URZ ;  /* 0x0000003f3f3ff290 */ /* 0x000ff6000fffe03f */
[----:B------:R-:W-:Y:S01]  /*18e10*/  @!UPT UIADD3 URZ, URZ, URZ, URZ ;  /* 0x0000003f3f3ff290 */ /* 0x000fe2000fffe03f */
[----:B------:R-:W-:Y:S01]  /*18e20*/  STL.64 [R1+0xaf0], R8 ;  /* 0x000af00801007387 */ /* 0x000fe20000100a00 */
[----:B------:R0:W-:Y:S03]  /*18e30*/  STL.64 [R1+0xaf8], R10 ;  /* 0x000af80a01007387 */ /* 0x0001e60000100a00 */
[----:B0-----:R-:W3:Y:S02]  /*18e40*/  LDL.LU.64 R10, [R1+0x16f8] ;  /* 0x0016f800010a7983 */ /* 0x001ee40000300a00 */
[----:B---3--:R-:W-:Y:S02]  /*18e50*/  HMMA.16816.F32 R4, R4, R10, R20 ;  /* 0x0000000a0404723c */ /* 0x008fe40000001814 */
[----:B------:R-:W2:Y:S01]  /*18e60*/  LDL.LU.64 R22, [R1+0x16f0] ;  /* 0x0016f00001167983 */ /* 0x000ea20000300a00 */
[----:B------:R-:W2:Y:S02]  /*18e70*/  LDL.LU.64 R10, [R1+0x16e8] ;  /* 0x0016e800010a7983 */ /* 0x000ea40000300a00 */
[----:B------:R-:W2:Y:S11]  /*18e80*/  LDL.LU.64 R8, [R1+0x16e0] ;  /* 0x0016e00001087983 */ /* 0x000eb60000300a00 */
[----:B------:R-:W-:Y:S07]  /*18e90*/  @!UPT UIADD3 URZ, URZ, URZ, URZ ;  /* 0x0000003f3f3ff290 */ /* 0x000fee000fffe03f */
[----:B------:R0:W-:Y:S01]  /*18ea0*/  STL.64 [R1+0xad0], R4 ;  /* 0x000ad00401007387 */ /* 0x0001e20000100a00 */
[----:B------:R1:W-:Y:S03]  /*18eb0*/  STL.64 [R1+0xad8], R6 ;  /* 0x000ad80601007387 */ /* 0x0003e60000100a00 */
[----:B0-----:R-:W3:Y:S01]  /*18ec0*/  LDL.LU R4, [R1+0x460] ;  /* 0x0004600001047983 */ /* 0x001ee20000300800 */
[----:B------:R-:W3:Y:S02]  /*18ed0*/  LDL.LU R5, [R1+0x464] ;  /* 0x0004640001057983 */ /* 0x000ee40000300800 */
[----:B-1----:R-:W3:Y:S02]  /*18ee0*/  LDL.LU R6, [R1+0x468] ;  /* 0x0004680001067983 */ /* 0x002ee40000300800 */
[----:B------:R-:W3:Y:S01]  /*18ef0*/  LDL.LU R7, [R1+0x46c] ;  /* 0x00046c0001077983 */ /* 0x000ee20000300800 */
[C---:B--2---:R-:W-:Y:S01]  /*18f00*/  HMMA.16816.F32 R20, R8.reuse, R22, R16 ;  /* 0x000000160814723c */ /* 0x044fe20000001810 */
[----:B------:R-:W2:Y:S01]  /*18f10*/  LDL.LU.64 R18, [R1+0x16d8] ;  /* 0x0016d80001127983 */ /* 0x000ea20000300a00 */
[----:B------:R-:W2:Y:S11]  /*18f20*/  LDL.LU.64 R16, [R1+0x16d0] ;  /* 0x0016d00001107983 */ /* 0x000eb60000300a00 */
[----:B------:R-:W-:Y:S10]  /*18f30*/  @!UPT UIADD3 URZ, URZ, URZ, URZ ;  /* 0x0000003f3f3ff290 */ /* 0x000ff4000fffe03f */
[----:B------:R-:W-:Y:S01]  /*18f40*/  STL.64 [R1+0x320], R20 ;  /* 0x0003201401007387 */ /* 0x000fe20000100a00 */
[----:B------:R0:W-:Y:S03]  /*18f50*/  STL.64 [R1+0x328], R22 ;  /* 0x0003281601007387 */ /* 0x0001e60000100a00 */
[----:B0-----:R-:W2:Y:S02]  /*18f60*/  LDL.LU.64 R22, [R1+0x16c8] ;  /* 0x0016c80001167983 */ /* 0x001ea40000300a00 */
        /* <DEDUP_REMOVED lines=16> */
[C---:B--2---:R-:W-:Y:S02]  /*19070*/  HMMA.16816.F32 R20, R8.reuse, R22, R16 ;  /* 0x000000160814723c */ /* 0x044fe40000001810 */
[----:B------:R-:W2:Y:S01]  /*19080*/  LDL.LU.64 R18, [R1+0x1690] ;  /* 0x0016900001127983 */ /* 0x000ea20000300a00 */
[----:B------:R-:W2:Y:S11]  /*19090*/  LDL.LU.64 R16, [R1+0x1688] ;  /* 0x0016880001107983 */ /* 0x000eb60000300a00 */
[----:B------:R-:W-:Y:S09]  /*190a0*/  @!UPT UIADD3 URZ, URZ, URZ, URZ ;  /* 0x0000003f3f3ff290 */ /* 0x000ff2000fffe03f */
[----:B------:R-:W-:Y:S01]  /*190b0*/  STL.64 [R1+0x470], R20 ;  /* 0x0004701401007387 */ /* 0x000fe20000100a00 */
[----:B------:R0:W-:Y:S03]  /*190c0*/  STL.64 [R1+0x478], R22 ;  /* 0x0004781601007387 */ /* 0x0001e60000100a00 */
[----:B0-----:R-:W3:Y:S02]  /*190d0*/  LDL.LU.64 R22, [R1+0x1680] ;  /* 0x0016800001167983 */ /* 0x001ee40000300a00 */
[C---:B---3--:R-:W-:Y:S11]  /*190e0*/  HMMA.16816.F32 R4, R8.reuse, R22, R4 ;  /* 0x000000160804723c */ /* 0x048ff60000001804 */
[----:B------:R-:W-:Y:S11]  /*190f0*/  @!UPT UIADD3 URZ, URZ, URZ, URZ ;  /* 0x0000003f3f3ff290 */ /* 0x000ff6000fffe03f */
[----:B------:R-:W-:Y:S01]  /*19100*/  @!UPT UIADD3 URZ, URZ, URZ, URZ ;  /* 0x0000003f3f3ff290 */ /* 0x000fe2000fffe03f */
[----:B------:R0:W-:Y:S01]  /*19110*/  STL.64 [R1+0x460], R4 ;  /* 0x0004600401007387 */ /* 0x0001e20000100a00 */
[----:B------:R-:W-:Y:S02]  /*19120*/  STL.64 [R1+0x468], R6 ;  /* 0x0004680601007387 */ /* 0x000fe40000100a00 */
[----:B0-----:R-:W-:Y:S02]  /*19130*/  IMAD.MOV.U32 R5, RZ, RZ, R22 ;  /* 0x000000ffff057224 */ /* 0x001fe400078e0016 */
[----:B------:R-:W-:Y:S02]  /*19140*/  IMAD.MOV.U32 R4, RZ, RZ, R23 ;  /* 0x000000ffff047224 */ /* 0x000fe400078e0017 */
[----:B------:R-:W2:Y:S02]  /*19150*/  LDL.LU.64 R22, [R1+0x1678] ;  /* 0x0016780001167983 */ /* 0x000ea40000300a00 */
[C---:B--2---:R-:W-:Y:S02]  /*19160*/  HMMA.16816.F32 R20, R8.reuse, R22, R16 ;  /* 0x000000160814723c */ /* 0x044fe40000001810 */
[----:B------:R-:W2:Y:S01]  /*19170*/  LDL.LU.64 R18, [R1+0x1670] ;  /* 0x0016700001127983 */ /* 0x000ea20000300a00 */
[----:B------:R-:W2:Y:S11]  /*19180*/  LDL.LU.64 R16, [R1+0x1668] ;  /* 0x0016680001107983 */ /* 0x000eb60000300a00 */
[----:B------:R-:W-:Y:S09]  /*19190*/  @!UPT UIADD3 URZ, URZ, URZ, URZ ;  /* 0x0000003f3f3ff290 */ /* 0x000ff2000fffe03f */
        /* <DEDUP_REMOVED lines=39> */
[----:B------:R-:W2:Y:S11]  /*19410*/  LDL.LU.64 R18, [R1+0x15e0] ;  /* 0x0015e00001127983 */ /* 0x000eb60000300a00 */
[----:B------:R-:W-:Y:S10]  /*19420*/  @!UPT UIADD3 URZ, URZ, URZ, URZ ;  /* 0x0000003f3f3ff290 */ /* 0x000ff4000fffe03f */
[----:B------:R-:W-:Y:S01]  /*19430*/  STL.64 [R1+0x960], R20 ;  /* 0x0009601401007387 */ /* 0x000fe20000100a00 */
[----:B------:R0:W-:Y:S03]  /*19440*/  STL.64 [R1+0x968], R22 ;  /* 0x0009681601007387 */ /* 0x0001e60000100a00 */
[----:B0-----:R-:W2:Y:S01]  /*19450*/  LDL.LU.64 R22, [R1+0x15d8] ;  /* 0x0015d80001167983 */ /* 0x001ea20000300a00 */
[----:B------:R-:W2:Y:S02]  /*19460*/  LDL.LU.64 R20, [R1+0x15d0] ;  /* 0x0015d00001147983 */ /* 0x000ea40000300a00 */
[C---:B--2---:R-:W-:Y:S01]  /*19470*/  HMMA.16816.F32 R16, R8.reuse, R18, R20 ;  /* 0x000000120810723c */ /* 0x044fe20000001814 */
[----:B------:R-:W2:Y:S01]  /*19480*/  LDL.LU.64 R22, [R1+0x15c8] ;  /* 0x0015c80001167983 */ /* 0x000ea20000300a00 */
[----:B------:R-:W2:Y:S11]  /*19490*/  LDL.LU.64 R20, [R1+0x15c0] ;  /* 0x0015c00001147983 */ /* 0x000eb60000300a00 */
[----:B------:R-:W-:Y:S10]  /*194a0*/  @!UPT UIADD3 URZ, URZ, URZ, URZ ;  /* 0x0000003f3f3ff290 */ /* 0x000ff4000fffe03f */
[----:B------:R-:W-:Y:S01]  /*194b0*/  STL.64 [R1+0xac0], R16 ;  /* 0x000ac01001007387 */ /* 0x000fe20000100a00 */
[----:B------:R0:W-:Y:S03]  /*194c0*/  STL.64 [R1+0xac8], R18 ;  /* 0x000ac81201007387 */ /* 0x0001e60000100a00 */
[----:B0-----:R-:W3:Y:S01]  /*194d0*/  LDL.LU.64 R18, [R1+0x15b8] ;  /* 0x0015b80001127983 */ /* 0x001ee20000300a00 */
[----:B------:R-:W3:Y:S02]  /*194e0*/  LDL.LU.64 R16, [R1+0x15b0] ;  /* 0x0015b00001107983 */ /* 0x000ee40000300a00 */
[C---:B---3--:R-:W-:Y:S01]  /*194f0*/  HMMA.16816.F32 R16, R8.reuse, R14, R16 ;  /* 0x0000000e0810723c */ /* 0x048fe20000001810 */
[----:B------:R-:W3:Y:S01]  /*19500*/  LDL.LU.64 R14, [R1+0x15a8] ;  /* 0x0015a800010e7983 */ /* 0x000ee20000300a00 */
[----:B------:R-:W3:Y:S11]  /*19510*/  LDL.LU.64 R12, [R1+0x15a0] ;  /* 0x0015a000010c7983 */ /* 0x000ef60000300a00 */
[----:B------:R-:W-:Y:S10]  /*19520*/  @!UPT UIADD3 URZ, URZ, URZ, URZ ;  /* 0x0000003f3f3ff290 */ /* 0x000ff4000fffe03f */
[----:B------:R-:W-:Y:S01]  /*19530*/  STL.64 [R1+0xab0], R16 ;  /* 0x000ab01001007387 */ /* 0x000fe20000100a00 */
[----:B------:R3:W-:Y:S02]  /*19540*/  STL.64 [R1+0xab8], R18 ;  /* 0x000ab81201007387 */ /* 0x0007e40000100a00 */
[----:B---3--:R-:W-:Y:S07]  /*19550*/  HMMA.16816.F32 R16, R8, R26, R12 ;  /* 0x0000001a0810723c */ /* 0x008fee000000180c */
[----:B------:R-:W-:-:S02]  /*19560*/  IMAD.MOV.U32 R14, RZ, RZ, R5 ;  /* 0x000000ffff0e7224 */ /* 0x000fc400078e0005 */
[----:B------:R-:W-:Y:S11]  /*19570*/  IMAD.MOV.U32 R15, RZ, RZ, R4 ;  /* 0x000000ffff0f7224 */ /* 0x000ff600078e0004 */
[----:B------:R-:W-:Y:S03]  /*19580*/  @!UPT UIADD3 URZ, URZ, URZ, URZ ;  /* 0x0000003f3f3ff290 */ /* 0x000fe6000fffe03f */
[----:B------:R-:W-:Y:S01]  /*19590*/  STL.64 [R1+0xaa0], R16 ;  /* 0x000aa01001007387 */ /* 0x000fe20000100a00 */
[----:B------:R-:W-:Y:S02]  /*195a0*/  STL.64 [R1+0xaa8], R18 ;  /* 0x000aa81201007387 */ /* 0x000fe40000100a00 */
[----:B------:R-:W2:Y:S02]  /*195b0*/  LDL.LU.64 R6, [R1+0x28] ;  /* 0x0000280001067983 */ /* 0x000ea40000300a00 */
[----:B------:R0:W-:Y:S02]  /*195c0*/  STL.64 [R1+0x1560], R14 ;  /* 0x0015600e01007387 */ /* 0x0001e40000100a00 */
[----:B0-----:R-:W3:Y:S04]  /*195d0*/  LDL.64 R14, [R1+0xe8] ;  /* 0x0000e800010e7983 */ /* 0x001ee80000100a00 */
[----:B---3--:R0:W-:Y:S04]  /*195e0*/  STL.64 [R1+0x1578], R14 ;  /* 0x0015780e01007387 */ /* 0x0081e80000100a00 */
[----:B0-----:R-:W3:Y:S04]  /*195f0*/  LDL.64 R14, [R1+0xf8] ;  /* 0x0000f800010e7983 */ /* 0x001ee80000100a00 */
[----:B---3--:R0:W-:Y:S02]  /*19600*/  STL.64 [R1+0x1580], R14 ;  /* 0x0015800e01007387 */ /* 0x0081e40000100a00 */
[----:B0-----:R-:W-:-:S02]  /*19610*/  IMAD.MOV.U32 R14, RZ, RZ, R2 ;  /* 0x000000ffff0e7224 */ /* 0x001fc400078e0002 */
[----:B------:R-:W-:-:S05]  /*19620*/  IMAD.MOV.U32 R15, RZ, RZ, R0 ;  /* 0x000000ffff0f7224 */ /* 0x000fca00078e0000 */
[----:B------:R0:W-:Y:S01]  /*19630*/  STL.64 [R1+0x1598], R14 ;  /* 0x0015980e01007387 */ /* 0x0001e20000100a00 */
[----:B------:R-:W3:Y:S03]  /*19640*/  LDL.64 R18, [R1+0xb8] ;  /* 0x0000b80001127983 */ /* 0x000ee60000100a00 */
[----:B0-----:R-:W4:Y:S04]  /*19650*/  LDL.64 R14, [R1+0x118] ;  /* 0x00011800010e7983 */ /* 0x001f280000100a00 */
[----:B---3--:R0:W-:Y:S01]  /*19660*/  STL.64 [R1+0x1558], R18 ;  /* 0x0015581201007387 */ /* 0x0081e20000100a00 */
[----:B------:R-:W3:Y:S02]  /*19670*/  LDL.LU R16, [R1+0x680] ;  /* 0x0006800001107983 */ /* 0x000ee40000300800 */
[----:B------:R-:W3:Y:S01]  /*19680*/  LDL.LU R17, [R1+0x684] ;  /* 0x0006840001117983 */ /* 0x000ee20000300800 */
[----:B0-----:R-:W2:Y:S01]  /*19690*/  LDL.LU R18, [R1+0x688] ;  /* 0x0006880001127983 */ /* 0x001ea20000300800 */
[----:B------:R-:W2:Y:S03]  /*196a0*/  LDL.LU R19, [R1+0x68c] ;  /* 0x00068c0001137983 */ /* 0x000ea60000300800 */
[----:B--2---:R-:W-:Y:S01]  /*196b0*/  STL.64 [R1+0x1570], R18 ;  /* 0x0015701201007387 */ /* 0x004fe20000100a00 */
[----:B---3--:R0:W-:Y:S03]  /*196c0*/  STL.64 [R1+0x1568], R16 ;  /* 0x0015681001007387 */ /* 0x0081e60000100a00 */
[----:B0-----:R-:W2:Y:S01]  /*196d0*/  LDL.LU R16, [R1+0x690] ;  /* 0x0006900001107983 */ /* 0x001ea20000300800 */
[----:B------:R-:W2:Y:S02]  /*196e0*/  LDL.LU R17, [R1+0x694] ;  /* 0x0006940001117983 */ /* 0x000ea40000300800 */
[----:B------:R-:W3:Y:S02]  /*196f0*/  LDL.LU R18, [R1+0x698] ;  /* 0x0006980001127983 */ /* 0x000ee40000300800 */
[----:B------:R-:W3:Y:S01]  /*19700*/  LDL.LU R19, [R1+0x69c] ;  /* 0x00069c0001137983 */ /* 0x000ee20000300800 */
[----:B------:R-:W-:Y:S01]  /*19710*/  HMMA.16816.F32 R8, R8, R6, R20 ;  /* 0x000000060808723c */ /* 0x000fe20000001814 */
[----:B------:R-:W-:-:S02]  /*19720*/  IMAD.MOV.U32 R2, RZ, RZ, R6 ;  /* 0x000000ffff027224 */ /* 0x000fc400078e0006 */
[----:B------:R-:W-:Y:S02]  /*19730*/  IMAD.MOV.U32 R0, RZ, RZ, R7 ;  /* 0x000000ffff007224 */ /* 0x000fe400078e0007 */
[----:B------:R-:W-:Y:S04]  /*19740*/  LDSM.16.MT88.4 R4, [R3+0x2000] ;  /* 0x002000000304783b */ /* 0x000fe80000004200 */
[----:B---3--:R-:W-:Y:S01]  /*19750*/  STL.64 [R1+0x1590], R18 ;  /* 0x0015901201007387 */ /* 0x008fe20000100a00 */
[----:B--2---:R0:W-:Y:S03]  /*19760*/  STL.64 [R1+0x1588], R16 ;  /* 0x0015881001007387 */ /* 0x0041e60000100a00 */
[----:B0-----:R-:W2:Y:S01]  /*19770*/  LDL.LU R16, [R1+0x780] ;  /* 0x0007800001107983 */ /* 0x001ea20000300800 */
[----:B------:R-:W2:Y:S02]  /*19780*/  LDL.LU R17, [R1+0x784] ;  /* 0x0007840001117983 */ /* 0x000ea40000300800 */
[----:B------:R-:W2:Y:S02]  /*19790*/  LDL.LU R18, [R1+0x788] ;  /* 0x0007880001127983 */ /* 0x000ea40000300800 */
[----:B------:R-:W2:Y:S01]  /*197a0*/  LDL.LU R19, [R1+0x78c] ;  /* 0x00078c0001137983 */ /* 0x000ea20000300800 */
[----:B------:R0:W-:Y:S01]  /*197b0*/  STL [R1+0x14e4], R26 ;  /* 0x0014e41a01007387 */ /* 0x0001e20000100800 */
[----:B------:R1:W-:Y:S02]  /*197c0*/  STL [R1+0x14e0], R27 ;  /* 0x0014e01b01007387 */ /* 0x0003e40000100800 */
[----:B------:R-:W4:Y:S02]  /*197d0*/  LDL.LU R24, [R1+0x7b0] ;  /* 0x0007b00001187983 */ /* 0x000f240000300800 */
[----:B------:R-:W4:Y:S01]  /*197e0*/  LDL.LU R25, [R1+0x7b4] ;  /* 0x0007b40001197983 */ /* 0x000f220000300800 */
[----:B0-----:R-:W4:Y:S01]  /*197f0*/  LDL.LU R26, [R1+0x7b8] ;  /* 0x0007b800011a7983 */ /* 0x001f220000300800 */
[----:B-1----:R-:W4:Y:S02]  /*19800*/  LDL.LU R27, [R1+0x7bc] ;  /* 0x0007bc00011b7983 */ /* 0x002f240000300800 */
[----:B------:R-:W-:Y:S02]  /*19810*/  STL.64 [R1+0xa90], R8 ;  /* 0x000a900801007387 */ /* 0x000fe40000100a00 */
[----:B------:R-:W-:Y:S02]  /*19820*/  STL.64 [R1+0xa98], R10 ;  /* 0x000a980a01007387 */ /* 0x000fe40000100a00 */
[----:B------:R-:W0:Y:S04]  /*19830*/  LDSM.16.MT88.4 R8, [R3+0x2080] ;  /* 0x002080000308783b */ /* 0x000e280000004200 */
[----:B------:R-:W3:Y:S04]  /*19840*/  LDL.64 R22, [R1+0xc8] ;  /* 0x0000c80001167983 */ /* 0x000ee80000100a00 */
[----:B0-----:R-:W-:Y:S01]  /*19850*/  STL [R1+0x14c4], R11 ;  /* 0x0014c40b01007387 */ /* 0x001fe20000100800 */
[----:B------:R-:W-:Y:S01]  /*19860*/  STL [R1+0x14c0], R3 ;  /* 0x0014c00301007387 */ /* 0x000fe20000100800 */
[C---:B----4-:R-:W-:Y:S11]  /*19870*/  HMMA.16816.F32 R24, R4.reuse, R14, R24 ;  /* 0x0000000e0418723c */ /* 0x050ff60000001818 */
[----:B------:R-:W-:Y:S11]  /*19880*/  @!UPT UIADD3 URZ, URZ, URZ, URZ ;  /* 0x0000003f3f3ff290 */ /* 0x000ff6000fffe03f */
[----:B------:R-:W-:Y:S01]  /*19890*/  @!UPT UIADD3 URZ, URZ, URZ, URZ ;  /* 0x0000003f3f3ff290 */ /* 0x000fe2000fffe03f */
[----:B------:R-:W-:Y:S01]  /*198a0*/  STL.64 [R1+0x2f0], R24 ;  /* 0x0002f01801007387 */ /* 0x000fe20000100a00 */
[----:B------:R0:W-:Y:S02]  /*198b0*/  STL.64 [R1+0x2f8], R26 ;  /* 0x0002f81a01007387 */ /* 0x0001e40000100a00 */
[----:B0-----:R-:W-:Y:S02]  /*198c0*/  IMAD.MOV.U32 R26, RZ, RZ, R14 ;  /* 0x000000ffff1a7224 */ /* 0x001fe400078e000e */
[----:B------:R-:W-:Y:S02]  /*198d0*/  IMAD.MOV.U32 R27, RZ, RZ, R15 ;  /* 0x000000ffff1b7224 */ /* 0x000fe400078e000f */
[----:B------:R-:W2:Y:S03]  /*198e0*/  LDL.LU.64 R14, [R1+0x1598] ;  /* 0x00159800010e7983 */ /* 0x000ea60000300a00 */
[----:B------:R-:W-:Y:S02]  /*198f0*/  STL [R1+0x14ec], R27 ;  /* 0x0014ec1b01007387 */ /* 0x000fe40000100800 */
[----:B------:R0:W-:Y:S02]  /*19900*/  STL [R1+0x14e8], R26 ;  /* 0x0014e81a01007387 */ /* 0x0001e40000100800 */
[----:B------:R-:W4:Y:S01]  /*19910*/  LDL.LU R24, [R1+0x6f0] ;  /* 0x0006f00001187983 */ /* 0x000f220000300800 */
[----:B------:R-:W4:Y:S04]  /*19920*/  LDL.LU R25, [R1+0x6f4] ;  /* 0x0006f40001197983 */ /* 0x000f280000300800 */
[----:B0-----:R-:W4:Y:S01]  /*19930*/  LDL.LU R26, [R1+0x6f8] ;  /* 0x0006f800011a7983 */ /* 0x001f220000300800 */
[----:B------:R-:W4:Y:S01]  /*19940*/  LDL.LU R27, [R1+0x6fc] ;  /* 0x0006fc00011b7983 */ /* 0x000f220000300800 */
[C---:B--2---:R-:W-:Y:S02]  /*19950*/  HMMA.16816.F32 R12, R4.reuse, R14, R16 ;  /* 0x0000000e040c723c */ /* 0x044fe40000001810 */
[----:B------:R-:W2:Y:S01]  /*19960*/  LDL.LU.64 R18, [R1+0x1590] ;  /* 0x0015900001127983 */ /* 0x000ea20000300a00 */
[----:B------:R-:W2:Y:S11]  /*19970*/  LDL.LU.64 R16, [R1+0x1588] ;  /* 0x0015880001107983 */ /* 0x000eb60000300a00 */
[----:B------:R-:W-:Y:S09]  /*19980*/  @!UPT UIADD3 URZ, URZ, URZ, URZ ;  /* 0x0000003f3f3ff290 */ /* 0x000ff2000fffe03f */
[----:B------:R-:W-:Y:S01]  /*19990*/  STL.64 [R1+0x300], R12 ;  /* 0x0003000c01007387 */ /* 0x000fe20000100a00 */
[----:B------:R0:W-:Y:S03]  /*199a0*/  STL.64 [R1+0x308], R14 ;  /* 0x0003080e01007387 */ /* 0x0001e60000100a00 */
[----:B0-----:R-:W4:Y:S02]  /*199b0*/  LDL.LU.64 R14, [R1+0x1580] ;  /* 0x00158000010e7983 */ /* 0x001f240000300a00 */
        /* <DEDUP_REMOVED lines=8> */
[----:B------:R0:W-:Y:S02]  /*19a40*/  STL.64 [R1+0x14f0], R26 ;  /* 0x0014f01a01007387 */ /* 0x0001e40000100a00 */
[----:B------:R-:W4:Y:S02]  /*19a50*/  LDL.LU R24, [R1+0x660] ;  /* 0x0006600001187983 */ /* 0x000f240000300800 */
[----:B------:R-:W4:Y:S01]  /*19a60*/  LDL.LU R25, [R1+0x664] ;  /* 0x0006640001197983 */ /* 0x000f220000300800 */
[----:B0-----:R-:W4:Y:S01]  /*19a70*/  LDL.LU R26, [R1+0x668] ;  /* 0x00066800011a7983 */ /* 0x001f220000300800 */
[----:B------:R-:W4:Y:S01]  /*19a80*/  LDL.LU R27, [R1+0x66c] ;  /* 0x00066c00011b7983 */ /* 0x000f220000300800 */
[----:B--2---:R-:W-:Y:S01]  /*19a90*/  HMMA.16816.F32 R16, R4, R14, R16 ;  /* 0x0000000e0410723c */ /* 0x004fe20000001810 */
[----:B------:R-:W-:-:S02]  /*19aa0*/  IMAD.MOV.U32 R29, RZ, RZ, R14 ;  /* 0x000000ffff1d7224 */ /* 0x000fc400078e000e */
[----:B------:R-:W-:Y:S11]  /*19ab0*/  IMAD.MOV.U32 R28, RZ, RZ, R15 ;  /* 0x000000ffff1c7224 */ /* 0x000ff600078e000f */
[----:B------:R-:W-:Y:S09]  /*19ac0*/  @!UPT UIADD3 URZ, URZ, URZ, URZ ;  /* 0x0000003f3f3ff290 */ /* 0x000ff2000fffe03f */
[----:B------:R-:W-:Y:S01]  /*19ad0*/  STL.64 [R1+0x370], R16 ;  /* 0x0003701001007387 */ /* 0x000fe20000100a00 */
[----:B------:R0:W-:Y:S03]  /*19ae0*/  STL.64 [R1+0x378], R18 ;  /* 0x0003781201007387 */ /* 0x0001e60000100a00 */
[----:B0-----:R-:W2:Y:S01]  /*19af0*/  LDL.LU.64 R18, [R1+0x1570] ;  /* 0x0015700001127983 */ /* 0x001ea20000300a00 */
[----:B------:R-:W2:Y:S02]  /*19b00*/  LDL.LU.64 R16, [R1+0x1568] ;  /* 0x0015680001107983 */ /* 0x000ea40000300a00 */
[----:B------:R-:W2:Y:S02]  /*19b10*/  LDL.LU.64 R14, [R1+0x1560] ;  /* 0x00156000010e7983 */ /* 0x000ea40000300a00 */
[----:B------:R-:W-:Y:S01]  /*19b20*/  STL [R1+0x14fc], R28 ;  /* 0x0014fc1c01007387 */ /* 0x000fe20000100800 */
[----:B------:R-:W-:Y:S01]  /*19b30*/  STL [R1+0x14f8], R29 ;  /* 0x0014f81d01007387 */ /* 0x000fe20000100800 */
[C---:B--2---:R-:W-:Y:S11]  /*19b40*/  HMMA.16816.F32 R16, R4.reuse, R14, R16 ;  /* 0x0000000e0410723c */ /* 0x044ff60000001810 */
[----:B------:R-:W-:Y:S11]  /*19b50*/  @!UPT UIADD3 URZ, URZ, URZ, URZ ;  /* 0x0000003f3f3ff290 */ /* 0x000ff6000fffe03f */
[----:B------:R-:W-:Y:S02]  /*19b60*/  @!UPT UIADD3 URZ, URZ, URZ, URZ ;  /* 0x0000003f3f3ff290 */ /* 0x000fe4000fffe03f */
[----:B------:R-:W-:Y:S02]  /*19b70*/  IMAD.MOV.U32 R14, RZ, RZ, R16 ;  /* 0x000000ffff0e7224 */ /* 0x000fe400078e0010 */
[----:B------:R-:W-:Y:S01]  /*19b80*/  IMAD.MOV.U32 R15, RZ, RZ, R17 ;  /* 0x000000ffff0f7224 */ /* 0x000fe200078e0011 */
[----:B------:R-:W-:Y:S01]  /*19b90*/  STL.64 [R1+0x340], R16 ;  /* 0x0003401001007387 */ /* 0x000fe20000100a00 */
[----:B------:R0:W-:Y:S03]  /*19ba0*/  STL.64 [R1+0x348], R18 ;  /* 0x0003481201007387 */ /* 0x0001e60000100a00 */
[----:B0-----:R-:W4:Y:S01]  /*19bb0*/  LDL.LU.64 R18, [R1+0x1558] ;  /* 0x0015580001127983 */ /* 0x001f220000300a00 */
[----:B------:R0:W-:Y:S02]  /*19bc0*/  STL [R1+0x1188], R14 ;  /* 0x0011880e01007387 */ /* 0x0001e40000100800 */
[----:B------:R1:W-:Y:S02]  /*19bd0*/  STL [R1+0x1184], R15 ;  /* 0x0011840f01007387 */ /* 0x0003e40000100800 */
[----:B------:R-:W3:Y:S01]  /*19be0*/  LDL.LU R12, [R1+0x670] ;  /* 0x00067000010c7983 */ /* 0x000ee20000300800 */
[----:B------:R-:W3:Y:S04]  /*19bf0*/  LDL.LU R13, [R1+0x674] ;  /* 0x00067400010d7983 */ /* 0x000ee80000300800 */
[----:B0-----:R-:W3:Y:S01]  /*19c00*/  LDL.LU R14, [R1+0x678] ;  /* 0x00067800010e7983 */ /* 0x001ee20000300800 */
[----:B-1----:R-:W3:Y:S02]  /*19c10*/  LDL.LU R15, [R1+0x67c] ;  /* 0x00067c00010f7983 */ /* 0x002ee40000300800 */
[C---:B---3--:R-:W-:Y:S11]  /*19c20*/  HMMA.16816.F32 R12, R4.reuse, R22, R12 ;  /* 0x00000016040c723c */ /* 0x048ff6000000180c */
[----:B------:R-:W-:Y:S11]  /*19c30*/  @!UPT UIADD3 URZ, URZ, URZ, URZ ;  /* 0x0000003f3f3ff290 */ /* 0x000ff6000fffe03f */
[----:B------:R-:W-:Y:S01]  /*19c40*/  @!UPT UIADD3 URZ, URZ, URZ, URZ ;  /* 0x0000003f3f3ff290 */ /* 0x000fe2000fffe03f */
[----:B------:R-:W-:Y:S01]  /*19c50*/  STL.64 [R1+0x350], R12 ;  /* 0x0003500c01007387 */ /* 0x000fe20000100a00 */
[----:B------:R-:W-:Y:S02]  /*19c60*/  IMAD.MOV.U32 R21, RZ, RZ, R13 ;  /* 0x000000ffff157224 */ /* 0x000fe400078e000d */
[----:B------:R4:W-:Y:S02]  /*19c70*/  STL.64 [R1+0x358], R14 ;  /* 0x0003580e01007387 */ /* 0x0009e40000100a00 */
[----:B------:R-:W-:Y:S02]  /*19c80*/  IMAD.MOV.U32 R20, RZ, RZ, R12 ;  /* 0x000000ffff147224 */ /* 0x000fe400078e000c */
[----:B----4-:R-:W-:Y:S11]  /*19c90*/  HMMA.16816.F32 R12, R4, R18, R24 ;  /* 0x00000012040c723c */ /* 0x010ff60000001818 */
[----:B------:R-:W-:Y:S11]  /*19ca0*/  @!UPT UIADD3 URZ, URZ, URZ, URZ ;  /* 0x0000003f3f3ff290 */ /* 0x000ff6000fffe03f */
[----:B------:R-:W-:Y:S01]  /*19cb0*/  @!UPT UIADD3 URZ, URZ, URZ, URZ ;  /* 0x0000003f3f3ff290 */ /* 0x000fe2000fffe03f */
[----:B------:R-:W-:Y:S01]  /*19cc0*/  STL.64 [R1+0x3e0], R12 ;  /* 0x0003e00c01007387 */ /* 0x000fe20000100a00 */
[----:B------:R-:W-:Y:S02]  /*19cd0*/  STL.64 [R1+0x3e8], R14 ;  /* 0x0003e80e01007387 */ /* 0x000fe40000100a00 */
[----:B------:R-:W2:Y:S02]  /*19ce0*/  LDL.LU R24, [R1+0x5a0] ;  /* 0x0005a00001187983 */ /* 0x000ea40000300800 */
[----:B------:R-:W2:Y:S01]  /*19cf0*/  LDL.LU R25, [R1+0x5a4] ;  /* 0x0005a40001197983 */ /* 0x000ea20000300800 */
[----:B------:R-:W3:Y:S01]  /*19d00*/  LDL.LU R26, [R1+0x5a8] ;  /* 0x0005a800011a7983 */ /* 0x000ee20000300800 */
[----:B------:R-:W3:Y:S03]  /*19d10*/  LDL.LU R27, [R1+0x5ac] ;  /* 0x0005ac00011b7983 */ /* 0x000ee60000300800 */
[----:B---3--:R0:W-:Y:S01]  /*19d20*/  STL.64 [R1+0x1508], R26 ;  /* 0x0015081a01007387 */ /* 0x0081e20000100a00 */
[----:B--2---:R-:W-:Y:S03]  /*19d30*/  STL.64 [R1+0x1500], R24 ;  /* 0x0015001801007387 */ /* 0x004fe60000100a00 */
[----:B0-----:R-:W2:Y:S01]  /*19d40*/  LDL.64 R26, [R1+0x78] ;  /* 0x00007800011a7983 */ /* 0x001ea20000100a00 */
[----:B------:R-:W-:-:S02]  /*19d50*/  IMAD.MOV.U32 R11, RZ, RZ, R18 ;  /* 0x000000ffff0b7224 */ /* 0x000fc400078e0012 */
[----:B------:R-:W-:Y:S01]  /*19d60*/  IMAD.MOV.U32 R3, RZ, RZ, R19 ;  /* 0x000000ffff037224 */ /* 0x000fe200078e0013 */
[----:B--2---:R0:W-:Y:S04]  /*19d70*/  STL.64 [R1+0x1520], R26 ;  /* 0x0015201a01007387 */ /* 0x0041e80000100a00 */
[----:B0-----:R-:W2:Y:S04]  /*19d80*/  LDL R26, [R1+0x88] ;  /* 0x00008800011a7983 */ /* 0x001ea80000100800 */
[----:B------:R-:W2:Y:S01]  /*19d90*/  LDL R27, [R1+0x8c] ;  /* 0x00008c00011b7983 */ /* 0x000ea20000100800 */
[----:B------:R-:W3:Y:S02]  /*19da0*/  LDL.LU R16, [R1+0x640] ;  /* 0x0006400001107983 */ /* 0x000ee40000300800 */
[----:B------:R-:W3:Y:S02]  /*19db0*/  LDL.LU R17, [R1+0x644] ;  /* 0x0006440001117983 */ /* 0x000ee40000300800 */
[----:B------:R-:W4:Y:S01]  /*19dc0*/  LDL.LU R18, [R1+0x648] ;  /* 0x0006480001127983 */ /* 0x000f220000300800 */
[----:B------:R-:W4:Y:S04]  /*19dd0*/  LDL.LU R19, [R1+0x64c] ;  /* 0x00064c0001137983 */ /* 0x000f280000300800 */
[----:B----4-:R0:W-:Y:S01]  /*19de0*/  STL.64 [R1+0x1548], R18 ;  /* 0x0015481201007387 */ /* 0x0101e20000100a00 */
[----:B---3--:R-:W-:Y:S03]  /*19df0*/  STL.64 [R1+0x1540], R16 ;  /* 0x0015401001007387 */ /* 0x008fe60000100a00 */
[----:B0-----:R-:W3:Y:S01]  /*19e00*/  LDL.64 R18, [R1+0xa8] ;  /* 0x0000a80001127983 */ /* 0x001ee20000100a00 */
[----:B--2---:R0:W-:Y:S03]  /*19e10*/  STL.64 [R1+0x1538], R26 ;  /* 0x0015381a01007387 */ /* 0x0041e60000100a00 */
[----:B0-----:R-:W2:Y:S01]  /*19e20*/  LDL.64 R26, [R1+0x98] ;  /* 0x00009800011a7983 */ /* 0x001ea20000100a00 */
[----:B------:R-:W-:-:S02]  /*19e30*/  IMAD.MOV.U32 R28, RZ, RZ, R22 ;  /* 0x000000ffff1c7224 */ /* 0x000fc400078e0016 */
[----:B------:R-:W-:Y:S02]  /*19e40*/  IMAD.MOV.U32 R29, RZ, RZ, R23 ;  /* 0x000000ffff1d7224 */ /* 0x000fe400078e0017 */
[----:B------:R-:W-:Y:S02]  /*19e50*/  IMAD.MOV.U32 R23, RZ, RZ, R13 ;  /* 0x000000ffff177224 */ /* 0x000fe400078e000d */
[----:B------:R-:W-:Y:S01]  /*19e60*/  IMAD.MOV.U32 R22, RZ, RZ, R12 ;  /* 0x000000ffff167224 */ /* 0x000fe200078e000c */
[----:B--2---:R0:W-:Y:S01]  /*19e70*/  STL.64 [R1+0x1550], R26 ;  /* 0x0015501a01007387 */ /* 0x0041e20000100a00 */
[----:B------:R-:W3:Y:S02]  /*19e80*/  LDL.LU R24, [R1+0x650] ;  /* 0x0006500001187983 */ /* 0x000ee40000300800 */
[----:B------:R-:W3:Y:S01]  /*19e90*/  LDL.LU R25, [R1+0x654] ;  /* 0x0006540001197983 */ /* 0x000ee20000300800 */
[----:B0-----:R-:W3:Y:S01]  /*19ea0*/  LDL.LU R26, [R1+0x658] ;  /* 0x00065800011a7983 */ /* 0x001ee20000300800 */
[----:B------:R-:W3:Y:S02]  /*19eb0*/  LDL.LU R27, [R1+0x65c] ;  /* 0x00065c00011b7983 */ /* 0x000ee40000300800 */
[----:B------:R-:W-:Y:S02]  /*19ec0*/  STL.64 [R1+0x14d0], R10 ;  /* 0x0014d00a01007387 */ /* 0x000fe40000100a00 */
[----:B------:R-:W-:Y:S01]  /*19ed0*/  STL.64 [R1+0x14c8], R8 ;  /* 0x0014c80801007387 */ /* 0x000fe20000100a00 */
[----:B------:R-:W-:Y:S01]  /*19ee0*/  STL.64 [R1+0x10a8], R22 ;  /* 0x0010a81601007387 */ /* 0x000fe20000100a00 */
[----:B------:R-:W-:Y:S02]  /*19ef0*/  STL.64 [R1+0x10a0], R20 ;  /* 0x0010a01401007387 */ /* 0x000fe40000100a00 */
[----:B------:R-:W2:Y:S02]  /*19f00*/  LDL.LU R12, [R1+0x530] ;  /* 0x00053000010c7983 */ /* 0x000ea40000300800 */
[----:B------:R-:W2:Y:S01]  /*19f10*/  LDL.LU R13, [R1+0x534] ;  /* 0x00053400010d7983 */ /* 0x000ea20000300800 */
[----:B------:R-:W4:Y:S01]  /*19f20*/  LDL.LU R14, [R1+0x538] ;  /* 0x00053800010e7983 */ /* 0x000f220000300800 */
[----:B------:R-:W4:Y:S03]  /*19f30*/  LDL.LU R15, [R1+0x53c] ;  /* 0x00053c00010f7983 */ /* 0x000f260000300800 */
[----:B----4-:R-:W-:Y:S01]  /*19f40*/  STL.64 [R1+0x1518], R14 ;  /* 0x0015180e01007387 */ /* 0x010fe20000100a00 */
[----:B--2---:R0:W-:Y:S03]  /*19f50*/  STL.64 [R1+0x1510], R12 ;  /* 0x0015100c01007387 */ /* 0x0041e60000100a00 */
[----:B0-----:R-:W2:Y:S01]  /*19f60*/  LDL.LU R12, [R1+0x5b0] ;  /* 0x0005b000010c7983 */ /* 0x001ea20000300800 */
[----:B------:R-:W2:Y:S02]  /*19f70*/  LDL.LU R13, [R1+0x5b4] ;  /* 0x0005b400010d7983 */ /* 0x000ea40000300800 */
[----:B------:R-:W4:Y:S02]  /*19f80*/  LDL.LU R14, [R1+0x5b8] ;  /* 0x0005b800010e7983 */ /* 0x000f240000300800 */
[----:B------:R-:W4:Y:S01]  /*19f90*/  LDL.LU R15, [R1+0x5bc] ;  /* 0x0005bc00010f7983 */ /* 0x000f220000300800 */
[----:B---3--:R-:W-:Y:S01]  /*19fa0*/  HMMA.16816.F32 R24, R4, R18, R24 ;  /* 0x000000120418723c */ /* 0x008fe20000001818 */
[----:B------:R-:W-:-:S02]  /*19fb0*/  IMAD.MOV.U32 R22, RZ, RZ, R2 ;  /* 0x000000ffff167224 */ /* 0x000fc400078e0002 */
[----:B------:R-:W-:Y:S02]  /*19fc0*/  IMAD.MOV.U32 R23, RZ, RZ, R0 ;  /* 0x000000ffff177224 */ /* 0x000fe400078e0000 */
[----:B------:R-:W-:Y:S02]  /*19fd0*/  IMAD.MOV.U32 R2, RZ, RZ, R18 ;  /* 0x000000ffff027224 */ /* 0x000fe400078e0012 */
[----:B------:R-:W-:Y:S01]  /*19fe0*/  IMAD.MOV.U32 R0, RZ, RZ, R19 ;  /* 0x000000ffff007224 */ /* 0x000fe200078e0013 */
[----:B----4-:R-:W-:Y:S01]  /*19ff0*/  STL.64 [R1+0x1530], R14 ;  /* 0x0015300e01007387 */ /* 0x010fe20000100a00 */
[----:B--2---:R0:W-:Y:S03]  /*1a000*/  STL.64 [R1+0x1528], R12 ;  /* 0x0015280c01007387 */ /* 0x0041e60000100a00 */
[----:B0-----:R-:W2:Y:S01]  /*1a010*/  LDL.LU R12, [R1+0x630] ;  /* 0x00063000010c7983 */ /* 0x001ea20000300800 */
[----:B------:R-:W2:Y:S02]  /*1a020*/  LDL.LU R13, [R1+0x634] ;  /* 0x00063400010d7983 */ /* 0x000ea40000300800 */
[----:B------:R-:W2:Y:S02]  /*1a030*/  LDL.LU R14, [R1+0x638] ;  /* 0x00063800010e7983 */ /* 0x000ea40000300800 */
[----:B------:R-:W2:Y:S01]  /*1a040*/  LDL.LU R15, [R1+0x63c] ;  /* 0x00063c00010f7983 */ /* 0x000ea20000300800 */
[----:B------:R-:W3:Y:S01]  /*1a050*/  LDL.64 R10, [R1+0x48] ;  /* 0x00004800010a7983 */ /* 0x000ee20000100a00 */
[----:B------:R0:W-:Y:S03]  /*1a060*/  STL.64 [R1+0x14d8], R22 ;  /* 0x0014d81601007387 */ /* 0x0001e60000100a00 */
[----:B0-----:R-:W4:Y:S01]  /*1a070*/  LDL.64 R22, [R1+0x58] ;  /* 0x0000580001167983 */ /* 0x001f220000100a00 */
[----:B------:R-:W-:Y:S02]  /*1a080*/  STL.64 [R1+0x410], R24 ;  /* 0x0004101801007387 */ /* 0x000fe40000100a00 */
[----:B------:R0:W-:Y:S02]  /*1a090*/  STL.64 [R1+0x418], R26 ;  /* 0x0004181a01007387 */ /* 0x0001e40000100a00 */
[----:B0-----:R-:W2:Y:S01]  /*1a0a0*/  LDL.LU.64 R26, [R1+0x1550] ;  /* 0x00155000011a7983 */ /* 0x001ea20000300a00 */
[----:B------:R-:W2:Y:S02]  /*1a0b0*/  LDL.LU.64 R18, [R1+0x1548] ;  /* 0x0015480001127983 */ /* 0x000ea40000300a00 */
[----:B------:R-:W2:Y:S02]  /*1a0c0*/  LDL.LU.64 R16, [R1+0x1540] ;  /* 0x0015400001107983 */ /* 0x000ea40000300a00 */
[C---:B--2---:R-:W-:Y:S11]  /*1a0d0*/  HMMA.16816.F32 R16, R4.reuse, R26, R16 ;  /* 0x0000001a0410723c */ /* 0x044ff60000001810 */
        /* <DEDUP_REMOVED lines=14> */
[----:B--2---:R-:W-:Y:S01]  /*1a1c0*/  HMMA.16816.F32 R12, R4, R26, R12 ;  /* 0x0000001a040c723c */ /* 0x004fe2000000180c */
[----:B------:R-:W-:Y:S02]  /*1a1d0*/  IMAD.MOV.U32 R19, RZ, RZ, R26 ;  /* 0x000000ffff137224 */ /* 0x000fe400078e001a */
[----:B------:R-:W-:Y:S11]  /*1a1e0*/  IMAD.MOV.U32 R18, RZ, RZ, R27 ;  /* 0x000000ffff127224 */ /* 0x000ff600078e001b */
[----:B------:R-:W-:Y:S09]  /*1a1f0*/  @!UPT UIADD3 URZ, URZ, URZ, URZ ;  /* 0x0000003f3f3ff290 */ /* 0x000ff2000fffe03f */
[----:B------:R-:W-:Y:S01]  /*1a200*/  STL.64 [R1+0x5b0], R12 ;  /* 0x0005b00c01007387 */ /* 0x000fe20000100a00 */
[----:B------:R0:W-:Y:S03]  /*1a210*/  STL.64 [R1+0x5b8], R14 ;  /* 0x0005b80e01007387 */ /* 0x0001e60000100a00 */
[----:B0-----:R-:W3:Y:S01]  /*1a220*/  LDL.LU.64 R14, [R1+0x1518] ;  /* 0x00151800010e7983 */ /* 0x001ee20000300a00 */
[----:B------:R-:W3:Y:S02]  /*1a230*/  LDL.LU.64 R12, [R1+0x1510] ;  /* 0x00151000010c7983 */ /* 0x000ee40000300a00 */
[----:B------:R-:W2:Y:S02]  /*1a240*/  LDL.LU.64 R26, [R1+0x1508] ;  /* 0x00150800011a7983 */ /* 0x000ea40000300a00 */
[----:B------:R-:W2:Y:S01]  /*1a250*/  LDL.LU.64 R24, [R1+0x1500] ;  /* 0x0015000001187983 */ /* 0x000ea20000300a00 */
[----:B------:R0:W-:Y:S01]  /*1a260*/  STL.64 [R1+0x1438], R18 ;  /* 0x0014381201007387 */ /* 0x0001e20000100a00 */
[----:B------:R-:W-:Y:S02]  /*1a270*/  STL.64 [R1+0x1430], R16 ;  /* 0x0014301001007387 */ /* 0x000fe40000100a00 */
[----:B0-----:R-:W-:-:S02]  /*1a280*/  IMAD.MOV.U32 R18, RZ, RZ, R28 ;  /* 0x000000ffff127224 */ /* 0x001fc400078e001c */
[----:B------:R-:W-:Y:S01]  /*1a290*/  IMAD.MOV.U32 R19, RZ, RZ, R29 ;  /* 0x000000ffff137224 */ /* 0x000fe200078e001d */
[----:B------:R-:W2:Y:S01]  /*1a2a0*/  LDL.LU R28, [R1+0x14fc] ;  /* 0x0014fc00011c7983 */ /* 0x000ea20000300800 */
[----:B------:R-:W2:Y:S03]  /*1a2b0*/  LDL.LU R29, [R1+0x14f8] ;  /* 0x0014f800011d7983 */ /* 0x000ea60000300800 */
[----:B------:R0:W-:Y:S04]  /*1a2c0*/  STL.64 [R1+0x1448], R18 ;  /* 0x0014481201007387 */ /* 0x0001e80000100a00 */
[----:B0-----:R-:W2:Y:S04]  /*1a2d0*/  LDL R18, [R1+0xd8] ;  /* 0x0000d80001127983 */ /* 0x001ea80000100800 */
[----:B------:R-:W2:Y:S04]  /*1a2e0*/  LDL R19, [R1+0xdc] ;  /* 0x0000dc0001137983 */ /* 0x000ea80000100800 */
[----:B--2---:R0:W-:Y:S04]  /*1a2f0*/  STL.64 [R1+0x1460], R18 ;  /* 0x0014601201007387 */ /* 0x0041e80000100a00 */
[----:B0-----:R-:W2:Y:S02]  /*1a300*/  LDL.64 R18, [R1+0x68] ;  /* 0x0000680001127983 */ /* 0x001ea40000100a00 */
[C---:B--2---:R-:W-:Y:S11]  /*1a310*/  HMMA.16816.F32 R24, R4.reuse, R18, R24 ;  /* 0x000000120418723c */ /* 0x044ff60000001818 */
[----:B------:R-:W-:Y:S11]  /*1a320*/  @!UPT UIADD3 URZ, URZ, URZ, URZ ;  /* 0x0000003f3f3ff290 */ /* 0x000ff6000fffe03f */
[----:B------:R-:W-:Y:S01]  /*1a330*/  @!UPT UIADD3 URZ, URZ, URZ, URZ ;  /* 0x0000003f3f3ff290 */ /* 0x000fe2000fffe03f */
[----:B------:R0:W-:Y:S01]  /*1a340*/  STL.64 [R1+0x5a0], R24 ;  /* 0x0005a01801007387 */ /* 0x0001e20000100a00 */
[----:B------:R1:W-:Y:S02]  /*1a350*/  STL.64 [R1+0x5a8], R26 ;  /* 0x0005a81a01007387 */ /* 0x0003e40000100a00 */
[----:B0-----:R-:W-:Y:S02]  /*1a360*/  IMAD.MOV.U32 R25, RZ, RZ, R18 ;  /* 0x000000ffff197224 */ /* 0x001fe400078e0012 */
[----:B------:R-:W-:Y:S02]  /*1a370*/  IMAD.MOV.U32 R24, RZ, RZ, R19 ;  /* 0x000000ffff187224 */ /* 0x000fe400078e0013 */
[----:B------:R-:W-:Y:S02]  /*1a380*/  IMAD.MOV.U32 R18, RZ, RZ, R29 ;  /* 0x000000ffff127224 */ /* 0x000fe400078e001d */
[----:B------:R-:W-:Y:S01]  /*1a390*/  IMAD.MOV.U32 R19, RZ, RZ, R28 ;  /* 0x000000ffff137224 */ /* 0x000fe200078e001c */
[----:B-1----:R-:W2:Y:S04]  /*1a3a0*/  LDL.LU.64 R26, [R1+0x14f0] ;  /* 0x0014f000011a7983 */ /* 0x002ea80000300a00 */
[----:B------:R0:W-:Y:S01]  /*1a3b0*/  STL.64 [R1+0x1478], R18 ;  /* 0x0014781201007387 */ /* 0x0001e20000100a00 */
[----:B------:R-:W4:Y:S02]  /*1a3c0*/  LDL.LU R16, [R1+0x540] ;  /* 0x0005400001107983 */ /* 0x000f240000300800 */
[----:B------:R-:W4:Y:S01]  /*1a3d0*/  LDL.LU R17, [R1+0x544] ;  /* 0x0005440001117983 */ /* 0x000f220000300800 */
[----:B0-----:R-:W4:Y:S01]  /*1a3e0*/  LDL.LU R18, [R1+0x548] ;  /* 0x0005480001127983 */ /* 0x001f220000300800 */
[----:B------:R-:W4:Y:S02]  /*1a3f0*/  LDL.LU R19, [R1+0x54c] ;  /* 0x00054c0001137983 */ /* 0x000f240000300800 */
[C---:B----4-:R-:W-:Y:S11]  /*1a400*/  HMMA.16816.F32 R16, R4.reuse, R22, R16 ;  /* 0x000000160410723c */ /* 0x050ff60000001810 */
[----:B------:R-:W-:Y:S11]  /*1a410*/  @!UPT UIADD3 URZ, URZ, URZ, URZ ;  /* 0x0000003f3f3ff290 */ /* 0x000ff6000fffe03f */
[----:B------:R-:W-:Y:S01]  /*1a420*/  @!UPT UIADD3 URZ, URZ, URZ, URZ ;  /* 0x0000003f3f3ff290 */ /* 0x000fe2000fffe03f */
[----:B------:R-:W-:Y:S01]  /*1a430*/  STL.64 [R1+0x950], R16 ;  /* 0x0009501001007387 */ /* 0x000fe20000100a00 */
[----:B------:R2:W-:Y:S02]  /*1a440*/  STL.64 [R1+0x958], R18 ;  /* 0x0009581201007387 */ /* 0x0005e40000100a00 */
[----:B--2---:R-:W-:Y:S02]  /*1a450*/  IMAD.MOV.U32 R18, RZ, RZ, R27 ;  /* 0x000000ffff127224 */ /* 0x004fe400078e001b */
[----:B------:R-:W-:Y:S01]  /*1a460*/  IMAD.MOV.U32 R19, RZ, RZ, R26 ;  /* 0x000000ffff137224 */ /* 0x000fe200078e001a */
[----:B------:R-:W2:Y:S01]  /*1a470*/  LDL.LU R27, [R1+0x14ec] ;  /* 0x0014ec00011b7983 */ /* 0x000ea20000300800 */
[----:B------:R-:W4:Y:S03]  /*1a480*/  LDL.LU R26, [R1+0x14e8] ;  /* 0x0014e800011a7983 */ /* 0x000f260000300800 */
[----:B------:R3:W-:Y:S02]  /*1a490*/  STL.64 [R1+0x1490], R18 ;  /* 0x0014901201007387 */ /* 0x0007e40000100a00 */
[----:B---3--:R-:W-:Y:S11]  /*1a4a0*/  HMMA.16816.F32 R16, R4, R10, R12 ;  /* 0x0000000a0410723c */ /* 0x008ff6000000180c */
[----:B------:R-:W-:Y:S11]  /*1a4b0*/  @!UPT UIADD3 URZ, URZ, URZ, URZ ;  /* 0x0000003f3f3ff290 */ /* 0x000ff6000fffe03f */
[----:B------:R-:W-:Y:S01]  /*1a4c0*/  @!UPT UIADD3 URZ, URZ, URZ, URZ ;  /* 0x0000003f3f3ff290 */ /* 0x000fe2000fffe03f */
[----:B------:R-:W-:Y:S01]  /*1a4d0*/  STL.64 [R1+0x940], R16 ;  /* 0x0009401001007387 */ /* 0x000fe20000100a00 */
[----:B------:R0:W-:Y:S03]  /*1a4e0*/  STL.64 [R1+0x948], R18 ;  /* 0x0009481201007387 */ /* 0x0001e60000100a00 */
[----:B0-----:R-:W3:Y:S04]  /*1a4f0*/  LDL R18, [R1+0x108] ;  /* 0x0001080001127983 */ /* 0x001ee80000100800 */
[----:B------:R-:W3:Y:S01]  /*1a500*/  LDL R19, [R1+0x10c] ;  /* 0x00010c0001137983 */ /* 0x000ee20000100800 */
[----:B------:R-:W-:Y:S02]  /*1a510*/  IMAD.MOV.U32 R13, RZ, RZ, R10 ;  /* 0x000000ffff0d7224 */ /* 0x000fe400078e000a */
[----:B------:R-:W-:Y:S01]  /*1a520*/  IMAD.MOV.U32 R12, RZ, RZ, R11 ;  /* 0x000000ffff0c7224 */ /* 0x000fe200078e000b */
[----:B---3--:R-:W-:Y:S04]  /*1a530*/  STL.64 [R1+0x14a8], R18 ;  /* 0x0014a81201007387 */ /* 0x008fe80000100a00 */
[----:B------:R0:W-:Y:S02]  /*1a540*/  STL.64 [R1+0x1440], R12 ;  /* 0x0014400c01007387 */ /* 0x0001e40000100a00 */
[----:B0-----:R-:W3:Y:S01]  /*1a550*/  LDL.LU R12, [R1+0x600] ;  /* 0x00060000010c7983 */ /* 0x001ee20000300800 */
[----:B------:R-:W3:Y:S02]  /*1a560*/  LDL.LU R13, [R1+0x604] ;  /* 0x00060400010d7983 */ /* 0x000ee40000300800 */
[----:B------:R-:W3:Y:S02]  /*1a570*/  LDL.LU R14, [R1+0x608] ;  /* 0x00060800010e7983 */ /* 0x000ee40000300800 */
[----:B------:R-:W3:Y:S02]  /*1a580*/  LDL.LU R15, [R1+0x60c] ;  /* 0x00060c00010f7983 */ /* 0x000ee40000300800 */
[----:B----4-:R-:W-:-:S02]  /*1a590*/  IMAD.MOV.U32 R18, RZ, RZ, R26 ;  /* 0x000000ffff127224 */ /* 0x010fc400078e001a */
[----:B--2---:R-:W-:Y:S01]  /*1a5a0*/  IMAD.MOV.U32 R19, RZ, RZ, R27 ;  /* 0x000000ffff137224 */ /* 0x004fe200078e001b */
[----:B------:R-:W2:Y:S01]  /*1a5b0*/  LDL.LU R26, [R1+0x14e4] ;  /* 0x0014e400011a7983 */ /* 0x000ea20000300800 */
[----:B------:R-:W2:Y:S02]  /*1a5c0*/  LDL.LU R27, [R1+0x14e0] ;  /* 0x0014e000011b7983 */ /* 0x000ea40000300800 */
[----:B------:R-:W4:Y:S02]  /*1a5d0*/  LDL.LU R8, [R1+0x400] ;  /* 0x0004000001087983 */ /* 0x000f240000300800 */
[----:B------:R-:W4:Y:S01]  /*1a5e0*/  LDL.LU R9, [R1+0x404] ;  /* 0x0004040001097983 */ /* 0x000f220000300800 */
[----:B------:R-:W4:Y:S01]  /*1a5f0*/  LDL.LU R10, [R1+0x408] ;  /* 0x00040800010a7983 */ /* 0x000f220000300800 */
[----:B------:R-:W4:Y:S02]  /*1a600*/  LDL.LU R11, [R1+0x40c] ;  /* 0x00040c00010b7983 */ /* 0x000f240000300800 */
[----:B------:R-:W2:Y:S02]  /*1a610*/  LDL.LU R20, [R1+0x520] ;  /* 0x0005200001147983 */ /* 0x000ea40000300800 */
[----:B------:R-:W-:Y:S01]  /*1a620*/  IMAD.MOV.U32 R29, RZ, RZ, R22 ;  /* 0x000000ffff1d7224 */ /* 0x000fe200078e0016 */
[----:B------:R-:W2:Y:S01]  /*1a630*/  LDL.LU R21, [R1+0x524] ;  /* 0x0005240001157983 */ /* 0x000ea20000300800 */
[----:B------:R-:W-:-:S02]  /*1a640*/  IMAD.MOV.U32 R28, RZ, RZ, R23 ;  /* 0x000000ffff1c7224 */ /* 0x000fc400078e0017 */
[----:B------:R-:W2:Y:S02]  /*1a650*/  LDL.LU R22, [R1+0x528] ;  /* 0x0005280001167983 */ /* 0x000ea40000300800 */
[----:B------:R-:W2:Y:S01]  /*1a660*/  LDL.LU R23, [R1+0x52c] ;  /* 0x00052c0001177983 */ /* 0x000ea20000300800 */
[----:B---3--:R-:W-:Y:S01]  /*1a670*/  STL.64 [R1+0x1458], R14 ;  /* 0x0014580e01007387 */ /* 0x008fe20000100a00 */
[----:B------:R0:W-:Y:S03]  /*1a680*/  STL.64 [R1+0x1450], R12 ;  /* 0x0014500c01007387 */ /* 0x0001e60000100a00 */
[----:B0-----:R-:W3:Y:S01]  /*1a690*/  LDL.LU R12, [R1+0x610] ;  /* 0x00061000010c7983 */ /* 0x001ee20000300800 */
[----:B------:R-:W3:Y:S02]  /*1a6a0*/  LDL.LU R13, [R1+0x614] ;  /* 0x00061400010d7983 */ /* 0x000ee40000300800 */
[----:B------:R-:W2:Y:S02]  /*1a6b0*/  LDL.LU R14, [R1+0x618] ;  /* 0x00061800010e7983 */ /* 0x000ea40000300800 */
[----:B------:R-:W2:Y:S02]  /*1a6c0*/  LDL.LU R15, [R1+0x61c] ;  /* 0x00061c00010f7983 */ /* 0x000ea40000300800 */
[----:B--2---:R-:W-:Y:S01]  /*1a6d0*/  STL.64 [R1+0x1470], R14 ;  /* 0x0014700e01007387 */ /* 0x004fe20000100a00 */
[----:B---3--:R0:W-:Y:S03]  /*1a6e0*/  STL.64 [R1+0x1468], R12 ;  /* 0x0014680c01007387 */ /* 0x0081e60000100a00 */
        /* <DEDUP_REMOVED lines=10> */
[C---:B------:R-:W-:Y:S01]  /*1a790*/  HMMA.16816.F32 R20, R4.reuse, R26, R20 ;  /* 0x0000001a0414723c */ /* 0x040fe20000001814 */
        /* <DEDUP_REMOVED lines=14> */
[----:B0-----:R-:W4:Y:S01]  /*1a880*/  LDL.LU.64 R22, [R1+0x14d8] ;  /* 0x0014d80001167983 */ /* 0x001f220000300a00 */
[----:B------:R-:W-:Y:S01]  /*1a890*/  STL.64 [R1+0x13f8], R26 ;  /* 0x0013f81a01007387 */ /* 0x000fe20000100a00 */
[----:B----4-:R-:W-:Y:S02]  /*1a8a0*/  HMMA.16816.F32 R4, R4, R22, R8 ;  /* 0x000000160404723c */ /* 0x010fe40000001808 */
[----:B------:R-:W3:Y:S01]  /*1a8b0*/  LDL.LU.64 R10, [R1+0x14d0] ;  /* 0x0014d000010a7983 */ /* 0x000ee20000300a00 */
[----:B------:R-:W2:Y:S11]  /*1a8c0*/  LDL.LU.64 R8, [R1+0x14c8] ;  /* 0x0014c80001087983 */ /* 0x000eb60000300a00 */
[----:B------:R-:W-:Y:S09]  /*1a8d0*/  @!UPT UIADD3 URZ, URZ, URZ, URZ ;  /* 0x0000003f3f3ff290 */ /* 0x000ff2000fffe03f */
[----:B------:R-:W-:Y:S01]  /*1a8e0*/  STL.64 [R1+0x920], R4 ;  /* 0x0009200401007387 */ /* 0x000fe20000100a00 */
[----:B------:R3:W-:Y:S02]  /*1a8f0*/  STL.64 [R1+0x928], R6 ;  /* 0x0009280601007387 */ /* 0x0007e40000100a00 */
[----:B---3--:R-:W-:Y:S02]  /*1a900*/  IMAD.MOV.U32 R6, RZ, RZ, R11 ;  /* 0x000000ffff067224 */ /* 0x008fe400078e000b */
[----:B------:R-:W2:Y:S01]  /*1a910*/  LDL.LU R11, [R1+0x14c4] ;  /* 0x0014c400010b7983 */ /* 0x000ea20000300800 */
[----:B------:R-:W-:Y:S02]  /*1a920*/  IMAD.MOV.U32 R7, RZ, RZ, R3 ;  /* 0x000000ffff077224 */ /* 0x000fe400078e0003 */
[----:B------:R-:W3:Y:S02]  /*1a930*/  LDL.LU R3, [R1+0x14c0] ;  /* 0x0014c00001037983 */ /* 0x000ee40000300800 */
[----:B------:R0:W-:Y:S01]  /*1a940*/  STL.64 [R1+0x1380], R22 ;  /* 0x0013801601007387 */ /* 0x0001e20000100a00 */
[----:B------:R-:W4:Y:S01]  /*1a950*/  LDL.LU R20, [R1+0x5f0] ;  /* 0x0005f00001147983 */ /* 0x000f220000300800 */
[----:B------:R-:W4:Y:S03]  /*1a960*/  LDL.LU R21, [R1+0x5f4] ;  /* 0x0005f40001157983 */ /* 0x000f260000300800 */
        /* <DEDUP_REMOVED lines=36> */
[----:B0-----:R-:W2:Y:S01]  /*1abb0*/  LDL.LU.64 R18, [R1+0x1448] ;  /* 0x0014480001127983 */ /* 0x001ea20000300a00 */
[C---:B----4-:R-:W-:Y:S08]  /*1abc0*/  HMMA.16816.F32 R4, R8.reuse, R6, R20 ;  /* 0x000000060804723c */ /* 0x050ff00000001814 */
[----:B--2---:R-:W-:Y:S01]  /*1abd0*/  HMMA.16816.F32 R16, R8, R18, R12 ;  /* 0x000000120810723c */ /* 0x004fe2000000180c */
[----:B------:R-:W2:Y:S11]  /*1abe0*/  LDL.LU.64 R12, [R1+0x1440] ;  /* 0x00144000010c7983 */ /* 0x000eb60000300a00 */
[----:B------:R-:W-:Y:S11]  /*1abf0*/  @!UPT UIADD3 URZ, URZ, URZ, URZ ;  /* 0x0000003f3f3ff290 */ /* 0x000ff6000fffe03f */
[----:B------:R-:W-:Y:S01]  /*1ac00*/  STL.64 [R1+0x2d0], R16 ;  /* 0x0002d01001007387 */ /* 0x000fe20000100a00 */
[----:B------:R0:W-:Y:S03]  /*1ac10*/  STL.64 [R1+0x2d8], R18 ;  /* 0x0002d81201007387 */ /* 0x0001e60000100a00 */
[----:B0-----:R-:W4:Y:S01]  /*1ac20*/  LDL.LU.64 R18, [R1+0x1438] ;  /* 0x0014380001127983 */ /* 0x001f220000300a00 */
[----:B------:R-:W2:Y:S02]  /*1ac30*/  LDL.LU.64 R16, [R1+0x1430] ;  /* 0x0014300001107983 */ /* 0x000ea40000300a00 */
[----:B------:R-:W2:Y:S02]  /*1ac40*/  LDL.LU R20, [R1+0x270] ;  /* 0x0002700001147983 */ /* 0x000ea40000300800 */
[----:B------:R-:W-:Y:S01]  /*1ac50*/  STL.64 [R1+0x330], R4 ;  /* 0x0003300401007387 */ /* 0x000fe20000100a00 */
[----:B------:R-:W-:Y:S01]  /*1ac60*/  STL.64 [R1+0x338], R6 ;  /* 0x0003380601007387 */ /* 0x000fe20000100a00 */
[----:B------:R-:W2:Y:S02]  /*1ac70*/  LDL.LU R21, [R1+0x274] ;  /* 0x0002740001157983 */ /* 0x000ea40000300800 */
[----:B------:R-:W2:Y:S02]  /*1ac80*/  LDL.LU R22, [R1+0x278] ;  /* 0x0002780001167983 */ /* 0x000ea40000300800 */
[----:B------:R-:W2:Y:S02]  /*1ac90*/  LDL.LU R23, [R1+0x27c] ;  /* 0x00027c0001177983 */ /* 0x000ea40000300800 */
[----:B--2---:R0:W-:Y:S01]  /*1aca0*/  STL.64 [R1+0x1390], R22 ;  /* 0x0013901601007387 */ /* 0x0041e20000100a00 */
[----:B------:R-:W-:Y:S02]  /*1acb0*/  STL.64 [R1+0x1388], R20 ;  /* 0x0013881401007387 */ /* 0x000fe40000100a00 */
[----:B0-----:R-:W-:-:S02]  /*1acc0*/  IMAD.MOV.U32 R22, RZ, RZ, R13 ;  /* 0x000000ffff167224 */ /* 0x001fc400078e000d */
[----:B------:R-:W-:-:S05]  /*1acd0*/  IMAD.MOV.U32 R23, RZ, RZ, R12 ;  /* 0x000000ffff177224 */ /* 0x000fca00078e000c */
[----:B------:R0:W-:Y:S01]  /*1ace0*/  STL.64 [R1+0x13a8], R22 ;  /* 0x0013a81601007387 */ /* 0x0001e20000100a00 */
[----:B------:R-:W2:Y:S02]  /*1acf0*/  LDL.LU R12, [R1+0x760] ;  /* 0x00076000010c7983 */ /* 0x000ea40000300800 */
[----:B------:R-:W2:Y:S02]  /*1ad00*/  LDL.LU R13, [R1+0x764] ;  /* 0x00076400010d7983 */ /* 0x000ea40000300800 */
[----:B------:R-:W2:Y:S01]  /*1ad10*/  LDL.LU R14, [R1+0x768] ;  /* 0x00076800010e7983 */ /* 0x000ea20000300800 */
[----:B------:R-:W2:Y:S01]  /*1ad20*/  LDL.LU R15, [R1+0x76c] ;  /* 0x00076c00010f7983 */ /* 0x000ea20000300800 */
[----:B0-----:R-:W-:Y:S02]  /*1ad30*/  IMAD.MOV.U32 R22, RZ, RZ, R29 ;  /* 0x000000ffff167224 */ /* 0x001fe400078e001d */
        /* <DEDUP_REMOVED lines=15> */
[----:B----4-:R-:W-:-:S02]  /*1ae30*/  IMAD.MOV.U32 R22, RZ, RZ, R19 ;  /* 0x000000ffff167224 */ /* 0x010fc400078e0013 */
[----:B------:R-:W-:-:S05]  /*1ae40*/  IMAD.MOV.U32 R23, RZ, RZ, R18 ;  /* 0x000000ffff177224 */ /* 0x000fca00078e0012 */
[----:B------:R-:W-:Y:S04]  /*1ae50*/  STL.64 [R1+0x13f0], R22 ;  /* 0x0013f01601007387 */ /* 0x000fe80000100a00 */
[----:B--2---:R-:W-:Y:S01]  /*1ae60*/  STL.64 [R1+0x13b8], R6 ;  /* 0x0013b80601007387 */ /* 0x004fe20000100a00 */
[----:B------:R0:W-:Y:S03]  /*1ae70*/  STL.64 [R1+0x13b0], R4 ;  /* 0x0013b00401007387 */ /* 0x0001e60000100a00 */
[----:B0-----:R-:W2:Y:S01]  /*1ae80*/  LDL.LU R4, [R1+0x290] ;  /* 0x0002900001047983 */ /* 0x001ea20000300800 */
[----:B------:R-:W2:Y:S02]  /*1ae90*/  LDL.LU R5, [R1+0x294] ;  /* 0x0002940001057983 */ /* 0x000ea40000300800 */
[----:B------:R-:W4:Y:S02]  /*1aea0*/  LDL.LU R6, [R1+0x298] ;  /* 0x0002980001067983 */ /* 0x000f240000300800 */
[----:B------:R-:W4:Y:S01]  /*1aeb0*/  LDL.LU R7, [R1+0x29c] ;  /* 0x00029c0001077983 */ /* 0x000f220000300800 */
[----:B------:R-:W2:Y:S01]  /*1aec0*/  LDL.LU R24, [R1+0x5c0] ;  /* 0x0005c00001187983 */ /* 0x000ea20000300800 */
[----:B------:R-:W2:Y:S02]  /*1aed0*/  LDL.LU R25, [R1+0x5c4] ;  /* 0x0005c40001197983 */ /* 0x000ea40000300800 */
[----:B------:R-:W2:Y:S02]  /*1aee0*/  LDL.LU R26, [R1+0x5c8] ;  /* 0x0005c800011a7983 */ /* 0x000ea40000300800 */
[----:B------:R-:W2:Y:S02]  /*1aef0*/  LDL.LU R27, [R1+0x5cc] ;  /* 0x0005cc00011b7983 */ /* 0x000ea40000300800 */
[----:B--2---:R0:W-:Y:S01]  /*1af00*/  STL.64 [R1+0x1408], R26 ;  /* 0x0014081a01007387 */ /* 0x0041e20000100a00 */
[----:B------:R-:W-:Y:S02]  /*1af10*/  STL.64 [R1+0x1400], R24 ;  /* 0x0014001801007387 */ /* 0x000fe40000100a00 */
[----:B0-----:R-:W-:-:S02]  /*1af20*/  IMAD.MOV.U32 R26, RZ, RZ, R17 ;  /* 0x000000ffff1a7224 */ /* 0x001fc400078e0011 */
[----:B------:R-:W-:-:S05]  /*1af30*/  IMAD.MOV.U32 R27, RZ, RZ, R16 ;  /* 0x000000ffff1b7224 */ /* 0x000fca00078e0010 */
[----:B------:R-:W-:Y:S01]  /*1af40*/  STL.64 [R1+0x1418], R26 ;  /* 0x0014181a01007387 */ /* 0x000fe20000100a00 */
[----:B------:R-:W2:Y:S03]  /*1af50*/  LDL.64 R22, [R1+0x88] ;  /* 0x0000880001167983 */ /* 0x000ea60000100a00 */
[----:B--2---:R0:W-:Y:S01]  /*1af60*/  STL.64 [R1+0x1410], R22 ;  /* 0x0014101601007387 */ /* 0x0041e20000100a00 */
[----:B------:R-:W2:Y:S02]  /*1af70*/  LDL.LU R20, [R1+0x5d0] ;  /* 0x0005d00001147983 */ /* 0x000ea40000300800 */
[----:B------:R-:W2:Y:S01]  /*1af80*/  LDL.LU R21, [R1+0x5d4] ;  /* 0x0005d40001157983 */ /* 0x000ea20000300800 */
[----:B0-----:R-:W2:Y:S01]  /*1af90*/  LDL.LU R22, [R1+0x5d8] ;  /* 0x0005d80001167983 */ /* 0x001ea20000300800 */
[----:B------:R-:W2:Y:S03]  /*1afa0*/  LDL.LU R23, [R1+0x5dc] ;  /* 0x0005dc0001177983 */ /* 0x000ea60000300800 */
[----:B--2---:R-:W-:Y:S01]  /*1afb0*/  STL.64 [R1+0x1428], R22 ;  /* 0x0014281601007387 */ /* 0x004fe20000100a00 */
[----:B------:R0:W-:Y:S03]  /*1afc0*/  STL.64 [R1+0x1420], R20 ;  /* 0x0014201401007387 */ /* 0x0001e60000100a00 */
[----:B0-----:R-:W2:Y:S01]  /*1afd0*/  LDL.LU R20, [R1+0x5e0] ;  /* 0x0005e00001147983 */ /* 0x001ea20000300800 */
[----:B------:R-:W2:Y:S02]  /*1afe0*/  LDL.LU R21, [R1+0x5e4] ;  /* 0x0005e40001157983 */ /* 0x000ea40000300800 */
[----:B------:R-:W2:Y:S02]  /*1aff0*/  LDL.LU R22, [R1+0x5e8] ;  /* 0x0005e80001167983 */ /* 0x000ea40000300800 */
[----:B------:R-:W2:Y:S01]  /*1b000*/  LDL.LU R23, [R1+0x5ec] ;  /* 0x0005ec0001177983 */ /* 0x000ea20000300800 */
[----:B----4-:R-:W-:Y:S01]  /*1b010*/  STL.64 [R1+0x13d0], R6 ;  /* 0x0013d00601007387 */ /* 0x010fe20000100a00 */
[----:B------:R0:W-:Y:S03]  /*1b020*/  STL.64 [R1+0x13c8], R4 ;  /* 0x0013c80401007387 */ /* 0x0001e60000100a00 */
[----:B0-----:R-:W4:Y:S01]  /*1b030*/  LDL.LU R4, [R1+0x580] ;  /* 0x0005800001047983 */ /* 0x001f220000300800 */
[----:B------:R-:W4:Y:S02]  /*1b040*/  LDL.LU R5, [R1+0x584] ;  /* 0x0005840001057983 */ /* 0x000f240000300800 */
[----:B------:R-:W2:Y:S02]  /*1b050*/  LDL.LU R6, [R1+0x588] ;  /* 0x0005880001067983 */ /* 0x000ea40000300800 */
[----:B------:R-:W2:Y:S02]  /*1b060*/  LDL.LU R7, [R1+0x58c] ;  /* 0x00058c0001077983 */ /* 0x000ea40000300800 */
[----:B------:R-:W-:-:S02]  /*1b070*/  IMAD.MOV.U32 R26, RZ, RZ, R2 ;  /* 0x000000ffff1a7224 */ /* 0x000fc400078e0002 */
[----:B------:R-:W-:Y:S01]  /*1b080*/  IMAD.MOV.U32 R27, RZ, RZ, R0 ;  /* 0x000000ffff1b7224 */ /* 0x000fe200078e0000 */
[----:B--2---:R-:W-:Y:S01]  /*1b090*/  STL.64 [R1+0x13e8], R6 ;  /* 0x0013e80601007387 */ /* 0x004fe20000100a00 */
[----:B----4-:R0:W-:Y:S03]  /*1b0a0*/  STL.64 [R1+0x13e0], R4 ;  /* 0x0013e00401007387 */ /* 0x0101e60000100a00 */
[----:B0-----:R-:W2:Y:S01]  /*1b0b0*/  LDL.LU R4, [R1+0x590] ;  /* 0x0005900001047983 */ /* 0x001ea20000300800 */
[----:B------:R-:W2:Y:S02]  /*1b0c0*/  LDL.LU R5, [R1+0x594] ;  /* 0x0005940001057983 */ /* 0x000ea40000300800 */
[----:B------:R-:W2:Y:S02]  /*1b0d0*/  LDL.LU R6, [R1+0x598] ;  /* 0x0005980001067983 */ /* 0x000ea40000300800 */
[----:B------:R-:W2:Y:S01]  /*1b0e0*/  LDL.LU R7, [R1+0x59c] ;  /* 0x00059c0001077983 */ /* 0x000ea20000300800 */
[----:B------:R-:W4:Y:S01]  /*1b0f0*/  LDL.LU R16, [R1+0x850] ;  /* 0x0008500001107983 */ /* 0x000f220000300800 */
[----:B------:R-:W4:Y:S02]  /*1b100*/  LDL.LU R17, [R1+0x854] ;  /* 0x0008540001117983 */ /* 0x000f240000300800 */
[----:B------:R-:W4:Y:S02]  /*1b110*/  LDL.LU R18, [R1+0x858] ;  /* 0x0008580001127983 */ /* 0x000f240000300800 */
[----:B------:R-:W4:Y:S01]  /*1b120*/  LDL.LU R19, [R1+0x85c] ;  /* 0x00085c0001137983 */ /* 0x000f220000300800 */
[----:B------:R-:W-:Y:S01]  /*1b130*/  STL.64 [R1+0x1358], R14 ;  /* 0x0013580e01007387 */ /* 0x000fe20000100a00 */
[----:B------:R0:W-:Y:S03]  /*1b140*/  STL.64 [R1+0x1350], R12 ;  /* 0x0013500c01007387 */ /* 0x0001e60000100a00 */
[----:B0-----:R-:W2:Y:S01]  /*1b150*/  LDL.LU R12, [R1+0x790] ;  /* 0x00079000010c7983 */ /* 0x001ea20000300800 */
[----:B------:R-:W2:Y:S02]  /*1b160*/  LDL.LU R13, [R1+0x794] ;  /* 0x00079400010d7983 */ /* 0x000ea40000300800 */
[----:B------:R-:W2:Y:S02]  /*1b170*/  LDL.LU R14, [R1+0x798] ;  /* 0x00079800010e7983 */ /* 0x000ea40000300800 */
[----:B------:R-:W2:Y:S01]  /*1b180*/  LDL.LU R15, [R1+0x79c] ;  /* 0x00079c00010f7983 */ /* 0x000ea20000300800 */
[C---:B------:R-:W-:Y:S01]  /*1b190*/  HMMA.16816.F32 R24, R8.reuse, R26, R20 ;  /* 0x0000001a0818723c */ /* 0x040fe20000001814 */
[----:B--2---:R-:W-:Y:S01]  /*1b1a0*/  STL.64 [R1+0x1370], R14 ;  /* 0x0013700e01007387 */ /* 0x004fe20000100a00 */
[----:B------:R0:W-:Y:S03]  /*1b1b0*/  STL.64 [R1+0x1368], R12 ;  /* 0x0013680c01007387 */ /* 0x0001e60000100a00 */
[----:B0-----:R-:W2:Y:S01]  /*1b1c0*/  LDL.LU R12, [R1+0x7f0] ;  /* 0x0007f000010c7983 */ /* 0x001ea20000300800 */
[----:B------:R-:W2:Y:S02]  /*1b1d0*/  LDL.LU R13, [R1+0x7f4] ;  /* 0x0007f400010d7983 */ /* 0x000ea40000300800 */
[----:B------:R-:W2:Y:S02]  /*1b1e0*/  LDL.LU R14, [R1+0x7f8] ;  /* 0x0007f800010e7983 */ /* 0x000ea40000300800 */
[----:B------:R-:W2:Y:S01]  /*1b1f0*/  LDL.LU R15, [R1+0x7fc] ;  /* 0x0007fc00010f7983 */ /* 0x000ea20000300800 */
[----:B------:R-:W2:Y:S01]  /*1b200*/  LDL.LU.64 R22, [R1+0x1428] ;  /* 0x0014280001167983 */ /* 0x000ea20000300a00 */
[----:B------:R-:W2:Y:S11]  /*1b210*/  LDL.LU.64 R20, [R1+0x1420] ;  /* 0x0014200001147983 */ /* 0x000eb60000300a00 */
[----:B------:R-:W-:Y:S02]  /*1b220*/  STL.64 [R1+0x3c0], R24 ;  /* 0x0003c01801007387 */ /* 0x000fe40000100a00 */
[----:B------:R0:W-:Y:S02]  /*1b230*/  STL.64 [R1+0x3c8], R26 ;  /* 0x0003c81a01007387 */ /* 0x0001e40000100a00 */
        /* <DEDUP_REMOVED lines=45> */
[----:B------:R-:W2:Y:S02]  /*1b510*/  LDL.LU.64 R20, [R1+0x1388] ;  /* 0x0013880001147983 */ /* 0x000ea40000300a00 */
[C---:B--2---:R-:W-:Y:S11]  /*1b520*/  HMMA.16816.F32 R20, R8.reuse, R26, R20 ;  /* 0x0000001a0814723c */ /* 0x044ff60000001814 */
[----:B------:R-:W-:Y:S11]  /*1b530*/  @!UPT UIADD3 URZ, URZ, URZ, URZ ;  /* 0x0000003f3f3ff290 */ /* 0x000ff6000fffe03f */
[----:B------:R-:W-:Y:S01]  /*1b540*/  @!UPT UIADD3 URZ, URZ, URZ, URZ ;  /* 0x0000003f3f3ff290 */ /* 0x000fe2000fffe03f */
[----:B------:R-:W-:Y:S01]  /*1b550*/  STL.64 [R1+0x990], R20 ;  /* 0x0009901401007387 */ /* 0x000fe20000100a00 */
[----:B------:R0:W-:Y:S03]  /*1b560*/  STL.64 [R1+0x998], R22 ;  /* 0x0009981601007387 */ /* 0x0001e60000100a00 */
[----:B0-----:R-:W2:Y:S01]  /*1b570*/  LDL.LU.64 R22, [R1+0x1380] ;  /* 0x0013800001167983 */ /* 0x001ea20000300a00 */
[----:B------:R0:W-:Y:S02]  /*1b580*/  STL.64 [R1+0x1330], R26 ;  /* 0x0013301a01007387 */ /* 0x0001e40000100a00 */
[----:B------:R-:W-:Y:S01]  /*1b590*/  STL.64 [R1+0x1348], R24 ;  /* 0x0013481801007387 */ /* 0x000fe20000100a00 */
[----:B0-----:R-:W2:Y:S04]  /*1b5a0*/  LDL.LU.64 R26, [R1+0xe8] ;  /* 0x0000e800011a7983 */ /* 0x001ea80000300a00 */
[----:B--2---:R0:W-:Y:S04]  /*1b5b0*/  STL.64 [R1+0x1360], R26 ;  /* 0x0013601a01007387 */ /* 0x0041e80000100a00 */
[----:B0-----:R-:W2:Y:S01]  /*1b5c0*/  LDL.LU.64 R26, [R1+0xf8] ;  /* 0x0000f800011a7983 */ /* 0x001ea20000300a00 */
[----:B------:R-:W-:Y:S01]  /*1b5d0*/  HMMA.16816.F32 R8, R8, R22, R4 ;  /* 0x000000160808723c */ /* 0x000fe20000001804 */
[----:B---3--:R-:W-:Y:S02]  /*1b5e0*/  LDSM.16.MT88.4 R4, [R3+0x2100] ;  /* 0x002100000304783b */ /* 0x008fe40000004200 */
[----:B--2---:R0:W-:Y:S04]  /*1b5f0*/  STL.64 [R1+0x1378], R26 ;  /* 0x0013781a01007387 */ /* 0x0041e80000100a00 */
[----:B0-----:R-:W2:Y:S11]  /*1b600*/  LDL.LU.64 R26, [R1+0x108] ;  /* 0x00010800011a7983 */ /* 0x001eb60000300a00 */
[----:B------:R-:W-:Y:S05]  /*1b610*/  @!UPT UIADD3 URZ, URZ, URZ, URZ ;  /* 0x0000003f3f3ff290 */ /* 0x000fea000fffe03f */
[----:B------:R-:W-:Y:S02]  /*1b620*/  STL.64 [R1+0x980], R8 ;  /* 0x0009800801007387 */ /* 0x000fe40000100a00 */
[----:B------:R-:W-:Y:S02]  /*1b630*/  STL.64 [R1+0x988], R10 ;  /* 0x0009880a01007387 */ /* 0x000fe40000100a00 */
[----:B------:R-:W0:Y:S04]  /*1b640*/  LDSM.16.MT88.4 R8, [R3+0x2180] ;  /* 0x002180000308783b */ /* 0x000e280000004200 */
[----:B0-----:R0:W-:Y:S01]  /*1b650*/  STL.64 [R1+0x1270], R10 ;  /* 0x0012700a01007387 */ /* 0x0011e20000100a00 */
[----:B------:R1:W-:Y:S03]  /*1b660*/  STL.64 [R1+0x1268], R8 ;  /* 0x0012680801007387 */ /* 0x0003e60000100a00 */
[----:B0-----:R-:W4:Y:S01]  /*1b670*/  LDL.LU.64 R10, [R1+0x118] ;  /* 0x00011800010a7983 */ /* 0x001f220000300a00 */
[----:B--2---:R-:W-:Y:S01]  /*1b680*/  HMMA.16816.F32 R12, R4, R26, R12 ;  /* 0x0000001a040c723c */ /* 0x004fe2000000180c */
[----:B-1----:R-:W-:-:S02]  /*1b690*/  IMAD.MOV.U32 R8, RZ, RZ, R26 ;  /* 0x000000ffff087224 */ /* 0x002fc400078e001a */
[----:B------:R-:W-:-:S05]  /*1b6a0*/  IMAD.MOV.U32 R3, RZ, RZ, R27 ;  /* 0x000000ffff037224 */ /* 0x000fca00078e001b */
[----:B----4-:R-:W-:Y:S11]  /*1b6b0*/  HMMA.16816.F32 R16, R4, R10, R16 ;  /* 0x0000000a0410723c */ /* 0x010ff60000001810 */
[----:B------:R-:W-:Y:S11]  /*1b6c0*/  @!UPT UIADD3 URZ, URZ, URZ, URZ ;  /* 0x0000003f3f3ff290 */ /* 0x000ff6000fffe03f */
[----:B------:R-:W-:Y:S01]  /*1b6d0*/  @!UPT UIADD3 URZ, URZ, URZ, URZ ;  /* 0x0000003f3f3ff290 */ /* 0x000fe2000fffe03f */
[----:B------:R0:W-:Y:S01]  /*1b6e0*/  STL.64 [R1+0x170], R16 ;  /* 0x0001701001007387 */ /* 0x0001e20000100a00 */
[----:B------:R-:W-:Y:S02]  /*1b6f0*/  STL.64 [R1+0x178], R18 ;  /* 0x0001781201007387 */ /* 0x000fe40000100a00 */
[----:B------:R-:W2:Y:S02]  /*1b700*/  LDL.LU.64 R26, [R1+0x1378] ;  /* 0x00137800011a7983 */ /* 0x000ea40000300a00 */
[----:B------:R-:W-:Y:S01]  /*1b710*/  STL.64 [R1+0x1a0], R12 ;  /* 0x0001a00c01007387 */ /* 0x000fe20000100a00 */
[----:B------:R1:W-:Y:S01]  /*1b720*/  STL.64 [R1+0x1a8], R14 ;  /* 0x0001a80e01007387 */ /* 0x0003e20000100a00 */
[----:B0-----:R-:W-:-:S03]  /*1b730*/  IMAD.MOV.U32 R17, RZ, RZ, R12 ;  /* 0x000000ffff117224 */ /* 0x001fc600078e000c */
[----:B-1----:R-:W2:Y:S01]  /*1b740*/  LDL.LU.64 R14, [R1+0x1370] ;  /* 0x00137000010e7983 */ /* 0x002ea20000300a00 */
[----:B------:R-:W2:Y:S02]  /*1b750*/  LDL.LU.64 R12, [R1+0x1368] ;  /* 0x00136800010c7983 */ /* 0x000ea40000300a00 */
[----:B------:R-:W-:Y:S01]  /*1b760*/  IMAD.MOV.U32 R2, RZ, RZ, R10 ;  /* 0x000000ffff027224 */ /* 0x000fe200078e000a */
[----:B--2---:R-:W-:Y:S01]  /*1b770*/  HMMA.16816.F32 R12, R4, R26, R12 ;  /* 0x0000001a040c723c */ /* 0x004fe2000000180c */
[----:B------:R-:W-:Y:S02]  /*1b780*/  IMAD.MOV.U32 R10, RZ, RZ, R26 ;  /* 0x000000ffff0a7224 */ /* 0x000fe400078e001a */
[----:B------:R-:W-:Y:S02]  /*1b790*/  IMAD.MOV.U32 R9, RZ, RZ, R27 ;  /* 0x000000ffff097224 */ /* 0x000fe400078e001b */
[----:B------:R-:W2:Y:S11]  /*1b7a0*/  LDL.LU.64 R26, [R1+0x1360] ;  /* 0x00136000011a7983 */ /* 0x000eb60000300a00 */
[----:B------:R-:W-:Y:S07]  /*1b7b0*/  @!UPT UIADD3 URZ, URZ, URZ, URZ ;  /* 0x0000003f3f3ff290 */ /* 0x000fee000fffe03f */
[----:B------:R-:W-:Y:S01]  /*1b7c0*/  STL.64 [R1+0x1d0], R12 ;  /* 0x0001d00c01007387 */ /* 0x000fe20000100a00 */
[----:B------:R0:W-:Y:S02]  /*1b7d0*/  STL.64 [R1+0x1d8], R14 ;  /* 0x0001d80e01007387 */ /* 0x0001e40000100a00 */
[----:B------:R-:W-:Y:S01]  /*1b7e0*/  IMAD.MOV.U32 R18, RZ, RZ, R12 ;  /* 0x000000ffff127224 */ /* 0x000fe200078e000c */
[----:B0-----:R-:W3:Y:S01]  /*1b7f0*/  LDL.LU.64 R14, [R1+0x1358] ;  /* 0x00135800010e7983 */ /* 0x001ee20000300a00 */
[----:B------:R-:W3:Y:S02]  /*1b800*/  LDL.LU.64 R12, [R1+0x1350] ;  /* 0x00135000010c7983 */ /* 0x000ee40000300a00 */
[----:B------:R-:W4:Y:S02]  /*1b810*/  LDL.LU.64 R24, [R1+0x1348] ;  /* 0x0013480001187983 */ /* 0x000f240000300a00 */
[----:B------:R-:W-:Y:S02]  /*1b820*/  IMAD.MOV.U32 R0, RZ, RZ, R11 ;  /* 0x000000ffff007224 */ /* 0x000fe400078e000b */
[----:B--2---:R-:W-:-:S02]  /*1b830*/  IMAD.MOV.U32 R21, RZ, RZ, R26 ;  /* 0x000000ffff157224 */ /* 0x004fc400078e001a */
[----:B------:R-:W-:Y:S01]  /*1b840*/  IMAD.MOV.U32 R11, RZ, RZ, R27 ;  /* 0x000000ffff0b7224 */ /* 0x000fe200078e001b */
[----:B---3--:R-:W-:Y:S11]  /*1b850*/  HMMA.16816.F32 R12, R4, R26, R12 ;  /* 0x0000001a040c723c */ /* 0x008ff6000000180c */
[----:B------:R-:W-:Y:S11]  /*1b860*/  @!UPT UIADD3 URZ, URZ, URZ, URZ ;  /* 0x0000003f3f3ff290 */ /* 0x000ff6000fffe03f */
[----:B------:R-:W-:Y:S01]  /*1b870*/  @!UPT UIADD3 URZ, URZ, URZ, URZ ;  /* 0x0000003f3f3ff290 */ /* 0x000fe2000fffe03f */
[----:B------:R0:W-:Y:S01]  /*1b880*/  STL.64 [R1+0x200], R12 ;  /* 0x0002000c01007387 */ /* 0x0001e20000100a00 */
[----:B------:R1:W-:Y:S02]  /*1b890*/  STL.64 [R1+0x208], R14 ;  /* 0x0002080e01007387 */ /* 0x0003e40000100a00 */
[----:B------:R-:W-:Y:S02]  /*1b8a0*/  STL.64 [R1+0x1308], R22 ;  /* 0x0013081601007387 */ /* 0x000fe40000100a00 */
[----:B------:R-:W-:Y:S01]  /*1b8b0*/  IMAD.MOV.U32 R19, RZ, RZ, R12 ;  /* 0x000000ffff137224 */ /* 0x000fe200078e000c */
[----:B------:R-:W-:Y:S04]  /*1b8c0*/  STL [R1+0x1300], R21 ;  /* 0x0013001501007387 */ /* 0x000fe80000100800 */
[----:B0-----:R-:W2:Y:S01]  /*1b8d0*/  LDL.LU R12, [R1+0x6c0] ;  /* 0x0006c000010c7983 */ /* 0x001ea20000300800 */
[----:B------:R-:W2:Y:S02]  /*1b8e0*/  LDL.LU R13, [R1+0x6c4] ;  /* 0x0006c400010d7983 */ /* 0x000ea40000300800 */
[----:B-1----:R-:W3:Y:S02]  /*1b8f0*/  LDL.LU R14, [R1+0x6c8] ;  /* 0x0006c800010e7983 */ /* 0x002ee40000300800 */
[----:B------:R-:W3:Y:S01]  /*1b900*/  LDL.LU R15, [R1+0x6cc] ;  /* 0x0006cc00010f7983 */ /* 0x000ee20000300800 */
[----:B------:R-:W2:Y:S04]  /*1b910*/  LDL.64 R26, [R1+0xc8] ;  /* 0x0000c800011a7983 */ /* 0x000ea80000100a00 */
[----:B--2---:R0:W-:Y:S04]  /*1b920*/  STL.64 [R1+0x1340], R26 ;  /* 0x0013401a01007387 */ /* 0x0041e80000100a00 */
[----:B0-----:R-:W2:Y:S01]  /*1b930*/  LDL.LU.64 R26, [R1+0xd8] ;  /* 0x0000d800011a7983 */ /* 0x001ea20000300a00 */
[----:B------:R-:W2:Y:S03]  /*1b940*/  LDL.LU.64 R22, [R1+0xa8] ;  /* 0x0000a80001167983 */ /* 0x000ea60000300a00 */
[----:B--2---:R0:W-:Y:S04]  /*1b950*/  STL.64 [R1+0x1318], R22 ;  /* 0x0013181601007387 */ /* 0x0041e80000100a00 */
[----:B0-----:R-:W2:Y:S04]  /*1b960*/  LDL.LU.64 R22, [R1+0xb8] ;  /* 0x0000b80001167983 */ /* 0x001ea80000300a00 */
[----:B--2---:R0:W-:Y:S01]  /*1b970*/  STL.64 [R1+0x1338], R22 ;  /* 0x0013381601007387 */ /* 0x0041e20000100a00 */
[----:B------:R-:W2:Y:S02]  /*1b980*/  LDL.LU R20, [R1+0x740] ;  /* 0x0007400001147983 */ /* 0x000ea40000300800 */
[----:B------:R-:W2:Y:S01]  /*1b990*/  LDL.LU R21, [R1+0x744] ;  /* 0x0007440001157983 */ /* 0x000ea20000300800 */
[----:B0-----:R-:W2:Y:S01]  /*1b9a0*/  LDL.LU R22, [R1+0x748] ;  /* 0x0007480001167983 */ /* 0x001ea20000300800 */
[----:B------:R-:W2:Y:S02]  /*1b9b0*/  LDL.LU R23, [R1+0x74c] ;  /* 0x00074c0001177983 */ /* 0x000ea40000300800 */
[----:B---3--:R4:W-:Y:S02]  /*1b9c0*/  STL.64 [R1+0x12e8], R14 ;  /* 0x0012e80e01007387 */ /* 0x0089e40000100a00 */
[----:B------:R-:W-:Y:S02]  /*1b9d0*/  STL.64 [R1+0x12e0], R12 ;  /* 0x0012e00c01007387 */ /* 0x000fe40000100a00 */
[----:B----4-:R-:W-:-:S02]  /*1b9e0*/  IMAD.MOV.U32 R14, RZ, RZ, R25 ;  /* 0x000000ffff0e7224 */ /* 0x010fc400078e0019 */
[----:B------:R-:W-:-:S05]  /*1b9f0*/  IMAD.MOV.U32 R15, RZ, RZ, R24 ;  /* 0x000000ffff0f7224 */ /* 0x000fca00078e0018 */
[----:B------:R0:W-:Y:S04]  /*1ba00*/  STL.64 [R1+0x12f8], R14 ;  /* 0x0012f80e01007387 */ /* 0x0001e80000100a00 */
[----:B0-----:R-:W3:Y:S04]  /*1ba10*/  LDL.LU.64 R14, [R1+0x98] ;  /* 0x00009800010e7983 */ /* 0x001ee80000300a00 */
[----:B---3--:R0:W-:Y:S01]  /*1ba20*/  STL.64 [R1+0x1310], R14 ;  /* 0x0013100e01007387 */ /* 0x0081e20000100a00 */
[----:B------:R-:W3:Y:S02]  /*1ba30*/  LDL.LU R12, [R1+0x720] ;  /* 0x00072000010c7983 */ /* 0x000ee40000300800 */
[----:B------:R-:W3:Y:S01]  /*1ba40*/  LDL.LU R13, [R1+0x724] ;  /* 0x00072400010d7983 */ /* 0x000ee20000300800 */
[----:B0-----:R-:W4:Y:S01]  /*1ba50*/  LDL.LU R14, [R1+0x728] ;  /* 0x00072800010e7983 */ /* 0x001f220000300800 */
[----:B------:R-:W4:Y:S03]  /*1ba60*/  LDL.LU R15, [R1+0x72c] ;  /* 0x00072c00010f7983 */ /* 0x000f260000300800 */
[----:B----4-:R-:W-:Y:S01]  /*1ba70*/  STL.64 [R1+0x1328], R14 ;  /* 0x0013280e01007387 */ /* 0x010fe20000100a00 */
[----:B---3--:R0:W-:Y:S03]  /*1ba80*/  STL.64 [R1+0x1320], R12 ;  /* 0x0013200c01007387 */ /* 0x0081e60000100a00 */
[----:B0-----:R-:W3:Y:S01]  /*1ba90*/  LDL.LU R12, [R1+0x730] ;  /* 0x00073000010c7983 */ /* 0x001ee20000300800 */
[----:B------:R-:W3:Y:S02]  /*1baa0*/  LDL.LU R13, [R1+0x734] ;  /* 0x00073400010d7983 */ /* 0x000ee40000300800 */
[----:B------:R-:W3:Y:S02]  /*1bab0*/  LDL.LU R14, [R1+0x738] ;  /* 0x00073800010e7983 */ /* 0x000ee40000300800 */
[----:B------:R-:W3:Y:S01]  /*1bac0*/  LDL.LU R15, [R1+0x73c] ;  /* 0x00073c00010f7983 */ /* 0x000ee20000300800 */
[----:B------:R0:W-:Y:S01]  /*1bad0*/  STL.64 [R1+0x12c0], R10 ;  /* 0x0012c00a01007387 */ /* 0x0001e20000100a00 */
[----:B------:R-:W-:Y:S03]  /*1bae0*/  STL.64 [R1+0x12b8], R8 ;  /* 0x0012b80801007387 */ /* 0x000fe60000100a00 */
[----:B0-----:R-:W4:Y:S04]  /*1baf0*/  LDL.64 R10, [R1+0x68] ;  /* 0x00006800010a7983 */ /* 0x001f280000100a00 */
[----:B----4-:R0:W-:Y:S04]  /*1bb00*/  STL.64 [R1+0x12d8], R10 ;  /* 0x0012d80a01007387 */ /* 0x0101e80000100a00 */
[----:B0-----:R-:W4:Y:S04]  /*1bb10*/  LDL.LU.64 R10, [R1+0x78] ;  /* 0x00007800010a7983 */ /* 0x001f280000300a00 */
[----:B----4-:R0:W-:Y:S01]  /*1bb20*/  STL.64 [R1+0x12f0], R10 ;  /* 0x0012f00a01007387 */ /* 0x0101e20000100a00 */
[----:B------:R-:W4:Y:S02]  /*1bb30*/  LDL.LU R8, [R1+0x700] ;  /* 0x0007000001087983 */ /* 0x000f240000300800 */
[----:B------:R-:W4:Y:S01]  /*1bb40*/  LDL.LU R9, [R1+0x704] ;  /* 0x0007040001097983 */ /* 0x000f220000300800 */
[----:B0-----:R-:W4:Y:S01]  /*1bb50*/  LDL.LU R10, [R1+0x708] ;  /* 0x00070800010a7983 */ /* 0x001f220000300800 */
[----:B------:R-:W4:Y:S02]  /*1bb60*/  LDL.LU R11, [R1+0x70c] ;  /* 0x00070c00010b7983 */ /* 0x000f240000300800 */
[----:B------:R-:W-:Y:S02]  /*1bb70*/  STL.64 [R1+0x10d0], R18 ;  /* 0x0010d01201007387 */ /* 0x000fe40000100a00 */
[----:B------:R0:W-:Y:S02]  /*1bb80*/  STL.64 [R1+0x10c8], R16 ;  /* 0x0010c81001007387 */ /* 0x0001e40000100a00 */
[----:B0-----:R-:W2:Y:S01]  /*1bb90*/  LDL.LU R16, [R1+0x750] ;  /* 0x0007500001107983 */ /* 0x001ea20000300800 */
[----:B------:R-:W2:Y:S02]  /*1bba0*/  LDL.LU R17, [R1+0x754] ;  /* 0x0007540001117983 */ /* 0x000ea40000300800 */
[----:B------:R-:W2:Y:S02]  /*1bbb0*/  LDL.LU R18, [R1+0x758] ;  /* 0x0007580001127983 */ /* 0x000ea40000300800 */
[----:B------:R-:W2:Y:S02]  /*1bbc0*/  LDL.LU R19, [R1+0x75c] ;  /* 0x00075c0001137983 */ /* 0x000ea40000300800 */
        /* <DEDUP_REMOVED lines=8> */
[C---:B--2---:R-:W-:Y:S11]  /*1bc50*/  HMMA.16816.F32 R20, R4.reuse, R26, R20 ;  /* 0x0000001a0414723c */ /* 0x044ff60000001814 */
[----:B------:R-:W-:Y:S11]  /*1bc60*/  @!UPT UIADD3 URZ, URZ, URZ, URZ ;  /* 0x0000003f3f3ff290 */ /* 0x000ff6000fffe03f */
[----:B------:R-:W-:Y:S01]  /*1bc70*/  @!UPT UIADD3 URZ, URZ, URZ, URZ ;  /* 0x0000003f3f3ff290 */ /* 0x000fe2000fffe03f */
[----:B------:R-:W-:Y:S01]  /*1bc80*/  STL.64 [R1+0x230], R20 ;  /* 0x0002301401007387 */ /* 0x000fe20000100a00 */
[----:B------:R0:W-:Y:S03]  /*1bc90*/  STL.64 [R1+0x238], R22 ;  /* 0x0002381601007387 */ /* 0x0001e60000100a00 */
[----:B0-----:R-:W3:Y:S01]  /*1bca0*/  LDL.LU.64 R22, [R1+0x1338] ;  /* 0x0013380001167983 */ /* 0x001ee20000300a00 */
[----:B------:R-:W-:Y:S02]  /*1bcb0*/  IMAD.MOV.U32 R25, RZ, RZ, R27 ;  /* 0x000000ffff197224 */ /* 0x000fe400078e001b */
[----:B------:R-:W2:Y:S01]  /*1bcc0*/  LDL.LU.64 R26, [R1+0x1330] ;  /* 0x00133000011a7983 */ /* 0x000ea20000300a00 */
[C---:B---3--:R-:W-:Y:S01]  /*1bcd0*/  HMMA.16816.F32 R12, R4.reuse, R22, R12 ;  /* 0x00000016040c723c */ /* 0x048fe2000000180c */
[----:B------:R-:W-:Y:S02]  /*1bce0*/  IMAD.MOV.U32 R19, RZ, RZ, R22 ;  /* 0x000000ffff137224 */ /* 0x000fe400078e0016 */
[----:B------:R-:W-:Y:S11]  /*1bcf0*/  IMAD.MOV.U32 R18, RZ, RZ, R23 ;  /* 0x000000ffff127224 */ /* 0x000ff600078e0017 */
[----:B------:R-:W-:Y:S09]  /*1bd00*/  @!UPT UIADD3 URZ, URZ, URZ, URZ ;  /* 0x0000003f3f3ff290 */ /* 0x000ff2000fffe03f */
[----:B------:R-:W-:Y:S01]  /*1bd10*/  STL.64 [R1+0x270], R12 ;  /* 0x0002700c01007387 */ /* 0x000fe20000100a00 */
[----:B------:R0:W-:Y:S03]  /*1bd20*/  STL.64 [R1+0x278], R14 ;  /* 0x0002780e01007387 */ /* 0x0001e60000100a00 */
[----:B0-----:R-:W3:Y:S01]  /*1bd30*/  LDL.LU.64 R14, [R1+0x1328] ;  /* 0x00132800010e7983 */ /* 0x001ee20000300a00 */
[----:B------:R-:W3:Y:S02]  /*1bd40*/  LDL.LU.64 R12, [R1+0x1320] ;  /* 0x00132000010c7983 */ /* 0x000ee40000300a00 */
[----:B------:R-:W3:Y:S02]  /*1bd50*/  LDL.LU.64 R22, [R1+0x1318] ;  /* 0x0013180001167983 */ /* 0x000ee40000300a00 */
[----:B------:R-:W-:Y:S01]  /*1bd60*/  STL.64 [R1+0x12d0], R18 ;  /* 0x0012d01201007387 */ /* 0x000fe20000100a00 */
[----:B------:R0:W-:Y:S04]  /*1bd70*/  STL.64 [R1+0x12c8], R16 ;  /* 0x0012c81001007387 */ /* 0x0001e80000100a00 */
[----:B0-----:R-:W2:Y:S01]  /*1bd80*/  LDL.LU R16, [R1+0x6b0] ;  /* 0x0006b00001107983 */ /* 0x001ea20000300800 */
[----:B------:R-:W2:Y:S02]  /*1bd90*/  LDL.LU R17, [R1+0x6b4] ;  /* 0x0006b40001117983 */ /* 0x000ea40000300800 */
[----:B------:R-:W2:Y:S02]  /*1bda0*/  LDL.LU R18, [R1+0x6b8] ;  /* 0x0006b80001127983 */ /* 0x000ea40000300800 */
[----:B------:R-:W2:Y:S01]  /*1bdb0*/  LDL.LU R19, [R1+0x6bc] ;  /* 0x0006bc0001137983 */ /* 0x000ea20000300800 */
        /* <DEDUP_REMOVED lines=8> */
[----:B------:R-:W3:Y:S02]  /*1be40*/  LDL.LU R21, [R1+0x1300] ;  /* 0x0013000001157983 */ /* 0x000ee40000300800 */
[----:B--2---:R-:W-:Y:S01]  /*1be50*/  STL.64 [R1+0x1288], R26 ;  /* 0x0012881a01007387 */ /* 0x004fe20000100a00 */
[----:B------:R0:W-:Y:S04]  /*1be60*/  STL.64 [R1+0x1280], R24 ;  /* 0x0012801801007387 */ /* 0x0001e80000100a00 */
[----:B0-----:R-:W3:Y:S01]  /*1be70*/  LDL.LU R24, [R1+0x710] ;  /* 0x0007100001187983 */ /* 0x001ee20000300800 */
[----:B------:R-:W3:Y:S02]  /*1be80*/  LDL.LU R25, [R1+0x714] ;  /* 0x0007140001197983 */ /* 0x000ee40000300800 */
[----:B------:R-:W3:Y:S02]  /*1be90*/  LDL.LU R26, [R1+0x718] ;  /* 0x00071800011a7983 */ /* 0x000ee40000300800 */
[----:B------:R-:W3:Y:S02]  /*1bea0*/  LDL.LU R27, [R1+0x71c] ;  /* 0x00071c00011b7983 */ /* 0x000ee40000300800 */
[C---:B---3--:R-:W-:Y:S11]  /*1beb0*/  HMMA.16816.F32 R24, R4.reuse, R14, R24 ;  /* 0x0000000e0418723c */ /* 0x048ff60000001818 */
[----:B------:R-:W-:Y:S11]  /*1bec0*/  @!UPT UIADD3 URZ, URZ, URZ, URZ ;  /* 0x0000003f3f3ff290 */ /* 0x000ff6000fffe03f */
[----:B------:R-:W-:Y:S01]  /*1bed0*/  @!UPT UIADD3 URZ, URZ, URZ, URZ ;  /* 0x0000003f3f3ff290 */ /* 0x000fe2000fffe03f */
[----:B------:R0:W-:Y:S01]  /*1bee0*/  STL.64 [R1+0x290], R24 ;  /* 0x0002901801007387 */ /* 0x0001e20000100a00 */
[----:B------:R-:W-:Y:S02]  /*1bef0*/  STL.64 [R1+0x298], R26 ;  /* 0x0002981a01007387 */ /* 0x000fe40000100a00 */
[----:B0-----:R-:W-:Y:S02]  /*1bf00*/  IMAD.MOV.U32 R25, RZ, RZ, R14 ;  /* 0x000000ffff197224 */ /* 0x001fe400078e000e */
[----:B------:R-:W-:Y:S02]  /*1bf10*/  IMAD.MOV.U32 R24, RZ, RZ, R15 ;  /* 0x000000ffff187224 */ /* 0x000fe400078e000f */
[----:B------:R-:W4:Y:S02]  /*1bf20*/  LDL.LU.64 R14, [R1+0x12f8] ;  /* 0x0012f800010e7983 */ /* 0x000f240000300a00 */
[C---:B----4-:R-:W-:Y:S02]  /*1bf30*/  HMMA.16816.F32 R12, R4.reuse, R14, R8 ;  /* 0x0000000e040c723c */ /* 0x050fe40000001808 */
[----:B------:R-:W2:Y:S11]  /*1bf40*/  LDL.LU.64 R10, [R1+0x12f0] ;  /* 0x0012f000010a7983 */ /* 0x000eb60000300a00 */
[----:B------:R-:W-:Y:S10]  /*1bf50*/  @!UPT UIADD3 URZ, URZ, URZ, URZ ;  /* 0x0000003f3f3ff290 */ /* 0x000ff4000fffe03f */
[----:B------:R-:W-:Y:S01]  /*1bf60*/  STL.64 [R1+0x3d0], R12 ;  /* 0x0003d00c01007387 */ /* 0x000fe20000100a00 */
[----:B------:R0:W-:Y:S03]  /*1bf70*/  STL.64 [R1+0x3d8], R14 ;  /* 0x0003d80e01007387 */ /* 0x0001e60000100a00 */
[----:B0-----:R-:W3:Y:S01]  /*1bf80*/  LDL.LU.64 R14, [R1+0x12e8] ;  /* 0x0012e800010e7983 */ /* 0x001ee20000300a00 */
[----:B------:R-:W3:Y:S02]  /*1bf90*/  LDL.LU.64 R12, [R1+0x12e0] ;  /* 0x0012e000010c7983 */ /* 0x000ee40000300a00 */
[----:B--2---:R-:W-:Y:S01]  /*1bfa0*/  IMAD.MOV.U32 R29, RZ, RZ, R11 ;  /* 0x000000ffff1d7224 */ /* 0x004fe200078e000b */
[C---:B---3--:R-:W-:Y:S11]  /*1bfb0*/  HMMA.16816.F32 R12, R4.reuse, R10, R12 ;  /* 0x0000000a040c723c */ /* 0x048ff6000000180c */
[----:B------:R-:W-:Y:S11]  /*1bfc0*/  @!UPT UIADD3 URZ, URZ, URZ, URZ ;  /* 0x0000003f3f3ff290 */ /* 0x000ff6000fffe03f */
[----:B------:R-:W-:Y:S01]  /*1bfd0*/  @!UPT UIADD3 URZ, URZ, URZ, URZ ;  /* 0x0000003f3f3ff290 */ /* 0x000fe2000fffe03f */
[----:B------:R-:W-:Y:S01]  /*1bfe0*/  STL.64 [R1+0x400], R12 ;  /* 0x0004000c01007387 */ /* 0x000fe20000100a00 */
[----:B------:R0:W-:Y:S02]  /*1bff0*/  STL.64 [R1+0x408], R14 ;  /* 0x0004080e01007387 */ /* 0x0001e40000100a00 */
[----:B0-----:R-:W-:Y:S02]  /*1c000*/  IMAD.MOV.U32 R15, RZ, RZ, R10 ;  /* 0x000000ffff0f7224 */ /* 0x001fe400078e000a */
[----:B------:R-:W2:Y:S02]  /*1c010*/  LDL.LU.64 R10, [R1+0x12d8] ;  /* 0x0012d800010a7983 */ /* 0x000ea40000300a00 */
[----:B--2---:R-:W-:Y:S01]  /*1c020*/  HMMA.16816.F32 R16, R4, R10, R16 ;  /* 0x0000000a0410723c */ /* 0x004fe20000001810 */
[----:B------:R-:W-:Y:S11]  /*1c030*/  IMAD.MOV.U32 R14, RZ, RZ, R11 ;  /* 0x000000ffff0e7224 */ /* 0x000ff600078e000b */
[----:B------:R-:W-:Y:S11]  /*1c040*/  @!UPT UIADD3 URZ, URZ, URZ, URZ ;  /* 0x0000003f3f3ff290 */ /* 0x000ff6000fffe03f */
[----:B------:R-:W-:Y:S01]  /*1c050*/  STL.64 [R1+0x530], R16 ;  /* 0x0005301001007387 */ /* 0x000fe20000100a00 */
[----:B------:R0:W-:Y:S03]  /*1c060*/  STL.64 [R1+0x538], R18 ;  /* 0x0005381201007387 */ /* 0x0001e60000100a00 */
[----:B0-----:R-:W2:Y:S01]  /*1c070*/  LDL.LU.64 R18, [R1+0x12d0] ;  /* 0x0012d00001127983 */ /* 0x001ea20000300a00 */
[----:B------:R-:W3:Y:S02]  /*1c080*/  LDL.LU.64 R16, [R1+0x12c8] ;  /* 0x0012c80001107983 */ /* 0x000ee40000300a00 */
[----:B------:R-:W4:Y:S02]  /*1c090*/  LDL.LU.64 R10, [R1+0x12c0] ;  /* 0x0012c000010a7983 */ /* 0x000f240000300a00 */
[----:B------:R-:W2:Y:S01]  /*1c0a0*/  LDL.LU.64 R8, [R1+0x12b8] ;  /* 0x0012b80001087983 */ /* 0x000ea20000300a00 */
[----:B------:R-:W2:Y:S01]  /*1c0b0*/  LDL.LU R12, [R1+0xe74] ;  /* 0x000e7400010c7983 */ /* 0x000ea20000300800 */
[----:B------:R-:W2:Y:S02]  /*1c0c0*/  LDL.LU R13, [R1+0xecc] ;  /* 0x000ecc00010d7983 */ /* 0x000ea40000300800 */
[----:B------:R-:W-:Y:S01]  /*1c0d0*/  STL.64 [R1+0x1198], R14 ;  /* 0x0011980e01007387 */ /* 0x000fe20000100a00 */
[----:B--2---:R0:W-:Y:S04]  /*1c0e0*/  STL.64 [R1+0x1190], R12 ;  /* 0x0011900c01007387 */ /* 0x0041e80000100a00 */
[----:B0-----:R-:W2:Y:S01]  /*1c0f0*/  LDL.LU R12, [R1+0xf78] ;  /* 0x000f7800010c7983 */ /* 0x001ea20000300800 */
[----:B------:R-:W2:Y:S02]  /*1c100*/  LDL.LU R13, [R1+0x1020] ;  /* 0x00102000010d7983 */ /* 0x000ea40000300800 */
[----:B------:R-:W-:-:S02]  /*1c110*/  IMAD.MOV.U32 R14, RZ, RZ, R25 ;  /* 0x000000ffff0e7224 */ /* 0x000fc400078e0019 */
[----:B------:R-:W-:-:S05]  /*1c120*/  IMAD.MOV.U32 R15, RZ, RZ, R24 ;  /* 0x000000ffff0f7224 */ /* 0x000fca00078e0018 */
[----:B------:R-:W-:Y:S04]  /*1c130*/  STL.64 [R1+0x11b8], R14 ;  /* 0x0011b80e01007387 */ /* 0x000fe80000100a00 */
[----:B--2---:R0:W-:Y:S04]  /*1c140*/  STL.64 [R1+0x11b0], R12 ;  /* 0x0011b00c01007387 */ /* 0x0041e80000100a00 */
[----:B0-----:R-:W2:Y:S01]  /*1c150*/  LDL.LU R12, [R1+0x800] ;  /* 0x00080000010c7983 */ /* 0x001ea20000300800 */
[----:B------:R-:W2:Y:S02]  /*1c160*/  LDL.LU R13, [R1+0x804] ;  /* 0x00080400010d7983 */ /* 0x000ea40000300800 */
[----:B------:R-:W2:Y:S02]  /*1c170*/  LDL.LU R14, [R1+0x808] ;  /* 0x00080800010e7983 */ /* 0x000ea40000300800 */
[----:B------:R-:W2:Y:S02]  /*1c180*/  LDL.LU R15, [R1+0x80c] ;  /* 0x00080c00010f7983 */ /* 0x000ea40000300800 */
[----:B--2---:R0:W-:Y:S01]  /*1c190*/  STL.64 [R1+0x11c8], R14 ;  /* 0x0011c80e01007387 */ /* 0x0041e20000100a00 */
[----:B------:R1:W-:Y:S02]  /*1c1a0*/  STL.64 [R1+0x11c0], R12 ;  /* 0x0011c00c01007387 */ /* 0x0003e40000100a00 */
[----:B0-----:R-:W-:-:S02]  /*1c1b0*/  IMAD.MOV.U32 R14, RZ, RZ, R19 ;  /* 0x000000ffff0e7224 */ /* 0x001fc400078e0013 */
[----:B------:R-:W-:-:S05]  /*1c1c0*/  IMAD.MOV.U32 R15, RZ, RZ, R18 ;  /* 0x000000ffff0f7224 */ /* 0x000fca00078e0012 */
[----:B------:R0:W-:Y:S01]  /*1c1d0*/  STL.64 [R1+0x11e0], R14 ;  /* 0x0011e00e01007387 */ /* 0x0001e20000100a00 */
[----:B-1----:R-:W2:Y:S02]  /*1c1e0*/  LDL.LU R12, [R1+0x820] ;  /* 0x00082000010c7983 */ /* 0x002ea40000300800 */
[----:B------:R-:W2:Y:S01]  /*1c1f0*/  LDL.LU R13, [R1+0x824] ;  /* 0x00082400010d7983 */ /* 0x000ea20000300800 */
[----:B0-----:R-:W2:Y:S01]  /*1c200*/  LDL.LU R14, [R1+0x828] ;  /* 0x00082800010e7983 */ /* 0x001ea20000300800 */
[----:B------:R-:W2:Y:S03]  /*1c210*/  LDL.LU R15, [R1+0x82c] ;  /* 0x00082c00010f7983 */ /* 0x000ea60000300800 */
[----:B--2---:R3:W-:Y:S01]  /*1c220*/  STL.64 [R1+0x11f0], R14 ;  /* 0x0011f00e01007387 */ /* 0x0047e20000100a00 */
[----:B------:R-:W-:Y:S02]  /*1c230*/  STL.64 [R1+0x11e8], R12 ;  /* 0x0011e80c01007387 */ /* 0x000fe40000100a00 */
[----:B---3--:R-:W-:-:S02]  /*1c240*/  IMAD.MOV.U32 R14, RZ, RZ, R17 ;  /* 0x000000ffff0e7224 */ /* 0x008fc400078e0011 */
[----:B------:R-:W-:-:S05]  /*1c250*/  IMAD.MOV.U32 R15, RZ, RZ, R16 ;  /* 0x000000ffff0f7224 */ /* 0x000fca00078e0010 */
[----:B------:R0:W-:Y:S02]  /*1c260*/  STL.64 [R1+0x1208], R14 ;  /* 0x0012080e01007387 */ /* 0x0001e40000100a00 */
[----:B0-----:R-:W-:Y:S02]  /*1c270*/  IMAD.MOV.U32 R14, RZ, RZ, R21 ;  /* 0x000000ffff0e7224 */ /* 0x001fe400078e0015 */
[----:B----4-:R-:W-:-:S05]  /*1c280*/  IMAD.MOV.U32 R15, RZ, RZ, R11 ;  /* 0x000000ffff0f7224 */ /* 0x010fca00078e000b */
[----:B------:R-:W-:Y:S01]  /*1c290*/  STL.64 [R1+0x1220], R14 ;  /* 0x0012200e01007387 */ /* 0x000fe20000100a00 */
[----:B------:R-:W2:Y:S02]  /*1c2a0*/  LDL.LU R17, [R1+0xed0] ;  /* 0x000ed00001117983 */ /* 0x000ea40000300800 */
[----:B------:R-:W3:Y:S02]  /*1c2b0*/  LDL.LU R18, [R1+0xf7c] ;  /* 0x000f7c0001127983 */ /* 0x000ee40000300800 */
[----:B------:R-:W3:Y:S02]  /*1c2c0*/  LDL.LU R19, [R1+0xf80] ;  /* 0x000f800001137983 */ /* 0x000ee40000300800 */
[----:B---3--:R-:W-:Y:S01]  /*1c2d0*/  STL.64 [R1+0x11a8], R18 ;  /* 0x0011a81201007387 */ /* 0x008fe20000100a00 */
[----:B--2---:R0:W-:Y:S02]  /*1c2e0*/  STL [R1+0x11a0], R17 ;  /* 0x0011a01101007387 */ /* 0x0041e40000100800 */
[----:B------:R-:W2:Y:S01]  /*1c2f0*/  LDL.LU R16, [R1+0x860] ;  /* 0x0008600001107983 */ /* 0x000ea20000300800 */
[----:B0-----:R-:W2:Y:S01]  /*1c300*/  LDL.LU R17, [R1+0x864] ;  /* 0x0008640001117983 */ /* 0x001ea20000300800 */
[----:B------:R-:W3:Y:S02]  /*1c310*/  LDL.LU R18, [R1+0x868] ;  /* 0x0008680001127983 */ /* 0x000ee40000300800 */
[----:B------:R-:W3:Y:S02]  /*1c320*/  LDL.LU R19, [R1+0x86c] ;  /* 0x00086c0001137983 */ /* 0x000ee40000300800 */
[----:B------:R-:W-:-:S02]  /*1c330*/  IMAD.MOV.U32 R14, RZ, RZ, R10 ;  /* 0x000000ffff0e7224 */ /* 0x000fc400078e000a */
[----:B------:R-:W-:-:S05]  /*1c340*/  IMAD.MOV.U32 R15, RZ, RZ, R9 ;  /* 0x000000ffff0f7224 */ /* 0x000fca00078e0009 */
[----:B------:R-:W-:Y:S04]  /*1c350*/  STL.64 [R1+0x1238], R14 ;  /* 0x0012380e01007387 */ /* 0x000fe80000100a00 */
[----:B---3--:R-:W-:Y:S01]  /*1c360*/  STL.64 [R1+0x11d8], R18 ;  /* 0x0011d81201007387 */ /* 0x008fe20000100a00 */
[----:B--2---:R0:W-:Y:S03]  /*1c370*/  STL.64 [R1+0x11d0], R16 ;  /* 0x0011d01001007387 */ /* 0x0041e60000100a00 */
[----:B0-----:R-:W2:Y:S01]  /*1c380*/  LDL.LU R16, [R1+0x810] ;  /* 0x0008100001107983 */ /* 0x001ea20000300800 */
[----:B------:R-:W2:Y:S02]  /*1c390*/  LDL.LU R17, [R1+0x814] ;  /* 0x0008140001117983 */ /* 0x000ea40000300800 */
[----:B------:R-:W3:Y:S02]  /*1c3a0*/  LDL.LU R18, [R1+0x818] ;  /* 0x0008180001127983 */ /* 0x000ee40000300800 */
[----:B------:R-:W3:Y:S02]  /*1c3b0*/  LDL.LU R19, [R1+0x81c] ;  /* 0x00081c0001137983 */ /* 0x000ee40000300800 */
[----:B------:R-:W-:-:S02]  /*1c3c0*/  IMAD.MOV.U32 R14, RZ, RZ, R8 ;  /* 0x000000ffff0e7224 */ /* 0x000fc400078e0008 */
[----:B------:R-:W-:-:S05]  /*1c3d0*/  IMAD.MOV.U32 R15, RZ, RZ, R3 ;  /* 0x000000ffff0f7224 */ /* 0x000fca00078e0003 */
[----:B------:R0:W-:Y:S02]  /*1c3e0*/  STL.64 [R1+0x1250], R14 ;  /* 0x0012500e01007387 */ /* 0x0001e40000100a00 */
[----:B0-----:R-:W-:Y:S02]  /*1c3f0*/  IMAD.MOV.U32 R14, RZ, RZ, R2 ;  /* 0x000000ffff0e7224 */ /* 0x001fe400078e0002 */
[----:B------:R-:W-:Y:S01]  /*1c400*/  IMAD.MOV.U32 R15, RZ, RZ, R0 ;  /* 0x000000ffff0f7224 */ /* 0x000fe200078e0000 */
[----:B---3--:R-:W-:Y:S01]  /*1c410*/  STL.64 [R1+0x1200], R18 ;  /* 0x0012001201007387 */ /* 0x008fe20000100a00 */
[----:B--2---:R0:W-:Y:S03]  /*1c420*/  STL.64 [R1+0x11f8], R16 ;  /* 0x0011f81001007387 */ /* 0x0041e60000100a00 */
[----:B0-----:R-:W2:Y:S01]  /*1c430*/  LDL.LU R16, [R1+0x830] ;  /* 0x0008300001107983 */ /* 0x001ea20000300800 */
[----:B------:R-:W2:Y:S02]  /*1c440*/  LDL.LU R17, [R1+0x834] ;  /* 0x0008340001117983 */ /* 0x000ea40000300800 */
[----:B------:R-:W3:Y:S02]  /*1c450*/  LDL.LU R18, [R1+0x838] ;  /* 0x0008380001127983 */ /* 0x000ee40000300800 */
[----:B------:R-:W3:Y:S01]  /*1c460*/  LDL.LU R19, [R1+0x83c] ;  /* 0x00083c0001137983 */ /* 0x000ee20000300800 */
[----:B------:R-:W-:Y:S01]  /*1c470*/  STL.64 [R1+0x1278], R14 ;  /* 0x0012780e01007387 */ /* 0x000fe20000100a00 */
[----:B------:R-:W4:Y:S02]  /*1c480*/  LDL.LU R8, [R1+0x1b0] ;  /* 0x0001b00001087983 */ /* 0x000f240000300800 */
[----:B------:R-:W4:Y:S02]  /*1c490*/  LDL.LU R9, [R1+0x1b4] ;  /* 0x0001b40001097983 */ /* 0x000f240000300800 */
[----:B------:R-:W2:Y:S01]  /*1c4a0*/  LDL.LU R10, [R1+0x1b8] ;  /* 0x0001b800010a7983 */ /* 0x000ea20000300800 */
[----:B------:R-:W2:Y:S04]  /*1c4b0*/  LDL.LU R11, [R1+0x1bc] ;  /* 0x0001bc00010b7983 */ /* 0x000ea80000300800 */
[----:B--2---:R-:W-:Y:S01]  /*1c4c0*/  STL.64 [R1+0x1298], R10 ;  /* 0x0012980a01007387 */ /* 0x004fe20000100a00 */
[----:B----4-:R0:W-:Y:S03]  /*1c4d0*/  STL.64 [R1+0x1290], R8 ;  /* 0x0012900801007387 */ /* 0x0101e60000100a00 */
[----:B0-----:R-:W2:Y:S01]  /*1c4e0*/  LDL.LU R8, [R1+0x250] ;  /* 0x0002500001087983 */ /* 0x001ea20000300800 */
[----:B------:R-:W2:Y:S02]  /*1c4f0*/  LDL.LU R9, [R1+0x254] ;  /* 0x0002540001097983 */ /* 0x000ea40000300800 */
[----:B------:R-:W4:Y:S02]  /*1c500*/  LDL.LU R10, [R1+0x258] ;  /* 0x00025800010a7983 */ /* 0x000f240000300800 */
[----:B------:R-:W4:Y:S02]  /*1c510*/  LDL.LU R11, [R1+0x25c] ;  /* 0x00025c00010b7983 */ /* 0x000f240000300800 */
[----:B----4-:R0:W-:Y:S01]  /*1c520*/  STL.64 [R1+0x12a8], R10 ;  /* 0x0012a80a01007387 */ /* 0x0101e20000100a00 */
[----:B--2---:R-:W-:Y:S03]  /*1c530*/  STL.64 [R1+0x12a0], R8 ;  /* 0x0012a00801007387 */ /* 0x004fe60000100a00 */
[----:B0-----:R-:W2:Y:S01]  /*1c540*/  LDL.LU.64 R10, [R1+0x58] ;  /* 0x00005800010a7983 */ /* 0x001ea20000300a00 */
[----:B------:R-:W4:Y:S03]  /*1c550*/  LDL.LU.64 R26, [R1+0x48] ;  /* 0x00004800011a7983 */ /* 0x000f260000300a00 */
[----:B----4-:R0:W-:Y:S01]  /*1c560*/  STL.64 [R1+0x12b0], R26 ;  /* 0x0012b01a01007387 */ /* 0x0101e20000100a00 */
[----:B------:R-:W2:Y:S02]  /*1c570*/  LDL.LU R24, [R1+0x260] ;  /* 0x0002600001187983 */ /* 0x000ea40000300800 */
[----:B------:R-:W2:Y:S01]  /*1c580*/  LDL.LU R25, [R1+0x264] ;  /* 0x0002640001197983 */ /* 0x000ea20000300800 */
[----:B0-----:R-:W2:Y:S01]  /*1c590*/  LDL.LU R26, [R1+0x268] ;  /* 0x00026800011a7983 */ /* 0x001ea20000300800 */
[----:B------:R-:W2:Y:S02]  /*1c5a0*/  LDL.LU R27, [R1+0x26c] ;  /* 0x00026c00011b7983 */ /* 0x000ea40000300800 */
[----:B------:R-:W4:Y:S02]  /*1c5b0*/  LDL.LU R12, [R1+0x240] ;  /* 0x00024000010c7983 */ /* 0x000f240000300800 */
[----:B------:R-:W4:Y:S01]  /*1c5c0*/  LDL.LU R13, [R1+0x244] ;  /* 0x00024400010d7983 */ /* 0x000f220000300800 */
[----:B------:R-:W4:Y:S01]  /*1c5d0*/  LDL.LU R14, [R1+0x248] ;  /* 0x00024800010e7983 */ /* 0x000f220000300800 */
[----:B------:R-:W4:Y:S02]  /*1c5e0*/  LDL.LU R15, [R1+0x24c] ;  /* 0x00024c00010f7983 */ /* 0x000f240000300800 */
[----:B---3--:R-:W-:Y:S02]  /*1c5f0*/  STL.64 [R1+0x1218], R18 ;  /* 0x0012181201007387 */ /* 0x008fe40000100a00 */
[----:B------:R0:W-:Y:S02]  /*1c600*/  STL.64 [R1+0x1210], R16 ;  /* 0x0012101001007387 */ /* 0x0001e40000100a00 */
        /* <DEDUP_REMOVED lines=9> */
[----:B------:R-:W3:Y:S01]  /*1c6a0*/  LDL.LU R19, [R1+0x7cc] ;  /* 0x0007cc0001137983 */ /* 0x000ee20000300800 */
[----:B------:R-:W-:Y:S01]  /*1c6b0*/  HMMA.16816.F32 R24, R4, R10, R24 ;  /* 0x0000000a0418723c */ /* 0x000fe20000001818 */
[----:B---3--:R-:W-:Y:S01]  /*1c6c0*/  STL.64 [R1+0x1248], R18 ;  /* 0x0012481201007387 */ /* 0x008fe20000100a00 */
[----:B--2---:R0:W-:Y:S03]  /*1c6d0*/  STL.64 [R1+0x1240], R16 ;  /* 0x0012401001007387 */ /* 0x0041e60000100a00 */
[----:B0-----:R-:W2:Y:S01]  /*1c6e0*/  LDL.LU R16, [R1+0x7d0] ;  /* 0x0007d00001107983 */ /* 0x001ea20000300800 */
[----:B------:R-:W2:Y:S02]  /*1c6f0*/  LDL.LU R17, [R1+0x7d4] ;  /* 0x0007d40001117983 */ /* 0x000ea40000300800 */
[----:B------:R-:W3:Y:S02]  /*1c700*/  LDL.LU R18, [R1+0x7d8] ;  /* 0x0007d80001127983 */ /* 0x000ee40000300800 */
[----:B------:R-:W3:Y:S02]  /*1c710*/  LDL.LU R19, [R1+0x7dc] ;  /* 0x0007dc0001137983 */ /* 0x000ee40000300800 */
[----:B------:R-:W-:-:S02]  /*1c720*/  IMAD.MOV.U32 R28, RZ, RZ, R10 ;  /* 0x000000ffff1c7224 */ /* 0x000fc400078e000a */
[----:B------:R-:W-:Y:S01]  /*1c730*/  IMAD.MOV.U32 R0, RZ, RZ, R11 ;  /* 0x000000ffff007224 */ /* 0x000fe200078e000b */
[----:B---3--:R-:W-:Y:S01]  /*1c740*/  STL.64 [R1+0x1260], R18 ;  /* 0x0012601201007387 */ /* 0x008fe20000100a00 */
[----:B--2---:R0:W-:Y:S03]  /*1c750*/  STL.64 [R1+0x1258], R16 ;  /* 0x0012581001007387 */ /* 0x0041e60000100a00 */
[----:B0-----:R-:W2:Y:S01]  /*1c760*/  LDL.LU R16, [R1+0x7e0] ;  /* 0x0007e00001107983 */ /* 0x001ea20000300800 */
[----:B------:R-:W2:Y:S02]  /*1c770*/  LDL.LU R17, [R1+0x7e4] ;  /* 0x0007e40001117983 */ /* 0x000ea40000300800 */
[----:B------:R-:W2:Y:S02]  /*1c780*/  LDL.LU R18, [R1+0x7e8] ;  /* 0x0007e80001127983 */ /* 0x000ea40000300800 */
[----:B------:R-:W2:Y:S01]  /*1c790*/  LDL.LU R19, [R1+0x7ec] ;  /* 0x0007ec0001137983 */ /* 0x000ea20000300800 */
[----:B------:R-:W3:Y:S01]  /*1c7a0*/  LDL.LU R21, [R1+0x1024] ;  /* 0x0010240001157983 */ /* 0x000ee20000300800 */
[----:B------:R-:W-:Y:S02]  /*1c7b0*/  STL.64 [R1+0x260], R24 ;  /* 0x0002601801007387 */ /* 0x000fe40000100a00 */
[----:B------:R0:W-:Y:S02]  /*1c7c0*/  STL.64 [R1+0x268], R26 ;  /* 0x0002681a01007387 */ /* 0x0001e40000100a00 */
[----:B0-----:R-:W2:Y:S01]  /*1c7d0*/  LDL.LU.64 R26, [R1+0x12b0] ;  /* 0x0012b000011a7983 */ /* 0x001ea20000300a00 */
[----:B------:R-:W2:Y:S02]  /*1c7e0*/  LDL.LU.64 R10, [R1+0x12a8] ;  /* 0x0012a800010a7983 */ /* 0x000ea40000300a00 */
[----:B------:R-:W2:Y:S02]  /*1c7f0*/  LDL.LU.64 R8, [R1+0x12a0] ;  /* 0x0012a00001087983 */ /* 0x000ea40000300a00 */
        /* <DEDUP_REMOVED lines=8> */
[----:B------:R-:W4:Y:S02]  /*1c880*/  LDL.LU.64 R26, [R1+0x1288] ;  /* 0x00128800011a7983 */ /* 0x000f240000300a00 */
[----:B------:R-:W2:Y:S01]  /*1c890*/  LDL.LU.64 R24, [R1+0x1280] ;  /* 0x0012800001187983 */ /* 0x000ea20000300a00 */
[C---:B----4-:R-:W-:Y:S08]  /*1c8a0*/  HMMA.16816.F32 R12, R4.reuse, R26, R12 ;  /* 0x0000001a040c723c */ /* 0x050ff0000000180c */
[----:B--2---:R-:W-:Y:S11]  /*1c8b0*/  HMMA.16816.F32 R4, R4, R22, R8 ;  /* 0x000000160404723c */ /* 0x004ff60000001808 */
[----:B------:R-:W-:Y:S04]  /*1c8c0*/  @!UPT UIADD3 URZ, URZ, URZ, URZ ;  /* 0x0000003f3f3ff290 */ /* 0x000fe8000fffe03f */
[----:B------:R-:W-:Y:S01]  /*1c8d0*/  STL.64 [R1+0xa00], R12 ;  /* 0x000a000c01007387 */ /* 0x000fe20000100a00 */
[----:B------:R0:W-:Y:S03]  /*1c8e0*/  STL.64 [R1+0xa08], R14 ;  /* 0x000a080e01007387 */ /* 0x0001e60000100a00 */
[----:B0-----:R-:W2:Y:S01]  /*1c8f0*/  LDL.LU.64 R14, [R1+0x1278] ;  /* 0x00127800010e7983 */ /* 0x001ea20000300a00 */
[----:B------:R0:W-:Y:S03]  /*1c900*/  STL.64 [R1+0x1148], R26 ;  /* 0x0011481a01007387 */ /* 0x0001e60000100a00 */
[----:B0-----:R-:W4:Y:S01]  /*1c910*/  LDL.LU R26, [R1+0xc8] ;  /* 0x0000c800011a7983 */ /* 0x001f220000300800 */
[----:B------:R-:W2:Y:S02]  /*1c920*/  LDL.LU.64 R10, [R1+0x1270] ;  /* 0x00127000010a7983 */ /* 0x000ea40000300a00 */
[----:B------:R-:W2:Y:S02]  /*1c930*/  LDL.LU.64 R8, [R1+0x1268] ;  /* 0x0012680001087983 */ /* 0x000ea40000300a00 */
[----:B------:R-:W-:Y:S01]  /*1c940*/  STL.64 [R1+0x9e0], R4 ;  /* 0x0009e00401007387 */ /* 0x000fe20000100a00 */
[----:B------:R-:W-:Y:S01]  /*1c950*/  STL.64 [R1+0x9e8], R6 ;  /* 0x0009e80601007387 */ /* 0x000fe20000100a00 */
[C---:B--2---:R-:W-:Y:S03]  /*1c960*/  HMMA.16816.F32 R12, R8.reuse, R14, R16 ;  /* 0x0000000e080c723c */ /* 0x044fe60000001810 */
[----:B------:R-:W2:Y:S01]  /*1c970*/  LDL.LU.64 R18, [R1+0x1260] ;  /* 0x0012600001127983 */ /* 0x000ea20000300a00 */
[----:B------:R-:W2:Y:S11]  /*1c980*/  LDL.LU.64 R16, [R1+0x1258] ;  /* 0x0012580001107983 */ /* 0x000eb60000300a00 */
[----:B------:R-:W-:Y:S08]  /*1c990*/  @!UPT UIADD3 URZ, URZ, URZ, URZ ;  /* 0x0000003f3f3ff290 */ /* 0x000ff0000fffe03f */
        /* <DEDUP_REMOVED lines=24> */
[----:B--2---:R-:W-:Y:S02]  /*1cb20*/  HMMA.16816.F32 R12, R8, R14, R16 ;  /* 0x0000000e080c723c */ /* 0x004fe40000001810 */
[----:B------:R-:W2:Y:S01]  /*1cb30*/  LDL.LU.64 R18, [R1+0x1200] ;  /* 0x0012000001127983 */ /* 0x000ea20000300a00 */
[----:B------:R-:W2:Y:S11]  /*1cb40*/  LDL.LU.64 R16, [R1+0x11f8] ;  /* 0x0011f80001107983 */ /* 0x000eb60000300a00 */
[----:B------:R-:W-:Y:S09]  /*1cb50*/  @!UPT UIADD3 URZ, URZ, URZ, URZ ;  /* 0x0000003f3f3ff290 */ /* 0x000ff2000fffe03f */
[----:B------:R-:W-:Y:S01]  /*1cb60*/  STL.64 [R1+0x1c0], R12 ;  /* 0x0001c00c01007387 */ /* 0x000fe20000100a00 */
[----:B------:R0:W-:Y:S03]  /*1cb70*/  STL.64 [R1+0x1c8], R14 ;  /* 0x0001c80e01007387 */ /* 0x0001e60000100a00 */
[----:B0-----:R-:W4:Y:S01]  /*1cb80*/  LDL.LU.64 R14, [R1+0x11f0] ;  /* 0x0011f000010e7983 */ /* 0x001f220000300a00 */
[----:B------:R-:W4:Y:S02]  /*1cb90*/  LDL.LU.64 R12, [R1+0x11e8] ;  /* 0x0011e800010c7983 */ /* 0x000f240000300a00 */
[----:B------:R-:W-:Y:S02]  /*1cba0*/  IMAD.MOV.U32 R27, RZ, RZ, R25 ;  /* 0x000000ffff1b7224 */ /* 0x000fe400078e0019 */
[----:B------:R-:W-:-:S05]  /*1cbb0*/  IMAD.MOV.U32 R6, RZ, RZ, R24 ;  /* 0x000000ffff067224 */ /* 0x000fca00078e0018 */
[C---:B----4-:R-:W-:Y:S01]  /*1cbc0*/  HMMA.16816.F32 R24, R8.reuse, R26, R12 ;  /* 0x0000001a0818723c */ /* 0x050fe2000000180c */
[----:B------:R-:W2:Y:S11]  /*1cbd0*/  LDL.LU.64 R14, [R1+0x11e0] ;  /* 0x0011e000010e7983 */ /* 0x000eb60000300a00 */
[----:B------:R-:W-:Y:S11]  /*1cbe0*/  @!UPT UIADD3 URZ, URZ, URZ, URZ ;  /* 0x0000003f3f3ff290 */ /* 0x000ff6000fffe03f */
[----:B------:R0:W-:Y:S01]  /*1cbf0*/  STL.64 [R1+0x1e0], R24 ;  /* 0x0001e01801007387 */ /* 0x0001e20000100a00 */
[----:B------:R-:W-:Y:S03]  /*1cc00*/  STL.64 [R1+0x1e8], R26 ;  /* 0x0001e81a01007387 */ /* 0x000fe60000100a00 */
[----:B0-----:R-:W4:Y:S01]  /*1cc10*/  LDL.LU R24, [R1+0xf88] ;  /* 0x000f880001187983 */ /* 0x001f220000300800 */
[----:B------:R-:W3:Y:S01]  /*1cc20*/  LDL.LU R25, [R1+0x1028] ;  /* 0x0010280001197983 */ /* 0x000ee20000300800 */
[----:B--2---:R-:W-:Y:S02]  /*1cc30*/  HMMA.16816.F32 R12, R8, R14, R16 ;  /* 0x0000000e080c723c */ /* 0x004fe40000001810 */
[----:B------:R-:W2:Y:S01]  /*1cc40*/  LDL.LU.64 R18, [R1+0x11d8] ;  /* 0x0011d80001127983 */ /* 0x000ea20000300a00 */
[----:B------:R-:W2:Y:S11]  /*1cc50*/  LDL.LU.64 R16, [R1+0x11d0] ;  /* 0x0011d00001107983 */ /* 0x000eb60000300a00 */
[----:B------:R-:W-:Y:S09]  /*1cc60*/  @!UPT UIADD3 URZ, URZ, URZ, URZ ;  /* 0x0000003f3f3ff290 */ /* 0x000ff2000fffe03f */
[----:B------:R-:W-:Y:S01]  /*1cc70*/  STL.64 [R1+0x220], R12 ;  /* 0x0002200c01007387 */ /* 0x000fe20000100a00 */
[----:B------:R0:W-:Y:S03]  /*1cc80*/  STL.64 [R1+0x228], R14 ;  /* 0x0002280e01007387 */ /* 0x0001e60000100a00 */
[----:B0-----:R-:W2:Y:S01]  /*1cc90*/  LDL.LU.64 R14, [R1+0x11c8] ;  /* 0x0011c800010e7983 */ /* 0x001ea20000300a00 */
[----:B------:R-:W2:Y:S02]  /*1cca0*/  LDL.LU.64 R12, [R1+0x11c0] ;  /* 0x0011c000010c7983 */ /* 0x000ea40000300a00 */
[----:B------:R-:W-:-:S07]  /*1ccb0*/  IMAD.MOV.U32 R7, RZ, RZ, R20 ;  /* 0x000000ffff077224 */ /* 0x000fce00078e0014 */
[C---:B--2---:R-:W-:Y:S01]  /*1ccc0*/  HMMA.16816.F32 R4, R8.reuse, R6, R12 ;  /* 0x000000060804723c */ /* 0x044fe2000000180c */
[----:B------:R-:W2:Y:S01]  /*1ccd0*/  LDL.LU.64 R14, [R1+0x11b8] ;  /* 0x0011b800010e7983 */ /* 0x000ea20000300a00 */
[----:B------:R-:W2:Y:S11]  /*1cce0*/  LDL.LU.64 R12, [R1+0x11b0] ;  /* 0x0011b000010c7983 */ /* 0x000eb60000300a00 */
[----:B------:R-:W-:Y:S10]  /*1ccf0*/  @!UPT UIADD3 URZ, URZ, URZ, URZ ;  /* 0x0000003f3f3ff290 */ /* 0x000ff4000fffe03f */
[----:B------:R2:W-:Y:S01]  /*1cd00*/  STL.64 [R1+0x240], R4 ;  /* 0x0002400401007387 */ /* 0x0005e20000100a00 */
[----:B------:R-:W-:Y:S02]  /*1cd10*/  STL.64 [R1+0x248], R6 ;  /* 0x0002480601007387 */ /* 0x000fe40000100a00 */
[----:B--2---:R-:W-:Y:S02]  /*1cd20*/  IMAD.MOV.U32 R4, RZ, RZ, R13 ;  /* 0x000000ffff047224 */ /* 0x004fe400078e000d */
[----:B------:R-:W-:Y:S02]  /*1cd30*/  IMAD.MOV.U32 R5, RZ, RZ, R12 ;  /* 0x000000ffff057224 */ /* 0x000fe400078e000c */
[----:B------:R-:W-:Y:S01]  /*1cd40*/  HMMA.16816.F32 R12, R8, R14, R16 ;  /* 0x0000000e080c723c */ /* 0x000fe20000001810 */
[----:B------:R-:W2:Y:S01]  /*1cd50*/  LDL.LU.64 R18, [R1+0x11a8] ;  /* 0x0011a80001127983 */ /* 0x000ea20000300a00 */
[----:B------:R-:W2:Y:S11]  /*1cd60*/  LDL.LU R17, [R1+0x11a0] ;  /* 0x0011a00001117983 */ /* 0x000eb60000300800 */
[----:B------:R-:W-:Y:S10]  /*1cd70*/  @!UPT UIADD3 URZ, URZ, URZ, URZ ;  /* 0x0000003f3f3ff290 */ /* 0x000ff4000fffe03f */
[----:B------:R-:W-:Y:S01]  /*1cd80*/  STL.64 [R1+0x250], R12 ;  /* 0x0002500c01007387 */ /* 0x000fe20000100a00 */
[----:B------:R0:W-:Y:S03]  /*1cd90*/  STL.64 [R1+0x258], R14 ;  /* 0x0002580e01007387 */ /* 0x0001e60000100a00 */
[----:B0-----:R-:W2:Y:S01]  /*1cda0*/  LDL.LU.64 R14, [R1+0x1198] ;  /* 0x00119800010e7983 */ /* 0x001ea20000300a00 */
[----:B------:R-:W2:Y:S02]  /*1cdb0*/  LDL.LU.64 R12, [R1+0x1190] ;  /* 0x00119000010c7983 */ /* 0x000ea40000300a00 */
[----:B------:R-:W-:-:S04]  /*1cdc0*/  IMAD.MOV.U32 R20, RZ, RZ, c[0x0][0x18c] ;  /* 0x00006300ff147624 */ /* 0x000fc800078e00ff */
[----:B------:R-:W-:-:S04]  /*1cdd0*/  IMAD.SHL.U32 R20, R20, 0x20, RZ ;  /* 0x0000002014147824 */ /* 0x000fc800078e00ff */
[----:B------:R-:W-:-:S05]  /*1cde0*/  IMAD.WIDE R4, R20, 0x2, R4 ;  /* 0x0000000214047825 */ /* 0x000fca00078e0204 */
[----:B------:R-:W-:Y:S01]  /*1cdf0*/  STL [R1+0x1020], R4 ;  /* 0x0010200401007387 */ /* 0x000fe20000100800 */
[----:B------:R-:W-:Y:S02]  /*1ce00*/  STL [R1+0xf78], R5 ;  /* 0x000f780501007387 */ /* 0x000fe40000100800 */
[----:B------:R-:W3:Y:S02]  /*1ce10*/  LDL.LU R26, [R1+0xf90] ;  /* 0x000f9000011a7983 */ /* 0x000ee40000300800 */
[----:B------:R-:W3:Y:S01]  /*1ce20*/  LDL.LU R27, [R1+0x102c] ;  /* 0x00102c00011b7983 */ /* 0x000ee20000300800 */
[----:B--2---:R-:W-:-:S04]  /*1ce30*/  LOP3.LUT R13, R13, R12, RZ, 0x3c, !PT ;  /* 0x0000000c0d0d7212 */ /* 0x004fc800078e3cff */
[----:B------:R-:W-:-:S04]  /*1ce40*/  LOP3.LUT R12, R13, R12, RZ, 0x3c, !PT ;  /* 0x0000000c0d0c7212 */ /* 0x000fc800078e3cff */
[----:B------:R-:W-:-:S05]  /*1ce50*/  LOP3.LUT R13, R13, R12, RZ, 0x3c, !PT ;  /* 0x0000000c0d0d7212 */ /* 0x000fca00078e3cff */
[----:B------:R-:W-:-:S05]  /*1ce60*/  IMAD.WIDE R12, R20, 0x2, R12 ;  /* 0x00000002140c7825 */ /* 0x000fca00078e020c */
[----:B------:R0:W-:Y:S01]  /*1ce70*/  STL [R1+0xecc], R12 ;  /* 0x000ecc0c01007387 */ /* 0x0001e20000100800 */
[----:B------:R1:W-:Y:S03]  /*1ce80*/  STL [R1+0xe74], R13 ;  /* 0x000e740d01007387 */ /* 0x0003e60000100800 */
[----:B0-----:R-:W2:Y:S01]  /*1ce90*/  LDL.LU R12, [R1+0xe78] ;  /* 0x000e7800010c7983 */ /* 0x001ea20000300800 */
[----:B-1----:R-:W2:Y:S02]  /*1cea0*/  LDL.LU R13, [R1+0xed4] ;  /* 0x000ed400010d7983 */ /* 0x002ea40000300800 */
[----:B------:R-:W-:Y:S02]  /*1ceb0*/  IMAD.MOV.U32 R4, RZ, RZ, R18 ;  /* 0x000000ffff047224 */ /* 0x000fe400078e0012 */
[----:B------:R-:W-:-:S04]  /*1cec0*/  IMAD.MOV.U32 R5, RZ, RZ, R17 ;  /* 0x000000ffff057224 */ /* 0x000fc800078e0011 */
[----:B------:R-:W-:-:S04]  /*1ced0*/  IMAD.WIDE R4, R20, 0x2, R4 ;  /* 0x0000000214047825 */ /* 0x000fc800078e0204 */
[----:B---3--:R-:W-:Y:S01]  /*1cee0*/  IMAD.MOV.U32 R6, RZ, RZ, R21 ;  /* 0x000000ffff067224 */ /* 0x008fe200078e0015 */
[----:B------:R0:W-:Y:S01]  /*1cef0*/  STL [R1+0xf7c], R4 ;  /* 0x000f7c0401007387 */ /* 0x0001e20000100800 */
[----:B------:R1:W-:Y:S02]  /*1cf00*/  STL [R1+0xed0], R5 ;  /* 0x000ed00501007387 */ /* 0x0003e40000100800 */
[----:B------:R-:W-:-:S04]  /*1cf10*/  IMAD.MOV.U32 R7, RZ, RZ, R19 ;  /* 0x000000ffff077224 */ /* 0x000fc800078e0013 */
[----:B------:R-:W-:Y:S01]  /*1cf20*/  IMAD.WIDE R6, R20, 0x2, R6 ;  /* 0x0000000214067825 */ /* 0x000fe200078e0206 */
[----:B0-----:R-:W3:Y:S03]  /*1cf30*/  LDL.LU R4, [R1+0xed8] ;  /* 0x000ed80001047983 */ /* 0x001ee60000300800 */
[----:B-1----:R-:W3:Y:S02]  /*1cf40*/  LDL.LU R5, [R1+0xf84] ;  /* 0x000f840001057983 */ /* 0x002ee40000300800 */
[----:B------:R-:W-:Y:S02]  /*1cf50*/  STL [R1+0x1024], R6 ;  /* 0x0010240601007387 */ /* 0x000fe40000100800 */
[----:B------:R-:W-:Y:S01]  /*1cf60*/  STL [R1+0xf80], R7 ;  /* 0x000f800701007387 */ /* 0x000fe20000100800 */
[----:B------:R-:W3:Y:S01]  /*1cf70*/  LDL.LU R16, [R1+0xee4] ;  /* 0x000ee40001107983 */ /* 0x000ee20000300800 */
[----:B------:R-:W3:Y:S02]  /*1cf80*/  LDL.LU R17, [R1+0xee8] ;  /* 0x000ee80001117983 */ /* 0x000ee40000300800 */
[----:B------:R-:W3:Y:S02]  /*1cf90*/  LDL.LU R18, [R1+0xf94] ;  /* 0x000f940001127983 */ /* 0x000ee40000300800 */
[----:B------:R-:W3:Y:S01]  /*1cfa0*/  LDL.LU R19, [R1+0xf98] ;  /* 0x000f980001137983 */ /* 0x000ee20000300800 */
        /* <DEDUP_REMOVED lines=8> */
[----:B-1----:R-:W2:Y:S01]  /*1d030*/  LDL.LU R13, [R1+0xedc] ;  /* 0x000edc00010d7983 */ /* 0x002ea20000300800 */
[----:B---3--:R-:W-:-:S04]  /*1d040*/  LOP3.LUT R5, R5, R4, RZ, 0x3c, !PT ;  /* 0x0000000405057212 */ /* 0x008fc800078e3cff */
[----:B------:R-:W-:-:S04]  /*1d050*/  LOP3.LUT R4, R5, R4, RZ, 0x3c, !PT ;  /* 0x0000000405047212 */ /* 0x000fc800078e3cff */
[----:B------:R-:W-:-:S05]  /*1d060*/  LOP3.LUT R5, R5, R4, RZ, 0x3c, !PT ;  /* 0x0000000405057212 */ /* 0x000fca00078e3cff */
[----:B------:R-:W-:-:S05]  /*1d070*/  IMAD.WIDE R4, R20, 0x2, R4 ;  /* 0x0000000214047825 */ /* 0x000fca00078e0204 */
[----:B------:R0:W-:Y:S01]  /*1d080*/  STL [R1+0xf84], R4 ;  /* 0x000f840401007387 */ /* 0x0001e20000100800 */
[----:B------:R1:W-:Y:S02]  /*1d090*/  STL [R1+0xed8], R5 ;  /* 0x000ed80501007387 */ /* 0x0003e40000100800 */
[----:B------:R-:W-:Y:S02]  /*1d0a0*/  IMAD.MOV.U32 R6, RZ, RZ, R25 ;  /* 0x000000ffff067224 */ /* 0x000fe400078e0019 */
[----:B----4-:R-:W-:Y:S01]  /*1d0b0*/  IMAD.MOV.U32 R7, RZ, RZ, R24 ;  /* 0x000000ffff077224 */ /* 0x010fe200078e0018 */
[----:B0-----:R-:W3:Y:S01]  /*1d0c0*/  LDL.LU R4, [R1+0xee0] ;  /* 0x000ee00001047983 */ /* 0x001ee20000300800 */
[----:B-1----:R-:W3:Y:S02]  /*1d0d0*/  LDL.LU R5, [R1+0xf8c] ;  /* 0x000f8c0001057983 */ /* 0x002ee40000300800 */
[----:B------:R-:W-:-:S05]  /*1d0e0*/  IMAD.WIDE R6, R20, 0x2, R6 ;  /* 0x0000000214067825 */ /* 0x000fca00078e0206 */
[----:B------:R-:W-:Y:S01]  /*1d0f0*/  STL [R1+0x1028], R6 ;  /* 0x0010280601007387 */ /* 0x000fe20000100800 */
[----:B------:R-:W-:Y:S02]  /*1d100*/  STL [R1+0xf88], R7 ;  /* 0x000f880701007387 */ /* 0x000fe40000100800 */
[----:B------:R-:W4:Y:S02]  /*1d110*/  LDL.LU R24, [R1+0xfa0] ;  /* 0x000fa00001187983 */ /* 0x000f240000300800 */
[----:B------:R-:W4:Y:S01]  /*1d120*/  LDL.LU R25, [R1+0x1034] ;  /* 0x0010340001197983 */ /* 0x000f220000300800 */
[----:B--2---:R-:W-:-:S04]  /*1d130*/  LOP3.LUT R13, R13, R12, RZ, 0x3c, !PT ;  /* 0x0000000c0d0d7212 */ /* 0x004fc800078e3cff */
[----:B------:R-:W-:-:S04]  /*1d140*/  LOP3.LUT R12, R13, R12, RZ, 0x3c, !PT ;  /* 0x0000000c0d0c7212 */ /* 0x000fc800078e3cff */
[----:B------:R-:W-:-:S05]  /*1d150*/  LOP3.LUT R13, R13, R12, RZ, 0x3c, !PT ;  /* 0x0000000c0d0d7212 */ /* 0x000fca00078e3cff */
[----:B------:R-:W-:-:S05]  /*1d160*/  IMAD.WIDE R12, R20, 0x2, R12 ;  /* 0x00000002140c7825 */ /* 0x000fca00078e020c */
[----:B------:R-:W-:Y:S01]  /*1d170*/  STL [R1+0xedc], R12 ;  /* 0x000edc0c01007387 */ /* 0x000fe20000100800 */
[----:B------:R0:W-:Y:S03]  /*1d180*/  STL [R1+0xe7c], R13 ;  /* 0x000e7c0d01007387 */ /* 0x0001e60000100800 */
[----:B0-----:R-:W2:Y:S01]  /*1d190*/  LDL.LU R13, [R1+0xe80] ;  /* 0x000e8000010d7983 */ /* 0x001ea20000300800 */
[----:B---3--:R-:W-:-:S04]  /*1d1a0*/  LOP3.LUT R5, R5, R4, RZ, 0x3c, !PT ;  /* 0x0000000405057212 */ /* 0x008fc800078e3cff */
[----:B------:R-:W-:Y:S01]  /*1d1b0*/  LOP3.LUT R4, R5, R4, RZ, 0x3c, !PT ;  /* 0x0000000405047212 */ /* 0x000fe200078e3cff */
[----:B------:R-:W-:-:S03]  /*1d1c0*/  IMAD.MOV.U32 R6, RZ, RZ, R27 ;  /* 0x000000ffff067224 */ /* 0x000fc600078e001b */
[----:B------:R-:W-:Y:S01]  /*1d1d0*/  LOP3.LUT R5, R5, R4, RZ, 0x3c, !PT ;  /* 0x0000000405057212 */ /* 0x000fe200078e3cff */
[----:B------:R-:W-:Y:S02]  /*1d1e0*/  IMAD.MOV.U32 R7, RZ, RZ, R26 ;  /* 0x000000ffff077224 */ /* 0x000fe400078e001a */
[----:B------:R-:W-:Y:S02]  /*1d1f0*/  IMAD.MOV.U32 R12, RZ, RZ, R16 ;  /* 0x000000ffff0c7224 */ /* 0x000fe400078e0010 */
[----:B------:R-:W-:-:S04]  /*1d200*/  IMAD.WIDE R4, R20, 0x2, R4 ;  /* 0x0000000214047825 */ /* 0x000fc800078e0204 */
[C---:B------:R-:W-:Y:S01]  /*1d210*/  IMAD.WIDE R6, R20.reuse, 0x2, R6 ;  /* 0x0000000214067825 */ /* 0x040fe200078e0206 */
[----:B------:R-:W-:Y:S03]  /*1d220*/  STL [R1+0xf8c], R4 ;  /* 0x000f8c0401007387 */ /* 0x000fe60000100800 */
[----:B------:R-:W-:Y:S02]  /*1d230*/  STL [R1+0xee0], R5 ;  /* 0x000ee00501007387 */ /* 0x000fe40000100800 */
[----:B------:R-:W-:Y:S02]  /*1d240*/  STL [R1+0x102c], R6 ;  /* 0x00102c0601007387 */ /* 0x000fe40000100800 */
[----:B------:R-:W-:Y:S01]  /*1d250*/  STL [R1+0xf90], R7 ;  /* 0x000f900701007387 */ /* 0x000fe20000100800 */
[----:B------:R-:W3:Y:S01]  /*1d260*/  LDL.LU R26, [R1+0xfa8] ;  /* 0x000fa800011a7983 */ /* 0x000ee20000300800 */
[----:B------:R-:W3:Y:S02]  /*1d270*/  LDL.LU R27, [R1+0x1038] ;  /* 0x00103800011b7983 */ /* 0x000ee40000300800 */
[----:B--2---:R-:W-:-:S05]  /*1d280*/  IMAD.WIDE R12, R20, 0x2, R12 ;  /* 0x00000002140c7825 */ /* 0x004fca00078e020c */
[----:B------:R0:W-:Y:S01]  /*1d290*/  STL [R1+0xee4], R12 ;  /* 0x000ee40c01007387 */ /* 0x0001e20000100800 */
[----:B------:R1:W-:Y:S03]  /*1d2a0*/  STL [R1+0xe80], R13 ;  /* 0x000e800d01007387 */ /* 0x0003e60000100800 */
[----:B0-----:R-:W2:Y:S01]  /*1d2b0*/  LDL.LU R12, [R1+0xe84] ;  /* 0x000e8400010c7983 */ /* 0x001ea20000300800 */
[----:B-1----:R-:W2:Y:S02]  /*1d2c0*/  LDL.LU R13, [R1+0xeec] ;  /* 0x000eec00010d7983 */ /* 0x002ea40000300800 */
[----:B------:R-:W-:Y:S02]  /*1d2d0*/  IMAD.MOV.U32 R4, RZ, RZ, R18 ;  /* 0x000000ffff047224 */ /* 0x000fe400078e0012 */
[----:B------:R-:W-:-:S04]  /*1d2e0*/  IMAD.MOV.U32 R5, RZ, RZ, R17 ;  /* 0x000000ffff057224 */ /* 0x000fc800078e0011 */
[----:B------:R-:W-:-:S04]  /*1d2f0*/  IMAD.WIDE R4, R20, 0x2, R4 ;  /* 0x0000000214047825 */ /* 0x000fc800078e0204 */
[----:B------:R-:W-:Y:S01]  /*1d300*/  IMAD.MOV.U32 R6, RZ, RZ, R21 ;  /* 0x000000ffff067224 */ /* 0x000fe200078e0015 */
        /* <DEDUP_REMOVED lines=27> */
[----:B----4-:R-:W-:Y:S02]  /*1d4c0*/  IMAD.MOV.U32 R6, RZ, RZ, R25 ;  /* 0x000000ffff067224 */ /* 0x010fe400078e0019 */
[----:B------:R-:W-:Y:S01]  /*1d4d0*/  IMAD.MOV.U32 R7, RZ, RZ, R24 ;  /* 0x000000ffff077224 */ /* 0x000fe200078e0018 */
        /* <DEDUP_REMOVED lines=153> */
[----:B------:R-:W-:Y:S01]  /*1de70*/  IMAD.WIDE R6, R20, 0x2, R6 ;  /* 0x0000000214067825 */ /* 0x000fe200078e0206 */
[----:B------:R0:W-:Y:S03]  /*1de80*/  STL [R1+0xfd4], R4 ;  /* 0x000fd40401007387 */ /* 0x0001e60000100800 */
[----:B------:R1:W-:Y:S02]  /*1de90*/  STL [R1+0xf28], R5 ;  /* 0x000f280501007387 */ /* 0x0003e40000100800 */
[----:B------:R-:W-:Y:S02]  /*1dea0*/  STL [R1+0x1050], R6 ;  /* 0x0010500601007387 */ /* 0x000fe40000100800 */
[----:B------:R3:W-:Y:S01]  /*1deb0*/  STL [R1+0xfd8], R7 ;  /* 0x000fd80701007387 */ /* 0x0007e20000100800 */
[----:B------:R-:W4:Y:S01]  /*1dec0*/  LDL.LU R26, [R1+0x88] ;  /* 0x00008800011a7983 */ /* 0x000f220000300800 */
[----:B------:R-:W4:Y:S02]  /*1ded0*/  LDL.LU R27, [R1+0x8c] ;  /* 0x00008c00011b7983 */ /* 0x000f240000300800 */
[----:B0-----:R-:W-:-:S02]  /*1dee0*/  IMAD.MOV.U32 R4, RZ, RZ, R18 ;  /* 0x000000ffff047224 */ /* 0x001fc400078e0012 */
[----:B-1----:R-:W-:Y:S02]  /*1def0*/  IMAD.MOV.U32 R5, RZ, RZ, R17 ;  /* 0x000000ffff057224 */ /* 0x002fe400078e0011 */
[----:B---3--:R-:W-:Y:S02]  /*1df00*/  IMAD.MOV.U32 R7, RZ, RZ, R19 ;  /* 0x000000ffff077224 */ /* 0x008fe400078e0013 */
[----:B------:R-:W-:Y:S02]  /*1df10*/  IMAD.MOV.U32 R6, RZ, RZ, R21 ;  /* 0x000000ffff067224 */ /* 0x000fe400078e0015 */
[----:B------:R-:W-:-:S04]  /*1df20*/  IMAD.WIDE R4, R20, 0x2, R4 ;  /* 0x0000000214047825 */ /* 0x000fc800078e0204 */
[----:B--2---:R-:W-:-:S05]  /*1df30*/  IMAD.WIDE R12, R20, 0x2, R12 ;  /* 0x00000002140c7825 */ /* 0x004fca00078e020c */
[----:B------:R0:W-:Y:S01]  /*1df40*/  STL [R1+0xf2c], R12 ;  /* 0x000f2c0c01007387 */ /* 0x0001e20000100800 */
[----:B------:R-:W2:Y:S02]  /*1df50*/  LDL.LU R16, [R1+0xf3c] ;  /* 0x000f3c0001107983 */ /* 0x000ea40000300800 */
[----:B------:R-:W3:Y:S02]  /*1df60*/  LDL.LU R17, [R1+0xf40] ;  /* 0x000f400001117983 */ /* 0x000ee40000300800 */
[----:B------:R-:W2:Y:S01]  /*1df70*/  LDL.LU R18, [R1+0xfec] ;  /* 0x000fec0001127983 */ /* 0x000ea20000300800 */
[----:B------:R-:W2:Y:S01]  /*1df80*/  LDL.LU R19, [R1+0xff0] ;  /* 0x000ff00001137983 */ /* 0x000ea20000300800 */
[----:B------:R-:W2:Y:S02]  /*1df90*/  LDL.LU R21, [R1+0x105c] ;  /* 0x00105c0001157983 */ /* 0x000ea40000300800 */
[----:B------:R1:W-:Y:S01]  /*1dfa0*/  STL [R1+0xea4], R13 ;  /* 0x000ea40d01007387 */ /* 0x0003e20000100800 */
[----:B0-----:R-:W2:Y:S04]  /*1dfb0*/  LDL.LU R12, [R1+0xea8] ;  /* 0x000ea800010c7983 */ /* 0x001ea80000300800 */
[----:B-1----:R-:W2:Y:S01]  /*1dfc0*/  LDL.LU R13, [R1+0xf34] ;  /* 0x000f3400010d7983 */ /* 0x002ea20000300800 */
[----:B------:R0:W-:Y:S02]  /*1dfd0*/  STL [R1+0xfdc], R4 ;  /* 0x000fdc0401007387 */ /* 0x0001e40000100800 */
[----:B------:R1:W-:Y:S01]  /*1dfe0*/  STL [R1+0xf30], R5 ;  /* 0x000f300501007387 */ /* 0x0003e20000100800 */
[----:B0-----:R-:W3:Y:S01]  /*1dff0*/  LDL.LU R4, [R1+0xf38] ;  /* 0x000f380001047983 */ /* 0x001ee20000300800 */
[----:B-1----:R-:W3:Y:S02]  /*1e000*/  LDL.LU R5, [R1+0xfe4] ;  /* 0x000fe40001057983 */ /* 0x002ee40000300800 */
[----:B------:R-:W-:-:S05]  /*1e010*/  IMAD.WIDE R6, R20, 0x2, R6 ;  /* 0x0000000214067825 */ /* 0x000fca00078e0206 */
[----:B------:R4:W-:Y:S01]  /*1e020*/  STL [R1+0x1054], R6 ;  /* 0x0010540601007387 */ /* 0x0009e20000100800 */
[----:B------:R0:W-:Y:S02]  /*1e030*/  STL [R1+0xfe0], R7 ;  /* 0x000fe00701007387 */ /* 0x0001e40000100800 */
[----:B----4-:R-:W-:Y:S02]  /*1e040*/  IMAD.MOV.U32 R6, RZ, RZ, R25 ;  /* 0x000000ffff067224 */ /* 0x010fe400078e0019 */
[----:B0-----:R-:W-:-:S04]  /*1e050*/  IMAD.MOV.U32 R7, RZ, RZ, R24 ;  /* 0x000000ffff077224 */ /* 0x001fc800078e0018 */
[----:B------:R-:W-:Y:S01]  /*1e060*/  IMAD.WIDE R6, R20, 0x2, R6 ;  /* 0x0000000214067825 */ /* 0x000fe200078e0206 */
[----:B--2---:R-:W-:-:S04]  /*1e070*/  LOP3.LUT R13, R13, R12, RZ, 0x3c, !PT ;  /* 0x0000000c0d0d7212 */ /* 0x004fc800078e3cff */
[----:B------:R-:W-:-:S04]  /*1e080*/  LOP3.LUT R12, R13, R12, RZ, 0x3c, !PT ;  /* 0x0000000c0d0c7212 */ /* 0x000fc800078e3cff */
[----:B------:R-:W-:Y:S02]  /*1e090*/  LOP3.LUT R13, R13, R12, RZ, 0x3c, !PT ;  /* 0x0000000c0d0d7212 */ /* 0x000fe400078e3cff */
[----:B---3--:R-:W-:-:S04]  /*1e0a0*/  LOP3.LUT R5, R5, R4, RZ, 0x3c, !PT ;  /* 0x0000000405057212 */ /* 0x008fc800078e3cff */
[----:B------:R-:W-:Y:S01]  /*1e0b0*/  LOP3.LUT R4, R5, R4, RZ, 0x3c, !PT ;  /* 0x0000000405047212 */ /* 0x000fe200078e3cff */
[----:B------:R-:W-:-:S03]  /*1e0c0*/  IMAD.WIDE R12, R20, 0x2, R12 ;  /* 0x00000002140c7825 */ /* 0x000fc600078e020c */
[----:B------:R-:W-:Y:S02]  /*1e0d0*/  LOP3.LUT R5, R5, R4, RZ, 0x3c, !PT ;  /* 0x0000000405057212 */ /* 0x000fe400078e3cff */
[----:B------:R-:W-:Y:S03]  /*1e0e0*/  STL [R1+0xf34], R12 ;  /* 0x000f340c01007387 */ /* 0x000fe60000100800 */
[----:B------:R-:W-:Y:S01]  /*1e0f0*/  IMAD.WIDE R4, R20, 0x2, R4 ;  /* 0x0000000214047825 */ /* 0x000fe200078e0204 */
[----:B------:R0:W-:Y:S04]  /*1e100*/  STL [R1+0xea8], R13 ;  /* 0x000ea80d01007387 */ /* 0x0001e80000100800 */
[----:B0-----:R-:W2:Y:S01]  /*1e110*/  LDL.LU R13, [R1+0xeac] ;  /* 0x000eac00010d7983 */ /* 0x001ea20000300800 */
[----:B------:R0:W-:Y:S02]  /*1e120*/  STL [R1+0xfe4], R4 ;  /* 0x000fe40401007387 */ /* 0x0001e40000100800 */
[----:B------:R1:W-:Y:S02]  /*1e130*/  STL [R1+0xf38], R5 ;  /* 0x000f380501007387 */ /* 0x0003e40000100800 */
[----:B------:R3:W-:Y:S01]  /*1e140*/  STL [R1+0x1058], R6 ;  /* 0x0010580601007387 */ /* 0x0007e20000100800 */
[----:B------:R4:W-:Y:S04]  /*1e150*/  STL [R1+0xfe8], R7 ;  /* 0x000fe80701007387 */ /* 0x0009e80000100800 */
[----:B0-----:R-:W2:Y:S01]  /*1e160*/  LDL.LU R4, [R1+0x870] ;  /* 0x0008700001047983 */ /* 0x001ea20000300800 */
[----:B-1----:R-:W2:Y:S02]  /*1e170*/  LDL.LU R5, [R1+0x874] ;  /* 0x0008740001057983 */ /* 0x002ea40000300800 */
[----:B---3--:R-:W2:Y:S02]  /*1e180*/  LDL.LU R6, [R1+0x878] ;  /* 0x0008780001067983 */ /* 0x008ea40000300800 */
[----:B----4-:R-:W2:Y:S01]  /*1e190*/  LDL.LU R7, [R1+0x87c] ;  /* 0x00087c0001077983 */ /* 0x010ea20000300800 */
[----:B------:R-:W3:Y:S01]  /*1e1a0*/  LDL.LU R24, [R1+0xff8] ;  /* 0x000ff80001187983 */ /* 0x000ee20000300800 */
[----:B------:R-:W3:Y:S01]  /*1e1b0*/  LDL.LU R25, [R1+0x1060] ;  /* 0x0010600001197983 */ /* 0x000ee20000300800 */
[----:B--2---:R-:W-:Y:S11]  /*1e1c0*/  HMMA.16816.F32 R4, R8, R26, R4 ;  /* 0x0000001a0804723c */ /* 0x004ff60000001804 */
[----:B------:R-:W-:Y:S11]  /*1e1d0*/  @!UPT UIADD3 URZ, URZ, URZ, URZ ;  /* 0x0000003f3f3ff290 */ /* 0x000ff6000fffe03f */
[----:B------:R-:W-:Y:S01]  /*1e1e0*/  @!UPT UIADD3 URZ, URZ, URZ, URZ ;  /* 0x0000003f3f3ff290 */ /* 0x000fe2000fffe03f */
[----:B------:R0:W-:Y:S01]  /*1e1f0*/  STL.64 [R1+0x130], R4 ;  /* 0x0001300401007387 */ /* 0x0001e20000100a00 */
[----:B------:R1:W-:Y:S02]  /*1e200*/  STL.64 [R1+0x138], R6 ;  /* 0x0001380601007387 */ /* 0x0003e40000100a00 */
[----:B------:R-:W2:Y:S02]  /*1e210*/  LDL.LU R26, [R1+0x68] ;  /* 0x00006800011a7983 */ /* 0x000ea40000300800 */
[----:B------:R-:W-:Y:S02]  /*1e220*/  IMAD.MOV.U32 R27, RZ, RZ, R14 ;  /* 0x000000ffff1b7224 */ /* 0x000fe400078e000e */
[----:B------:R4:W5:Y:S01]  /*1e230*/  LDL.LU R14, [R1+0x1188] ;  /* 0x00118800010e7983 */ /* 0x0009620000300800 */
[----:B0-----:R-:W-:Y:S02]  /*1e240*/  IMAD.MOV.U32 R4, RZ, RZ, R16 ;  /* 0x000000ffff047224 */ /* 0x001fe400078e0010 */
[----:B------:R-:W-:-:S02]  /*1e250*/  IMAD.MOV.U32 R5, RZ, RZ, R13 ;  /* 0x000000ffff057224 */ /* 0x000fc400078e000d */
[----:B-1----:R-:W-:Y:S02]  /*1e260*/  IMAD.MOV.U32 R6, RZ, RZ, R18 ;  /* 0x000000ffff067224 */ /* 0x002fe400078e0012 */
[----:B------:R-:W-:Y:S02]  /*1e270*/  IMAD.MOV.U32 R7, RZ, RZ, R17 ;  /* 0x000000ffff077224 */ /* 0x000fe400078e0011 */
[----:B------:R-:W-:-:S04]  /*1e280*/  IMAD.WIDE R4, R20, 0x2, R4 ;  /* 0x0000000214047825 */ /* 0x000fc800078e0204 */
[----:B------:R-:W-:Y:S01]  /*1e290*/  IMAD.WIDE R6, R20, 0x2, R6 ;  /* 0x0000000214067825 */ /* 0x000fe200078e0206 */
[----:B--2---:R0:W-:Y:S03]  /*1e2a0*/  STL.64 [R1+0x1168], R26 ;  /* 0x0011681a01007387 */ /* 0x0041e60000100a00 */
[----:B---3--:R-:W-:Y:S02]  /*1e2b0*/  STL.64 [R1+0x1160], R24 ;  /* 0x0011601801007387 */ /* 0x008fe40000100a00 */
[----:B0-----:R-:W-:Y:S02]  /*1e2c0*/  IMAD.MOV.U32 R26, RZ, RZ, R15 ;  /* 0x000000ffff1a7224 */ /* 0x001fe400078e000f */
[----:B------:R-:W-:Y:S01]  /*1e2d0*/  IMAD.MOV.U32 R27, RZ, RZ, R29 ;  /* 0x000000ffff1b7224 */ /* 0x000fe200078e001d */
[----:B------:R4:W5:Y:S01]  /*1e2e0*/  LDL.LU R15, [R1+0x1184] ;  /* 0x00118400010f7983 */ /* 0x0009620000300800 */
[----:B------:R-:W2:Y:S02]  /*1e2f0*/  LDL.LU R29, [R1+0x1180] ;  /* 0x00118000011d7983 */ /* 0x000ea40000300800 */
[----:B------:R0:W-:Y:S02]  /*1e300*/  STL [R1+0xf3c], R4 ;  /* 0x000f3c0401007387 */ /* 0x0001e40000100800 */
[----:B------:R1:W-:Y:S01]  /*1e310*/  STL [R1+0xeac], R5 ;  /* 0x000eac0501007387 */ /* 0x0003e20000100800 */
[----:B0-----:R-:W3:Y:S01]  /*1e320*/  LDL.LU R4, [R1+0xeb0] ;  /* 0x000eb00001047983 */ /* 0x001ee20000300800 */
[----:B-1----:R-:W3:Y:S02]  /*1e330*/  LDL.LU R5, [R1+0xf44] ;  /* 0x000f440001057983 */ /* 0x002ee40000300800 */
[----:B------:R0:W-:Y:S02]  /*1e340*/  STL [R1+0xfec], R6 ;  /* 0x000fec0601007387 */ /* 0x0001e40000100800 */
[----:B------:R1:W-:Y:S01]  /*1e350*/  STL [R1+0xf40], R7 ;  /* 0x000f400701007387 */ /* 0x0003e20000100800 */
[----:B0-----:R-:W2:Y:S01]  /*1e360*/  LDL.LU R6, [R1+0xf48] ;  /* 0x000f480001067983 */ /* 0x001ea20000300800 */
[----:B-1----:R-:W2:Y:S02]  /*1e370*/  LDL.LU R7, [R1+0xff4] ;  /* 0x000ff40001077983 */ /* 0x002ea40000300800 */
[----:B------:R-:W-:-:S02]  /*1e380*/  IMAD.MOV.U32 R12, RZ, RZ, R21 ;  /* 0x000000ffff0c7224 */ /* 0x000fc400078e0015 */
[----:B------:R-:W-:-:S04]  /*1e390*/  IMAD.MOV.U32 R13, RZ, RZ, R19 ;  /* 0x000000ffff0d7224 */ /* 0x000fc800078e0013 */
[----:B------:R-:W-:Y:S01]  /*1e3a0*/  IMAD.WIDE R12, R20, 0x2, R12 ;  /* 0x00000002140c7825 */ /* 0x000fe200078e020c */
[----:B--2---:R-:W-:Y:S03]  /*1e3b0*/  STL.64 [R1+0x1178], R6 ;  /* 0x0011780601007387 */ /* 0x004fe60000100a00 */
[----:B---3--:R0:W-:Y:S02]  /*1e3c0*/  STL.64 [R1+0x1170], R4 ;  /* 0x0011700401007387 */ /* 0x0081e40000100a00 */
[----:B0-----:R-:W2:Y:S01]  /*1e3d0*/  LDL.LU R4, [R1+0x890] ;  /* 0x0008900001047983 */ /* 0x001ea20000300800 */
[----:B------:R-:W2:Y:S02]  /*1e3e0*/  LDL.LU R5, [R1+0x894] ;  /* 0x0008940001057983 */ /* 0x000ea40000300800 */
[----:B------:R-:W2:Y:S02]  /*1e3f0*/  LDL.LU R6, [R1+0x898] ;  /* 0x0008980001067983 */ /* 0x000ea40000300800 */
[----:B------:R-:W2:Y:S01]  /*1e400*/  LDL.LU R7, [R1+0x89c] ;  /* 0x00089c0001077983 */ /* 0x000ea20000300800 */
[----:B------:R-:W-:Y:S01]  /*1e410*/  STL [R1+0x105c], R12 ;  /* 0x00105c0c01007387 */ /* 0x000fe20000100800 */
[----:B------:R-:W-:Y:S02]  /*1e420*/  STL [R1+0xff0], R13 ;  /* 0x000ff00d01007387 */ /* 0x000fe40000100800 */
[----:B------:R-:W3:Y:S02]  /*1e430*/  LDL.LU R16, [R1+0xf4c] ;  /* 0x000f4c0001107983 */ /* 0x000ee40000300800 */
[----:B------:R-:W3:Y:S01]  /*1e440*/  LDL.LU R17, [R1+0xf50] ;  /* 0x000f500001117983 */ /* 0x000ee20000300800 */
[----:B------:R-:W3:Y:S01]  /*1e450*/  LDL.LU R18, [R1+0xffc] ;  /* 0x000ffc0001127983 */ /* 0x000ee20000300800 */
[----:B------:R-:W3:Y:S01]  /*1e460*/  LDL.LU R19, [R1+0x1000] ;  /* 0x0010000001137983 */ /* 0x000ee20000300800 */
[----:B--2---:R-:W-:Y:S02]  /*1e470*/  HMMA.16816.F32 R24, R8, R26, R4 ;  /* 0x0000001a0818723c */ /* 0x004fe40000001804 */
[----:B---3--:R-:W-:Y:S01]  /*1e480*/  STL.64 [R1+0x1158], R18 ;  /* 0x0011581201007387 */ /* 0x008fe20000100a00 */
[----:B------:R0:W-:Y:S03]  /*1e490*/  STL.64 [R1+0x1150], R16 ;  /* 0x0011501001007387 */ /* 0x0001e60000100a00 */
[----:B0-----:R-:W2:Y:S01]  /*1e4a0*/  LDL.LU R16, [R1+0x8b0] ;  /* 0x0008b00001107983 */ /* 0x001ea20000300800 */
[----:B------:R-:W2:Y:S02]  /*1e4b0*/  LDL.LU R17, [R1+0x8b4] ;  /* 0x0008b40001117983 */ /* 0x000ea40000300800 */
[----:B------:R-:W2:Y:S02]  /*1e4c0*/  LDL.LU R18, [R1+0x8b8] ;  /* 0x0008b80001127983 */ /* 0x000ea40000300800 */
[----:B------:R-:W2:Y:S01]  /*1e4d0*/  LDL.LU R19, [R1+0x8bc] ;  /* 0x0008bc0001137983 */ /* 0x000ea20000300800 */
[----:B------:R-:W3:Y:S01]  /*1e4e0*/  LDL.LU R21, [R1+0x1064] ;  /* 0x0010640001157983 */ /* 0x000ee20000300800 */
[----:B------:R-:W2:Y:S02]  /*1e4f0*/  LDL.LU.64 R6, [R1+0x1178] ;  /* 0x0011780001067983 */ /* 0x000ea40000300a00 */
[----:B------:R-:W2:Y:S08]  /*1e500*/  LDL.LU.64 R4, [R1+0x1170] ;  /* 0x0011700001047983 */ /* 0x000eb00000300a00 */
[----:B------:R-:W-:Y:S01]  /*1e510*/  STL.64 [R1+0x190], R24 ;  /* 0x0001901801007387 */ /* 0x000fe20000100a00 */
[----:B------:R0:W-:Y:S04]  /*1e520*/  STL.64 [R1+0x198], R26 ;  /* 0x0001981a01007387 */ /* 0x0001e80000100a00 */
[----:B0-----:R-:W3:Y:S01]  /*1e530*/  LDL.LU.64 R26, [R1+0x1168] ;  /* 0x00116800011a7983 */ /* 0x001ee20000300a00 */
[----:B------:R-:W3:Y:S01]  /*1e540*/  LDL.LU.64 R24, [R1+0x1160] ;  /* 0x0011600001187983 */ /* 0x000ee20000300a00 */
[----:B--2---:R-:W-:-:S02]  /*1e550*/  LOP3.LUT R5, R5, R4, RZ, 0x3c, !PT ;  /* 0x0000000405057212 */ /* 0x004fc400078e3cff */
[----:B------:R-:W-:Y:S02]  /*1e560*/  LOP3.LUT R7, R7, R6, RZ, 0x3c, !PT ;  /* 0x0000000607077212 */ /* 0x000fe400078e3cff */
[----:B------:R-:W-:Y:S02]  /*1e570*/  LOP3.LUT R4, R5, R4, RZ, 0x3c, !PT ;  /* 0x0000000405047212 */ /* 0x000fe400078e3cff */
[----:B------:R-:W-:Y:S02]  /*1e580*/  LOP3.LUT R6, R7, R6, RZ, 0x3c, !PT ;  /* 0x0000000607067212 */ /* 0x000fe400078e3cff */
[----:B------:R-:W-:Y:S01]  /*1e590*/  LOP3.LUT R5, R5, R4, RZ, 0x3c, !PT ;  /* 0x0000000405057212 */ /* 0x000fe200078e3cff */
[----:B---3--:R-:W-:Y:S02]  /*1e5a0*/  IMAD.MOV.U32 R12, RZ, RZ, R25 ;  /* 0x000000ffff0c7224 */ /* 0x008fe400078e0019 */
[----:B------:R-:W-:Y:S02]  /*1e5b0*/  IMAD.MOV.U32 R13, RZ, RZ, R24 ;  /* 0x000000ffff0d7224 */ /* 0x000fe400078e0018 */
[----:B------:R-:W-:Y:S01]  /*1e5c0*/  HMMA.16816.F32 R24, R8, R26, R16 ;  /* 0x0000001a0818723c */ /* 0x000fe20000001810 */
[----:B------:R-:W-:Y:S01]  /*1e5d0*/  LOP3.LUT R7, R7, R6, RZ, 0x3c, !PT ;  /* 0x0000000607077212 */ /* 0x000fe200078e3cff */
[----:B------:R-:W-:-:S04]  /*1e5e0*/  IMAD.WIDE R4, R20, 0x2, R4 ;  /* 0x0000000214047825 */ /* 0x000fc800078e0204 */
[----:B------:R-:W-:-:S04]  /*1e5f0*/  IMAD.WIDE R12, R20, 0x2, R12 ;  /* 0x00000002140c7825 */ /* 0x000fc800078e020c */
[----:B------:R-:W-:Y:S01]  /*1e600*/  IMAD.WIDE R6, R20, 0x2, R6 ;  /* 0x0000000214067825 */ /* 0x000fe200078e0206 */
[----:B------:R-:W-:Y:S03]  /*1e610*/  STL [R1+0xf44], R4 ;  /* 0x000f440401007387 */ /* 0x000fe60000100800 */
[----:B------:R0:W-:Y:S02]  /*1e620*/  STL [R1+0xeb0], R5 ;  /* 0x000eb00501007387 */ /* 0x0001e40000100800 */
[----:B0-----:R-:W2:Y:S01]  /*1e630*/  LDL.LU R5, [R1+0xeb4] ;  /* 0x000eb40001057983 */ /* 0x001ea20000300800 */
[----:B------:R-:W-:Y:S02]  /*1e640*/  STL [R1+0xff4], R6 ;  /* 0x000ff40601007387 */ /* 0x000fe40000100800 */
[----:B------:R-:W-:Y:S02]  /*1e650*/  STL [R1+0xf48], R7 ;  /* 0x000f480701007387 */ /* 0x000fe40000100800 */
[----:B------:R-:W-:Y:S01]  /*1e660*/  STL [R1+0x1060], R12 ;  /* 0x0010600c01007387 */ /* 0x000fe20000100800 */
[----:B------:R-:W-:Y:S01]  /*1e670*/  STL [R1+0xff8], R13 ;  /* 0x000ff80d01007387 */ /* 0x000fe20000100800 */
[----:B------:R-:W3:Y:S02]  /*1e680*/  LDL.LU.64 R18, [R1+0x1158] ;  /* 0x0011580001127983 */ /* 0x000ee40000300a00 */
[----:B------:R-:W2:Y:S02]  /*1e690*/  LDL.LU.64 R16, [R1+0x1150] ;  /* 0x0011500001107983 */ /* 0x000ea40000300a00 */
[----:B------:R-:W-:Y:S01]  /*1e6a0*/  STL.64 [R1+0x1b0], R24 ;  /* 0x0001b01801007387 */ /* 0x000fe20000100a00 */
[----:B------:R0:W-:Y:S04]  /*1e6b0*/  STL.64 [R1+0x1b8], R26 ;  /* 0x0001b81a01007387 */ /* 0x0001e80000100a00 */
[----:B0-----:R-:W2:Y:S01]  /*1e6c0*/  LDL.LU.64 R26, [R1+0x1148] ;  /* 0x00114800011a7983 */ /* 0x001ea20000300a00 */
[----:B------:R-:W3:Y:S02]  /*1e6d0*/  LDL.LU R24, [R1+0x1010] ;  /* 0x0010100001187983 */ /* 0x000ee40000300800 */
[----:B------:R-:W3:Y:S01]  /*1e6e0*/  LDL.LU R25, [R1+0x106c] ;  /* 0x00106c0001197983 */ /* 0x000ee20000300800 */
[----:B--2---:R-:W-:Y:S01]  /*1e6f0*/  STL.64 [R1+0x10e8], R26 ;  /* 0x0010e81a01007387 */ /* 0x004fe20000100a00 */
[----:B---3--:R0:W-:Y:S03]  /*1e700*/  STL.64 [R1+0x10e0], R24 ;  /* 0x0010e01801007387 */ /* 0x0081e60000100a00 */
[----:B0-----:R-:W2:Y:S01]  /*1e710*/  LDL.LU R24, [R1+0xf58] ;  /* 0x000f580001187983 */ /* 0x001ea20000300800 */
[----:B------:R-:W2:Y:S02]  /*1e720*/  LDL.LU R25, [R1+0x1004] ;  /* 0x0010040001197983 */ /* 0x000ea40000300800 */
[----:B------:R-:W-:-:S02]  /*1e730*/  IMAD.MOV.U32 R26, RZ, RZ, R3 ;  /* 0x000000ffff1a7224 */ /* 0x000fc400078e0003 */
[----:B------:R-:W-:Y:S02]  /*1e740*/  IMAD.MOV.U32 R27, RZ, RZ, R2 ;  /* 0x000000ffff1b7224 */ /* 0x000fe400078e0002 */
[----:B------:R-:W-:Y:S01]  /*1e750*/  IMAD.MOV.U32 R4, RZ, RZ, R16 ;  /* 0x000000ffff047224 */ /* 0x000fe200078e0010 */
[----:B------:R-:W3:Y:S01]  /*1e760*/  LDL.LU R3, [R1+0x1140] ;  /* 0x0011400001037983 */ /* 0x000ee20000300800 */
[----:B------:R-:W3:Y:S02]  /*1e770*/  LDL.LU R2, [R1+0x113c] ;  /* 0x00113c0001027983 */ /* 0x000ee40000300800 */
[----:B------:R0:W-:Y:S02]  /*1e780*/  STL.64 [R1+0x1110], R26 ;  /* 0x0011101a01007387 */ /* 0x0001e40000100a00 */
[----:B------:R-:W-:-:S04]  /*1e790*/  IMAD.WIDE R4, R20, 0x2, R4 ;  /* 0x0000000214047825 */ /* 0x000fc800078e0204 */
[----:B0-----:R-:W-:Y:S02]  /*1e7a0*/  IMAD.MOV.U32 R26, RZ, RZ, R28 ;  /* 0x000000ffff1a7224 */ /* 0x001fe400078e001c */
[----:B------:R-:W-:Y:S01]  /*1e7b0*/  IMAD.MOV.U32 R27, RZ, RZ, R0 ;  /* 0x000000ffff1b7224 */ /* 0x000fe200078e0000 */
[----:B--2---:R-:W-:Y:S01]  /*1e7c0*/  STL.64 [R1+0x1108], R24 ;  /* 0x0011081801007387 */ /* 0x004fe20000100a00 */
[----:B------:R-:W2:Y:S02]  /*1e7d0*/  LDL.LU R28, [R1+0x1138] ;  /* 0x00113800011c7983 */ /* 0x000ea40000300800 */
[----:B------:R-:W2:Y:S02]  /*1e7e0*/  LDL.LU R0, [R1+0x1134] ;  /* 0x0011340001007983 */ /* 0x000ea40000300800 */
[----:B------:R0:W-:Y:S01]  /*1e7f0*/  STL [R1+0xf4c], R4 ;  /* 0x000f4c0401007387 */ /* 0x0001e20000100800 */
[----:B------:R1:W-:Y:S04]  /*1e800*/  STL [R1+0xeb4], R5 ;  /* 0x000eb40501007387 */ /* 0x0003e80000100800 */
[----:B0-----:R-:W2:Y:S01]  /*1e810*/  LDL.LU R4, [R1+0xeb8] ;  /* 0x000eb80001047983 */ /* 0x001ea20000300800 */
[----:B-1----:R-:W2:Y:S02]  /*1e820*/  LDL.LU R5, [R1+0xf54] ;  /* 0x000f540001057983 */ /* 0x002ea40000300800 */
[----:B------:R-:W-:-:S02]  /*1e830*/  IMAD.MOV.U32 R6, RZ, RZ, R18 ;  /* 0x000000ffff067224 */ /* 0x000fc400078e0012 */
[----:B------:R-:W-:Y:S02]  /*1e840*/  IMAD.MOV.U32 R7, RZ, RZ, R17 ;  /* 0x000000ffff077224 */ /* 0x000fe400078e0011 */
[----:B------:R-:W-:Y:S02]  /*1e850*/  IMAD.MOV.U32 R12, RZ, RZ, R21 ;  /* 0x000000ffff0c7224 */ /* 0x000fe400078e0015 */
[----:B------:R-:W-:-:S04]  /*1e860*/  IMAD.WIDE R6, R20, 0x2, R6 ;  /* 0x0000000214067825 */ /* 0x000fc800078e0206 */
[----:B------:R-:W-:Y:S01]  /*1e870*/  IMAD.MOV.U32 R13, RZ, RZ, R19 ;  /* 0x000000ffff0d7224 */ /* 0x000fe200078e0013 */
[----:B------:R-:W-:Y:S01]  /*1e880*/  STL [R1+0xffc], R6 ;  /* 0x000ffc0601007387 */ /* 0x000fe20000100800 */
[----:B------:R-:W-:Y:S02]  /*1e890*/  STL [R1+0xf50], R7 ;  /* 0x000f500701007387 */ /* 0x000fe40000100800 */
[----:B------:R-:W-:Y:S01]  /*1e8a0*/  IMAD.WIDE R12, R20, 0x2, R12 ;  /* 0x00000002140c7825 */ /* 0x000fe200078e020c */
[----:B--2---:R0:W-:Y:S04]  /*1e8b0*/  STL.64 [R1+0x1118], R4 ;  /* 0x0011180401007387 */ /* 0x0041e80000100a00 */
[----:B0-----:R-:W2:Y:S01]  /*1e8c0*/  LDL.LU R4, [R1+0x880] ;  /* 0x0008800001047983 */ /* 0x001ea20000300800 */
[----:B------:R-:W2:Y:S02]  /*1e8d0*/  LDL.LU R5, [R1+0x884] ;  /* 0x0008840001057983 */ /* 0x000ea40000300800 */
[----:B------:R-:W2:Y:S02]  /*1e8e0*/  LDL.LU R6, [R1+0x888] ;  /* 0x0008880001067983 */ /* 0x000ea40000300800 */
[----:B------:R-:W2:Y:S01]  /*1e8f0*/  LDL.LU R7, [R1+0x88c] ;  /* 0x00088c0001077983 */ /* 0x000ea20000300800 */
[----:B------:R-:W-:Y:S01]  /*1e900*/  STL [R1+0x1064], R12 ;  /* 0x0010640c01007387 */ /* 0x000fe20000100800 */
[----:B------:R-:W2:Y:S02]  /*1e910*/  LDL.LU R16, [R1+0x8c0] ;  /* 0x0008c00001107983 */ /* 0x000ea40000300800 */
[----:B------:R-:W2:Y:S02]  /*1e920*/  LDL.LU R17, [R1+0x8c4] ;  /* 0x0008c40001117983 */ /* 0x000ea40000300800 */
[----:B------:R-:W2:Y:S02]  /*1e930*/  LDL.LU R18, [R1+0x8c8] ;  /* 0x0008c80001127983 */ /* 0x000ea40000300800 */
[----:B------:R-:W-:-:S02]  /*1e940*/  IMAD.MOV.U32 R19, RZ, RZ, R29 ;  /* 0x000000ffff137224 */ /* 0x000fc400078e001d */
[----:B------:R4:W5:Y:S04]  /*1e950*/  LDL.LU R29, [R1+0x1130] ;  /* 0x00113000011d7983 */ /* 0x0009680000300800 */
[----:B--2---:R-:W-:Y:S01]  /*1e960*/  STL.64 [R1+0x10f8], R18 ;  /* 0x0010f81201007387 */ /* 0x004fe20000100a00 */
[----:B------:R0:W-:Y:S02]  /*1e970*/  STL.64 [R1+0x10f0], R16 ;  /* 0x0010f01001007387 */ /* 0x0001e40000100a00 */
[----:B0-----:R-:W-:Y:S02]  /*1e980*/  IMAD.MOV.U32 R16, RZ, RZ, R0 ;  /* 0x000000ffff107224 */ /* 0x001fe400078e0000 */
[----:B------:R-:W-:Y:S01]  /*1e990*/  IMAD.MOV.U32 R17, RZ, RZ, R28 ;  /* 0x000000ffff117224 */ /* 0x000fe200078e001c */
[----:B------:R4:W5:Y:S01]  /*1e9a0*/  LDL.LU R0, [R1+0x112c] ;  /* 0x00112c0001007983 */ /* 0x0009620000300800 */
[----:B------:R4:W5:Y:S02]  /*1e9b0*/  LDL.LU R28, [R1+0x1128] ;  /* 0x00112800011c7983 */ /* 0x0009640000300800 */
[----:B---3--:R-:W-:-:S02]  /*1e9c0*/  IMAD.MOV.U32 R18, RZ, RZ, R2 ;  /* 0x000000ffff127224 */ /* 0x008fc400078e0002 */
[----:B------:R-:W-:Y:S01]  /*1e9d0*/  IMAD.MOV.U32 R19, RZ, RZ, R3 ;  /* 0x000000ffff137224 */ /* 0x000fe200078e0003 */
[----:B------:R-:W2:Y:S01]  /*1e9e0*/  LDL.LU R2, [R1+0x1124] ;  /* 0x0011240001027983 */ /* 0x000ea20000300800 */
[----:B------:R-:W3:Y:S02]  /*1e9f0*/  LDL.LU R3, [R1+0x1120] ;  /* 0x0011200001037983 */ /* 0x000ee40000300800 */
[----:B------:R-:W4:Y:S02]  /*1ea00*/  LDL.LU R21, [R1+0x1014] ;  /* 0x0010140001157983 */ /* 0x000f240000300800 */
[----:B------:R-:W-:Y:S01]  /*1ea10*/  STL [R1+0x1000], R13 ;  /* 0x0010000d01007387 */ /* 0x000fe20000100800 */
[----:B------:R-:W-:Y:S01]  /*1ea20*/  HMMA.16816.F32 R24, R8, R26, R4 ;  /* 0x0000001a0818723c */ /* 0x000fe20000001804 */
[----:B------:R-:W4:Y:S11]  /*1ea30*/  LDL.LU.64 R4, [R1+0x1118] ;  /* 0x0011180001047983 */ /* 0x000f360000300a00 */
[----:B------:R-:W-:Y:S11]  /*1ea40*/  @!UPT UIADD3 URZ, URZ, URZ, URZ ;  /* 0x0000003f3f3ff290 */ /* 0x000ff6000fffe03f */
[----:B------:R-:W-:Y:S01]  /*1ea50*/  STL.64 [R1+0x880], R24 ;  /* 0x0008801801007387 */ /* 0x000fe20000100a00 */
[----:B------:R0:W-:Y:S03]  /*1ea60*/  STL.64 [R1+0x888], R26 ;  /* 0x0008881a01007387 */ /* 0x0001e60000100a00 */
[----:B0-----:R-:W4:Y:S01]  /*1ea70*/  LDL.LU.64 R26, [R1+0x1110] ;  /* 0x00111000011a7983 */ /* 0x001f220000300a00 */
[----:B------:R-:W4:Y:S02]  /*1ea80*/  LDL.LU.64 R24, [R1+0x1108] ;  /* 0x0011080001187983 */ /* 0x000f240000300a00 */
[----:B--2---:R-:W-:Y:S02]  /*1ea90*/  IMAD.MOV.U32 R13, RZ, RZ, R2 ;  /* 0x000000ffff0d7224 */ /* 0x004fe400078e0002 */
[----:B---3--:R-:W-:Y:S01]  /*1eaa0*/  IMAD.MOV.U32 R12, RZ, RZ, R3 ;  /* 0x000000ffff0c7224 */ /* 0x008fe200078e0003 */
[----:B------:R-:W2:Y:S01]  /*1eab0*/  LDL.LU R2, [R1+0x1104] ;  /* 0x0011040001027983 */ /* 0x000ea20000300800 */
[----:B------:R-:W3:Y:S01]  /*1eac0*/  LDL.LU R3, [R1+0x1100] ;  /* 0x0011000001037983 */ /* 0x000ee20000300800 */
[----:B----4-:R-:W-:-:S04]  /*1ead0*/  LOP3.LUT R5, R5, R4, RZ, 0x3c, !PT ;  /* 0x0000000405057212 */ /* 0x010fc800078e3cff */
[----:B------:R-:W-:-:S04]  /*1eae0*/  LOP3.LUT R4, R5, R4, RZ, 0x3c, !PT ;  /* 0x0000000405047212 */ /* 0x000fc800078e3cff */
[----:B------:R-:W-:-:S05]  /*1eaf0*/  LOP3.LUT R5, R5, R4, RZ, 0x3c, !PT ;  /* 0x0000000405057212 */ /* 0x000fca00078e3cff */
[----:B------:R-:W-:-:S05]  /*1eb00*/  IMAD.WIDE R4, R20, 0x2, R4 ;  /* 0x0000000214047825 */ /* 0x000fca00078e0204 */
[----:B------:R0:W-:Y:S01]  /*1eb10*/  STL [R1+0xf54], R4 ;  /* 0x000f540401007387 */ /* 0x0001e20000100800 */
[----:B------:R1:W-:Y:S03]  /*1eb20*/  STL [R1+0xeb8], R5 ;  /* 0x000eb80501007387 */ /* 0x0003e60000100800 */
[----:B0-----:R-:W4:Y:S01]  /*1eb30*/  LDL.LU R4, [R1+0xebc] ;  /* 0x000ebc0001047983 */ /* 0x001f220000300800 */
[----:B-1----:R-:W4:Y:S02]  /*1eb40*/  LDL.LU R5, [R1+0xf5c] ;  /* 0x000f5c0001057983 */ /* 0x002f240000300800 */
[----:B------:R-:W-:Y:S02]  /*1eb50*/  IMAD.MOV.U32 R6, RZ, RZ, R25 ;  /* 0x000000ffff067224 */ /* 0x000fe400078e0019 */
[----:B------:R-:W-:Y:S02]  /*1eb60*/  IMAD.MOV.U32 R7, RZ, RZ, R24 ;  /* 0x000000ffff077224 */ /* 0x000fe400078e0018 */
[----:B------:R-:W-:Y:S02]  /*1eb70*/  HMMA.16816.F32 R24, R8, R26, R16 ;  /* 0x0000001a0818723c */ /* 0x000fe40000001810 */
[----:B------:R-:W-:-:S04]  /*1eb80*/  IMAD.WIDE R6, R20, 0x2, R6 ;  /* 0x0000000214067825 */ /* 0x000fc800078e0206 */
[----:B------:R-:W-:Y:S01]  /*1eb90*/  IMAD.WIDE R12, R20, 0x2, R12 ;  /* 0x00000002140c7825 */ /* 0x000fe200078e020c */
[----:B------:R-:W-:Y:S03]  /*1eba0*/  STL [R1+0x1004], R6 ;  /* 0x0010040601007387 */ /* 0x000fe60000100800 */
[----:B------:R-:W-:Y:S02]  /*1ebb0*/  STL [R1+0xf58], R7 ;  /* 0x000f580701007387 */ /* 0x000fe40000100800 */
[----:B------:R-:W-:Y:S02]  /*1ebc0*/  STL [R1+0x1068], R12 ;  /* 0x0010680c01007387 */ /* 0x000fe40000100800 */
[----:B------:R-:W-:Y:S01]  /*1ebd0*/  STL [R1+0x1008], R13 ;  /* 0x0010080d01007387 */ /* 0x000fe20000100800 */
[----:B------:R-:W4:Y:S01]  /*1ebe0*/  LDL.LU.64 R18, [R1+0x10f8] ;  /* 0x0010f80001127983 */ /* 0x000f220000300a00 */
[----:B------:R-:W4:Y:S07]  /*1ebf0*/  LDL.LU.64 R16, [R1+0x10f0] ;  /* 0x0010f00001107983 */ /* 0x000f2e0000300a00 */
[----:B------:R-:W-:Y:S01]  /*1ec00*/  STL.64 [R1+0x8a0], R24 ;  /* 0x0008a01801007387 */ /* 0x000fe20000100a00 */
[----:B------:R0:W-:Y:S03]  /*1ec10*/  STL.64 [R1+0x8a8], R26 ;  /* 0x0008a81a01007387 */ /* 0x0001e60000100a00 */
[----:B0-----:R-:W4:Y:S01]  /*1ec20*/  LDL.LU.64 R26, [R1+0x10e8] ;  /* 0x0010e800011a7983 */ /* 0x001f220000300a00 */
[----:B------:R-:W4:Y:S02]  /*1ec30*/  LDL.LU.64 R24, [R1+0x10e0] ;  /* 0x0010e00001187983 */ /* 0x000f240000300a00 */
[----:B--2---:R-:W-:-:S02]  /*1ec40*/  IMAD.MOV.U32 R7, RZ, RZ, R2 ;  /* 0x000000ffff077224 */ /* 0x004fc400078e0002 */
        /* <DEDUP_REMOVED lines=11> */
[----:B------:R-:W-:-:S05]  /*1ed00*/  IMAD.WIDE R6, R20, 0x2, R6 ;  /* 0x0000000214067825 */ /* 0x000fca00078e0206 */
[----:B------:R-:W-:Y:S01]  /*1ed10*/  STL [R1+0x100c], R6 ;  /* 0x00100c0601007387 */ /* 0x000fe20000100800 */
[----:B------:R0:W-:Y:S02]  /*1ed20*/  STL [R1+0xf60], R7 ;  /* 0x000f600701007387 */ /* 0x0001e40000100800 */
[----:B------:R-:W-:Y:S02]  /*1ed30*/  IMAD.MOV.U32 R12, RZ, RZ, R25 ;  /* 0x000000ffff0c7224 */ /* 0x000fe400078e0019 */
[----:B------:R-:W-:Y:S02]  /*1ed40*/  IMAD.MOV.U32 R13, RZ, RZ, R24 ;  /* 0x000000ffff0d7224 */ /* 0x000fe400078e0018 */
[----:B------:R-:W-:Y:S01]  /*1ed50*/  HMMA.16816.F32 R24, R8, R26, R16 ;  /* 0x0000001a0818723c */ /* 0x000fe20000001810 */
[----:B0-----:R-:W4:Y:S01]  /*1ed60*/  LDL.LU R7, [R1+0xf68] ;  /* 0x000f680001077983 */ /* 0x001f220000300800 */
[----:B------:R-:W-:-:S05]  /*1ed70*/  IMAD.WIDE R12, R20, 0x2, R12 ;  /* 0x00000002140c7825 */ /* 0x000fca00078e020c */
[----:B------:R-:W-:Y:S01]  /*1ed80*/  STL [R1+0x106c], R12 ;  /* 0x00106c0c01007387 */ /* 0x000fe20000100800 */
[----:B------:R-:W-:Y:S02]  /*1ed90*/  STL [R1+0x1010], R13 ;  /* 0x0010100d01007387 */ /* 0x000fe40000100800 */
[----:B------:R0:W5:Y:S02]  /*1eda0*/  LDL.LU.64 R18, [R1+0x10d0] ;  /* 0x0010d00001127983 */ /* 0x0001640000300a00 */
[----:B------:R0:W5:Y:S11]  /*1edb0*/  LDL.LU.64 R16, [R1+0x10c8] ;  /* 0x0010c80001107983 */ /* 0x0001760000300a00 */
[----:B------:R-:W-:Y:S01]  /*1edc0*/  STL.64 [R1+0x8c0], R24 ;  /* 0x0008c01801007387 */ /* 0x000fe20000100a00 */
[----:B------:R1:W-:Y:S03]  /*1edd0*/  STL.64 [R1+0x8c8], R26 ;  /* 0x0008c81a01007387 */ /* 0x0003e60000100a00 */
[----:B-1----:R-:W4:Y:S01]  /*1ede0*/  LDL.LU.64 R26, [R1+0x10c0] ;  /* 0x0010c000011a7983 */ /* 0x002f220000300a00 */
[----:B------:R-:W4:Y:S02]  /*1edf0*/  LDL.LU.64 R24, [R1+0x10b8] ;  /* 0x0010b80001187983 */ /* 0x000f240000300a00 */
[----:B--2---:R-:W-:-:S02]  /*1ee00*/  IMAD.MOV.U32 R13, RZ, RZ, R2 ;  /* 0x000000ffff0d7224 */ /* 0x004fc400078e0002 */
[----:B---3--:R-:W-:Y:S01]  /*1ee10*/  IMAD.MOV.U32 R12, RZ, RZ, R3 ;  /* 0x000000ffff0c7224 */ /* 0x008fe200078e0003 */
[----:B------:R-:W2:Y:S01]  /*1ee20*/  LDL.LU R2, [R1+0x10b4] ;  /* 0x0010b40001027983 */ /* 0x000ea20000300800 */
[----:B------:R-:W3:Y:S02]  /*1ee30*/  LDL.LU R3, [R1+0x10b0] ;  /* 0x0010b00001037983 */ /* 0x000ee40000300800 */
[----:B------:R-:W-:Y:S02]  /*1ee40*/  IMAD.MOV.U32 R6, RZ, RZ, R21 ;  /* 0x000000ffff067224 */ /* 0x000fe400078e0015 */
[----:B------:R-:W-:Y:S01]  /*1ee50*/  IMAD.WIDE R12, R20, 0x2, R12 ;  /* 0x00000002140c7825 */ /* 0x000fe200078e020c */
[----:B----4-:R-:W-:-:S04]  /*1ee60*/  LOP3.LUT R5, R5, R4, RZ, 0x3c, !PT ;  /* 0x0000000405057212 */ /* 0x010fc800078e3cff */
[----:B------:R-:W-:-:S04]  /*1ee70*/  LOP3.LUT R4, R5, R4, RZ, 0x3c, !PT ;  /* 0x0000000405047212 */ /* 0x000fc800078e3cff */
[----:B------:R-:W-:-:S05]  /*1ee80*/  LOP3.LUT R5, R5, R4, RZ, 0x3c, !PT ;  /* 0x0000000405057212 */ /* 0x000fca00078e3cff */
[----:B------:R-:W-:-:S04]  /*1ee90*/  IMAD.WIDE R4, R20, 0x2, R4 ;  /* 0x0000000214047825 */ /* 0x000fc800078e0204 */
[----:B------:R-:W-:Y:S01]  /*1eea0*/  IMAD.WIDE R6, R20, 0x2, R6 ;  /* 0x0000000214067825 */ /* 0x000fe200078e0206 */
[----:B------:R1:W-:Y:S03]  /*1eeb0*/  STL [R1+0xf64], R4 ;  /* 0x000f640401007387 */ /* 0x0003e60000100800 */
[----:B------:R4:W-:Y:S01]  /*1eec0*/  STL [R1+0xec0], R5 ;  /* 0x000ec00501007387 */ /* 0x0009e20000100800 */
[----:B-1----:R-:W3:Y:S01]  /*1eed0*/  LDL.LU R4, [R1+0xec4] ;  /* 0x000ec40001047983 */ /* 0x002ee20000300800 */
[----:B----4-:R-:W4:Y:S02]  /*1eee0*/  LDL.LU R5, [R1+0xf6c] ;  /* 0x000f6c0001057983 */ /* 0x010f240000300800 */
[----:B------:R1:W-:Y:S02]  /*1eef0*/  STL [R1+0x1014], R6 ;  /* 0x0010140601007387 */ /* 0x0003e40000100800 */
[----:B------:R0:W-:Y:S01]  /*1ef00*/  STL [R1+0xf68], R7 ;  /* 0x000f680701007387 */ /* 0x0001e20000100800 */
[----:B-1----:R-:W4:Y:S01]  /*1ef10*/  LDL.LU R6, [R1+0xec8] ;  /* 0x000ec80001067983 */ /* 0x002f220000300800 */
[----:B0-----:R-:W4:Y:S02]  /*1ef20*/  LDL.LU R7, [R1+0xf70] ;  /* 0x000f700001077983 */ /* 0x001f240000300800 */
[----:B------:R0:W-:Y:S02]  /*1ef30*/  STL [R1+0x1070], R12 ;  /* 0x0010700c01007387 */ /* 0x0001e40000100800 */
[----:B------:R1:W-:Y:S01]  /*1ef40*/  STL [R1+0x1018], R13 ;  /* 0x0010180d01007387 */ /* 0x0003e20000100800 */
[----:B------:R-:W-:Y:S01]  /*1ef50*/  HMMA.16816.F32 R24, R8, R22, R24 ;  /* 0x000000160818723c */ /* 0x000fe20000001818 */
[----:B0-----:R-:W4:Y:S01]  /*1ef60*/  LDL.LU R12, [R1+0xe70] ;  /* 0x000e7000010c7983 */ /* 0x001f220000300800 */
[----:B-1----:R-:W4:Y:S02]  /*1ef70*/  LDL.LU R13, [R1+0x120] ;  /* 0x00012000010d7983 */ /* 0x002f240000300800 */
[----:B------:R0:W5:Y:S02]  /*1ef80*/  LDL.LU.64 R22, [R1+0x10a8] ;  /* 0x0010a80001167983 */ /* 0x0001640000300a00 */
[----:B------:R0:W5:Y:S11]  /*1ef90*/  LDL.LU.64 R20, [R1+0x10a0] ;  /* 0x0010a00001147983 */ /* 0x0001760000300a00 */
[----:B------:R-:W-:Y:S06]  /*1efa0*/  @!UPT UIADD3 URZ, URZ, URZ, URZ ;  /* 0x0000003f3f3ff290 */ /* 0x000fec000fffe03f */
[----:B------:R-:W-:Y:S01]  /*1efb0*/  STL.64 [R1+0x8d0], R24 ;  /* 0x0008d01801007387 */ /* 0x000fe20000100a00 */
[----:B------:R1:W-:Y:S02]  /*1efc0*/  STL.64 [R1+0x8d8], R26 ;  /* 0x0008d81a01007387 */ /* 0x0003e40000100a00 */
[----:B--2---:R-:W-:Y:S02]  /*1efd0*/  IMAD.MOV.U32 R9, RZ, RZ, R2 ;  /* 0x000000ffff097224 */ /* 0x004fe400078e0002 */
[----:B---3--:R-:W-:Y:S01]  /*1efe0*/  IMAD.MOV.U32 R8, RZ, RZ, R3 ;  /* 0x000000ffff087224 */ /* 0x008fe200078e0003 */
[----:B------:R-:W2:Y:S01]  /*1eff0*/  LDL.LU R2, [R1+0x109c] ;  /* 0x00109c0001027983 */ /* 0x000ea20000300800 */
[----:B------:R-:W2:Y:S02]  /*1f000*/  LDL.LU R3, [R1+0x1098] ;  /* 0x0010980001037983 */ /* 0x000ea40000300800 */
[----:B------:R-:W-:Y:S02]  /*1f010*/  IMAD.MOV.U32 R10, RZ, RZ, R27 ;  /* 0x000000ffff0a7224 */ /* 0x000fe400078e001b */
[----:B-1----:R-:W-:-:S04]  /*1f020*/  IMAD.MOV.U32 R27, RZ, RZ, c[0x0][0x18c] ;  /* 0x00006300ff1b7624 */ /* 0x002fc800078e00ff */
[----:B------:R-:W-:-:S04]  /*1f030*/  IMAD.SHL.U32 R27, R27, 0x20, RZ ;  /* 0x000000201b1b7824 */ /* 0x000fc800078e00ff */
[----:B------:R-:W-:-:S04]  /*1f040*/  IMAD.WIDE R8, R27, 0x2, R8 ;  /* 0x000000021b087825 */ /* 0x000fc800078e0208 */
[----:B------:R-:W-:Y:S01]  /*1f050*/  IMAD.MOV.U32 R11, RZ, RZ, R26 ;  /* 0x000000ffff0b7224 */ /* 0x000fe200078e001a */
[----:B----4-:R-:W-:-:S04]  /*1f060*/  LOP3.LUT R5, R5, R4, RZ, 0x3c, !PT ;  /* 0x0000000405057212 */ /* 0x010fc800078e3cff */
[----:B------:R-:W-:-:S04]  /*1f070*/  LOP3.LUT R4, R5, R4, RZ, 0x3c, !PT ;  /* 0x0000000405047212 */ /* 0x000fc800078e3cff */
[----:B------:R-:W-:Y:S02]  /*1f080*/  LOP3.LUT R5, R5, R4, RZ, 0x3c, !PT ;  /* 0x0000000405057212 */ /* 0x000fe400078e3cff */
[----:B------:R-:W-:-:S04]  /*1f090*/  LOP3.LUT R7, R7, R6, RZ, 0x3c, !PT ;  /* 0x0000000607077212 */ /* 0x000fc800078e3cff */
[----:B------:R-:W-:Y:S01]  /*1f0a0*/  LOP3.LUT R6, R7, R6, RZ, 0x3c, !PT ;  /* 0x0000000607067212 */ /* 0x000fe200078e3cff */
[----:B------:R-:W-:-:S03]  /*1f0b0*/  IMAD.WIDE R4, R27, 0x2, R4 ;  /* 0x000000021b047825 */ /* 0x000fc600078e0204 */
[----:B------:R-:W-:Y:S02]  /*1f0c0*/  LOP3.LUT R7, R7, R6, RZ, 0x3c, !PT ;  /* 0x0000000607077212 */ /* 0x000fe400078e3cff */
[----:B------:R-:W-:-:S03]  /*1f0d0*/  IADD3 R12, R12, -0x1, RZ ;  /* 0xffffffff0c0c7810 */ /* 0x000fc60007ffe0ff */
[----:B------:R-:W-:Y:S01]  /*1f0e0*/  IMAD.WIDE R6, R27, 0x2, R6 ;  /* 0x000000021b067825 */ /* 0x000fe200078e0206 */
[----:B------:R-:W-:Y:S03]  /*1f0f0*/  STL [R1+0xf6c], R4 ;  /* 0x000f6c0401007387 */ /* 0x000fe60000100800 */
[----:B------:R1:W-:Y:S02]  /*1f100*/  STL [R1+0xe70], R12 ;  /* 0x000e700c01007387 */ /* 0x0003e40000100800 */
[----:B------:R0:W-:Y:S01]  /*1f110*/  STL [R1+0xec4], R5 ;  /* 0x000ec40501007387 */ /* 0x0001e20000100800 */
[----:B------:R-:W-:Y:S01]  /*1f120*/  IADD3 R13, R13, -0x20, RZ ;  /* 0xffffffe00d0d7810 */ /* 0x000fe20007ffe0ff */
[----:B------:R0:W-:Y:S01]  /*1f130*/  STL [R1+0xf70], R6 ;  /* 0x000f700601007387 */ /* 0x0001e20000100800 */
[----:B------:R0:W-:Y:S02]  /*1f140*/  STL [R1+0xec8], R7 ;  /* 0x000ec80701007387 */ /* 0x0001e40000100800 */
[----:B------:R0:W-:Y:S02]  /*1f150*/  STL [R1+0x101c], R8 ;  /* 0x00101c0801007387 */ /* 0x0001e40000100800 */
[----:B------:R0:W-:Y:S01]  /*1f160*/  STL [R1+0xf74], R9 ;  /* 0x000f740901007387 */ /* 0x0001e20000100800 */
[----:B------:R0:W-:Y:S01]  /*1f170*/  STL [R1+0x120], R13 ;  /* 0x0001200d01007387 */ /* 0x0001e20000100800 */
[----:B------:R-:W-:Y:S01]  /*1f180*/  ISETP.NE.U32.AND P0, PT, R12, RZ, PT ;  /* 0x000000ff0c00720c */ /* 0x000fe20003f05070 */
[----:B-1----:R-:W-:-:S04]  /*1f190*/  IMAD.MOV.U32 R12, RZ, RZ, c[0x0][0x188] ;  /* 0x00006200ff0c7624 */ /* 0x002fc800078e00ff */
[----:B------:R-:W-:-:S04]  /*1f1a0*/  IMAD.SHL.U32 R12, R12, 0x20, RZ ;  /* 0x000000200c0c7824 */ /* 0x000fc800078e00ff */
[----:B--2---:R-:W-:-:S04]  /*1f1b0*/  IMAD.WIDE R2, R12, 0x2, R2 ;  /* 0x000000020c027825 */ /* 0x004fc800078e0202 */
[----:B0-----:R-:W-:Y:S01]  /*1f1c0*/  @!P0 CALL.REL.NOINC `(.L_x_1) ;  /* 0x0000001000008944 */ /* 0x001fe20003c00000 */
[----:B------:R-:W-:Y:S05]  /*1f1d0*/  BRA `(.L_x_2) ;  /* 0xfffeb12000007947 */ /* 0x000fea000383ffff */
.L_x_1:
[----:B-----5:R-:W2:Y:S04]  /*1f1e0*/  LDL.LU R29, [R1+0xab0] ;  /* 0x000ab000011d7983 */ /* 0x020ea80000300800 */
[----:B--2---:R0:W-:Y:S04]  /*1f1f0*/  STL [R1+0x148c], R29 ;  /* 0x00148c1d01007387 */ /* 0x0041e80000100800 */
[----:B0-----:R-:W2:Y:S04]  /*1f200*/  LDL.LU R29, [R1+0xaac] ;  /* 0x000aac00011d7983 */ /* 0x001ea80000300800 */
        /* <DEDUP_REMOVED lines=17> */
[----:B------:R-:W2:Y:S01]  /*1f320*/  LDL.LU R0, [R1+0xac4] ;  /* 0x000ac40001007983 */ /* 0x000ea20000300800 */
[----:B0-----:R-:W-:-:S03]  /*1f330*/  IMAD.MOV.U32 R29, RZ, RZ, R11 ;  /* 0x000000ffff1d7224 */ /* 0x001fc600078e000b */
        /* <DEDUP_REMOVED lines=17> */
[----:B------:R-:W2:Y:S04]  /*1f450*/  LDL.LU R28, [R1+0xac0] ;  /* 0x000ac000011c7983 */ /* 0x000ea80000300800 */
[----:B------:R-:W3:Y:S04]  /*1f460*/  LDL.LU R2, [R1+0x9ec] ;  /* 0x0009ec0001027983 */ /* 0x000ee80000300800 */
[----:B------:R-:W3:Y:S04]  /*1f470*/  LDL.LU R3, [R1+0x9e8] ;  /* 0x0009e80001037983 */ /* 0x000ee80000300800 */
[----:B------:R-:W4:Y:S04]  /*1f480*/  LDL.LU R8, [R1+0xa0c] ;  /* 0x000a0c0001087983 */ /* 0x000f280000300800 */
[----:B------:R-:W4:Y:S01]  /*1f490*/  LDL.LU R9, [R1+0xa08] ;  /* 0x000a080001097983 */ /* 0x000f220000300800 */
[----:B0-----:R-:W-:-:S03]  /*1f4a0*/  IMAD.MOV.U32 R0, RZ, RZ, R10 ;  /* 0x000000ffff007224 */ /* 0x001fc600078e000a */
[----:B------:R-:W2:Y:S04]  /*1f4b0*/  LDL.LU R6, [R1+0xa1c] ;  /* 0x000a1c0001067983 */ /* 0x000ea80000300800 */
        /* <DEDUP_REMOVED lines=11> */
[----:B------:R0:W-:Y:S04]  /*1f570*/  STL [R1+0x11e4], R22 ;  /* 0x0011e41601007387 */ /* 0x0001e80000100800 */
[----:B0-----:R-:W2:Y:S04]  /*1f580*/  LDL.LU R22, [R1+0xab4] ;  /* 0x000ab40001167983 */ /* 0x001ea80000300800 */
[----:B------:R0:W-:Y:S04]  /*1f590*/  STL [R1+0x11e0], R23 ;  /* 0x0011e01701007387 */ /* 0x0001e80000100800 */
[----:B0-----:R-:W2:Y:S04]  /*1f5a0*/  LDL.LU R23, [R1+0xaa0] ;  /* 0x000aa00001177983 */ /* 0x001ea80000300800 */
[----:B------:R0:W-:Y:S04]  /*1f5b0*/  STL [R1+0x11dc], R20 ;  /* 0x0011dc1401007387 */ /* 0x0001e80000100800 */
[----:B0-----:R-:W2:Y:S04]  /*1f5c0*/  LDL.LU R20, [R1+0xaa4] ;  /* 0x000aa40001147983 */ /* 0x001ea80000300800 */
[----:B------:R0:W-:Y:S01]  /*1f5d0*/  STL [R1+0x11d8], R21 ;  /* 0x0011d81501007387 */ /* 0x0001e20000100800 */
[----:B------:R-:W-:-:S03]  /*1f5e0*/  F2FP.PACK_AB R29, R0, R29 ;  /* 0x0000001d001d723e */ /* 0x000fc600000000ff */
        /* <DEDUP_REMOVED lines=13> */
[----:B------:R-:W2:Y:S04]  /*1f6c0*/  LDL.LU R0, [R1+0x14d4] ;  /* 0x0014d40001007983 */ /* 0x000ea80000300800 */
[----:B------:R0:W-:Y:S04]  /*1f6d0*/  STL [R1+0x6ec], R29 ;  /* 0x0006ec1d01007387 */ /* 0x0001e80000100800 */
[----:B0-----:R-:W2:Y:S02]  /*1f6e0*/  LDL.LU R29, [R1+0x14d0] ;  /* 0x0014d000011d7983 */ /* 0x001ea40000300800 */
[----:B--2---:R-:W-:-:S02]  /*1f6f0*/  F2FP.PACK_AB R29, R0, R29 ;  /* 0x0000001d001d723e */ /* 0x004fc400000000ff */
        /* <DEDUP_REMOVED lines=30> */
[----:B0-----:R-:W2:Y:S01]  /*1f8e0*/  LDL.LU R29, [R1+0x1490] ;  /* 0x00149000011d7983 */ /* 0x001ea20000300800 */
[----:B------:R-:W-:Y:S02]  /*1f8f0*/  F2FP.PACK_AB R15, R19, R15 ;  /* 0x0000000f130f723e */ /* 0x000fe400000000ff */
[----:B------:R-:W-:-:S02]  /*1f900*/  F2FP.PACK_AB R14, R14, R21 ;  /* 0x000000150e0e723e */ /* 0x000fc400000000ff */
[----:B--2---:R-:W-:Y:S02]  /*1f910*/  F2FP.PACK_AB R16, R29, R16 ;  /* 0x000000101d10723e */ /* 0x004fe400000000ff */
[----:B------:R-:W2:Y:S04]  /*1f920*/  LDL.LU R29, [R1+0x148c] ;  /* 0x00148c00011d7983 */ /* 0x000ea80000300800 */
[----:B------:R0:W-:Y:S01]  /*1f930*/  STL [R1+0x6c8], R16 ;  /* 0x0006c81001007387 */ /* 0x0001e20000100800 */
[----:B---3--:R-:W-:Y:S02]  /*1f940*/  F2FP.PACK_AB R2, R2, R3 ;  /* 0x000000030202723e */ /* 0x008fe400000000ff */
[----:B0-----:R-:W-:-:S05]  /*1f950*/  F2FP.PACK_AB R16, R17, R18 ;  /* 0x000000121110723e */ /* 0x001fca00000000ff */
[----:B------:R0:W-:Y:S04]  /*1f960*/  STL [R1+0x6c4], R16 ;  /* 0x0006c41001007387 */ /* 0x0001e80000100800 */
[----:B------:R-:W-:Y:S04]  /*1f970*/  STL [R1+0x6c0], R15 ;  /* 0x0006c00f01007387 */ /* 0x000fe80000100800 */
[----:B------:R1:W-:Y:S01]  /*1f980*/  STL [R1+0x6bc], R14 ;  /* 0x0006bc0e01007387 */ /* 0x0003e20000100800 */
[----:B0-----:R-:W-:Y:S02]  /*1f990*/  F2FP.PACK_AB R16, R20, R23 ;  /* 0x000000171410723e */ /* 0x001fe400000000ff */
[----:B------:R-:W-:-:S03]  /*1f9a0*/  F2FP.PACK_AB R3, R6, R7 ;  /* 0x000000070603723e */ /* 0x000fc600000000ff */
[----:B------:R-:W-:Y:S01]  /*1f9b0*/  STL [R1+0x6b8], R16 ;  /* 0x0006b81001007387 */ /* 0x000fe20000100800 */
[----:B-1----:R-:W-:Y:S02]  /*1f9c0*/  F2FP.PACK_AB R14, R0, R28 ;  /* 0x0000001c000e723e */ /* 0x002fe400000000ff */
[----:B----4-:R-:W-:Y:S02]  /*1f9d0*/  F2FP.PACK_AB R0, R8, R9 ;  /* 0x000000090800723e */ /* 0x010fe400000000ff */
[----:B--2---:R-:W-:-:S05]  /*1f9e0*/  F2FP.PACK_AB R15, R22, R29 ;  /* 0x0000001d160f723e */ /* 0x004fca00000000ff */
[----:B------:R-:W-:Y:S04]  /*1f9f0*/  STL [R1+0x6b4], R15 ;  /* 0x0006b40f01007387 */ /* 0x000fe80000100800 */
[----:B------:R-:W-:Y:S04]  /*1fa00*/  STL [R1+0x6b0], R14 ;  /* 0x0006b00e01007387 */ /* 0x000fe80000100800 */
[----:B------:R0:W-:Y:S04]  /*1fa10*/  STL [R1+0x6ac], R2 ;  /* 0x0006ac0201007387 */ /* 0x0001e80000100800 */
[----:B------:R1:W-:Y:S04]  /*1fa20*/  STL [R1+0x6a8], R0 ;  /* 0x0006a80001007387 */ /* 0x0003e80000100800 */
[----:B------:R2:W-:Y:S01]  /*1fa30*/  STL [R1+0x6a4], R3 ;  /* 0x0006a40301007387 */ /* 0x0005e20000100800 */
[----:B0-----:R-:W-:-:S02]  /*1fa40*/  F2FP.PACK_AB R2, R4, R5 ;  /* 0x000000050402723e */ /* 0x001fc400000000ff */
[----:B-1----:R-:W-:-:S03]  /*1fa50*/  F2FP.PACK_AB R0, R10, R11 ;  /* 0x0000000b0a00723e */ /* 0x002fc600000000ff */
[----:B------:R0:W-:Y:S01]  /*1fa60*/  STL [R1+0x6a0], R2 ;  /* 0x0006a00201007387 */ /* 0x0001e20000100800 */
[----:B--2---:R-:W-:-:S03]  /*1fa70*/  F2FP.PACK_AB R3, R24, R25 ;  /* 0x000000191803723e */ /* 0x004fc600000000ff */
[----:B------:R1:W-:Y:S04]  /*1fa80*/  STL [R1+0x69c], R0 ;  /* 0x00069c0001007387 */ /* 0x0003e80000100800 */
[----:B------:R-:W-:Y:S04]  /*1fa90*/  STL [R1+0x698], R3 ;  /* 0x0006980301007387 */ /* 0x000fe80000100800 */
[----:B------:R-:W2:Y:S01]  /*1faa0*/  LDL.LU R16, [R1+0xb48] ;  /* 0x000b480001107983 */ /* 0x000ea20000300800 */
[----:B0-----:R-:W-:Y:S02]  /*1fab0*/  F2FP.PACK_AB R2, R26, R27 ;  /* 0x0000001b1a02723e */ /* 0x001fe400000000ff */
[----:B-1----:R-:W-:-:S03]  /*1fac0*/  F2FP.PACK_AB R0, R12, R13 ;  /* 0x0000000d0c00723e */ /* 0x002fc600000000ff */
[----:B------:R-:W-:Y:S04]  /*1fad0*/  STL [R1+0x694], R2 ;  /* 0x0006940201007387 */ /* 0x000fe80000100800 */
[----:B--2---:R0:W-:Y:S04]  /*1fae0*/  STL [R1+0x1404], R16 ;  /* 0x0014041001007387 */ /* 0x0041e80000100800 */
[----:B------:R-:W-:Y:S04]  /*1faf0*/  STL [R1+0x690], R0 ;  /* 0x0006900001007387 */ /* 0x000fe80000100800 */
        /* <DEDUP_REMOVED lines=33> */
[----:B------:R-:W3:Y:S04]  /*1fd10*/  LDL.LU R17, [R1+0xb5c] ;  /* 0x000b5c0001117983 */ /* 0x000ee80000300800 */
[----:B---3--:R0:W-:Y:S04]  /*1fd20*/  STL [R1+0x1400], R17 ;  /* 0x0014001101007387 */ /* 0x0081e80000100800 */
[----:B0-----:R-:W3:Y:S04]  /*1fd30*/  LDL.LU R17, [R1+0xb4c] ;  /* 0x000b4c0001117983 */ /* 0x001ee80000300800 */
        /* <DEDUP_REMOVED lines=33> */
[----:B0-----:R-:W2:Y:S04]  /*1ff50*/  LDL.LU R17, [R1+0xadc] ;  /* 0x000adc0001117983 */ /* 0x001ea80000300800 */
[----:B------:R-:W3:Y:S04]  /*1ff60*/  LDL.LU R18, [R1+0xb58] ;  /* 0x000b580001127983 */ /* 0x000ee80000300800 */
[----:B------:R-:W4:Y:S04]  /*1ff70*/  LDL.LU R19, [R1+0xb6c] ;  /* 0x000b6c0001137983 */ /* 0x000f280000300800 */
        /* <DEDUP_REMOVED lines=24> */
[----:B------:R-:W3:Y:S01]  /*20100*/  LDL.LU R13, [R1+0x950] ;  /* 0x00095000010d7983 */ /* 0x000ee20000300800 */
[----:B--2---:R-:W-:-:S03]  /*20110*/  F2FP.PACK_AB R16, R17, R16 ;  /* 0x000000101110723e */ /* 0x004fc600000000ff */
        /* <DEDUP_REMOVED lines=68> */
[----:B------:R-:W2:Y:S01]  /*20560*/  LDL.LU R17, [R1+0x1400] ;  /* 0x0014000001117983 */ /* 0x000ea20000300800 */
[----:B----4-:R-:W-:-:S03]  /*20570*/  F2FP.PACK_AB R15, R19, R15 ;  /* 0x0000000f130f723e */ /* 0x010fc600000000ff */
[----:B------:R2:W-:Y:S01]  /*20580*/  STL [R1+0x648], R16 ;  /* 0x0006481001007387 */ /* 0x0005e20000100800 */
[----:B---3--:R-:W-:Y:S02]  /*20590*/  F2FP.PACK_AB R14, R14, R21 ;  /* 0x000000150e0e723e */ /* 0x008fe400000000ff */
[----:B------:R-:W-:Y:S02]  /*205a0*/  F2FP.PACK_AB R2, R2, R3 ;  /* 0x000000030202723e */ /* 0x000fe400000000ff */
[----:B------:R-:W-:Y:S02]  /*205b0*/  F2FP.PACK_AB R3, R6, R7 ;  /* 0x000000070603723e */ /* 0x000fe400000000ff */
[----:B--2---:R-:W-:-:S05]  /*205c0*/  F2FP.PACK_AB R16, R17, R18 ;  /* 0x000000121110723e */ /* 0x004fca00000000ff */
[----:B------:R0:W-:Y:S04]  /*205d0*/  STL [R1+0x644], R16 ;  /* 0x0006441001007387 */ /* 0x0001e80000100800 */
[----:B------:R1:W-:Y:S04]  /*205e0*/  STL [R1+0x640], R15 ;  /* 0x0006400f01007387 */ /* 0x0003e80000100800 */
[----:B------:R2:W-:Y:S01]  /*205f0*/  STL [R1+0x62c], R14 ;  /* 0x00062c0e01007387 */ /* 0x0005e20000100800 */
[----:B0-----:R-:W-:Y:S02]  /*20600*/  F2FP.PACK_AB R16, R20, R23 ;  /* 0x000000171410723e */ /* 0x001fe400000000ff */
[----:B-1----:R-:W-:-:S03]  /*20610*/  F2FP.PACK_AB R15, R22, R29 ;  /* 0x0000001d160f723e */ /* 0x002fc600000000ff */
[----:B------:R-:W-:Y:S01]  /*20620*/  STL [R1+0x628], R16 ;  /* 0x0006281001007387 */ /* 0x000fe20000100800 */
[----:B--2---:R-:W-:Y:S02]  /*20630*/  F2FP.PACK_AB R14, R0, R28 ;  /* 0x0000001c000e723e */ /* 0x004fe400000000ff */
[----:B------:R-:W-:Y:S01]  /*20640*/  F2FP.PACK_AB R0, R8, R9 ;  /* 0x000000090800723e */ /* 0x000fe200000000ff */
        /* <DEDUP_REMOVED lines=754> */
[----:B------:R0:W-:Y:S01]  /*23570*/  STL [R1+0x104], R22 ;  /* 0x0001041601007387 */ /* 0x0001e20000100800 */
[----:B----4-:R-:W-:-:S03]  /*23580*/  F2FP.PACK_AB R14, R21, R14 ;  /* 0x0000000e150e723e */ /* 0x010fc600000000ff */
[----:B0-----:R-:W4:Y:S01]  /*23590*/  LDL.LU R22, [R1+0x11e4] ;  /* 0x0011e40001167983 */ /* 0x001f220000300800 */
[----:B---3--:R-:W-:Y:S02]  /*235a0*/  F2FP.PACK_AB R16, R15, R16 ;  /* 0x000000100f10723e */ /* 0x008fe400000000ff */
[----:B--2---:R-:W-:Y:S02]  /*235b0*/  F2FP.PACK_AB R20, R23, R20 ;  /* 0x000000141714723e */ /* 0x004fe400000000ff */
[----:B------:R-:W4:Y:S04]  /*235c0*/  LDL.LU R23, [R1+0x11e0] ;  /* 0x0011e00001177983 */ /* 0x000f280000300800 */
[----:B------:R0:W-:Y:S04]  /*235d0*/  STL [R1+0x100], R20 ;  /* 0x0001001401007387 */ /* 0x0001e80000100800 */
[----:B0-----:R-:W2:Y:S04]  /*235e0*/  LDL.LU R20, [R1+0x11dc] ;  /* 0x0011dc0001147983 */ /* 0x001ea80000300800 */
[----:B------:R-:W2:Y:S01]  /*235f0*/  LDL.LU R21, [R1+0x11d8] ;  /* 0x0011d80001157983 */ /* 0x000ea20000300800 */
[----:B------:R-:W-:-:S03]  /*23600*/  F2FP.PACK_AB R18, R17, R18 ;  /* 0x000000121112723e */ /* 0x000fc600000000ff */
[----:B------:R0:W-:Y:S01]  /*23610*/  STL [R1+0xfc], R14 ;  /* 0x0000fc0e01007387 */ /* 0x0001e20000100800 */
[----:B------:R-:W-:Y:S02]  /*23620*/  F2FP.PACK_AB R17, R19, R29 ;  /* 0x0000001d1311723e */ /* 0x000fe400000000ff */
[----:B------:R-:W-:Y:S01]  /*23630*/  F2FP.PACK_AB R2, R2, R3 ;  /* 0x000000030202723e */ /* 0x000fe200000000ff */
[----:B0-----:R-:W3:Y:S04]  /*23640*/  LDL.LU R14, [R1+0x11d4] ;  /* 0x0011d400010e7983 */ /* 0x001ee80000300800 */
[----:B------:R-:W3:Y:S04]  /*23650*/  LDL.LU R15, [R1+0x11d0] ;  /* 0x0011d000010f7983 */ /* 0x000ee80000300800 */
[----:B------:R0:W-:Y:S01]  /*23660*/  STL [R1+0xf8], R16 ;  /* 0x0000f81001007387 */ /* 0x0001e20000100800 */
[----:B------:R-:W-:-:S03]  /*23670*/  F2FP.PACK_AB R3, R6, R7 ;  /* 0x000000070603723e */ /* 0x000fc600000000ff */
[----:B------:R-:W-:Y:S01]  /*23680*/  STL [R1+0xf4], R18 ;  /* 0x0000f41201007387 */ /* 0x000fe20000100800 */
[----:B0-----:R-:W-:Y:S02]  /*23690*/  F2FP.PACK_AB R16, R0, R28 ;  /* 0x0000001c0010723e */ /* 0x001fe400000000ff */
        /* <DEDUP_REMOVED lines=9> */
[----:B------:R-:W-:-:S03]  /*23730*/  F2FP.PACK_AB R3, R24, R25 ;  /* 0x000000191803723e */ /* 0x000fc600000000ff */
[----:B------:R1:W-:Y:S04]  /*23740*/  STL [R1+0xd8], R0 ;  /* 0x0000d80001007387 */ /* 0x0003e80000100800 */
[----:B------:R4:W-:Y:S01]  /*23750*/  STL [R1+0xd4], R3 ;  /* 0x0000d40301007387 */ /* 0x0009e20000100800 */
[----:B0-----:R-:W-:Y:S02]  /*23760*/  F2FP.PACK_AB R2, R26, R27 ;  /* 0x0000001b1a02723e */ /* 0x001fe400000000ff */
[----:B-1----:R-:W-:-:S03]  /*23770*/  F2FP.PACK_AB R0, R12, R13 ;  /* 0x0000000d0c00723e */ /* 0x002fc600000000ff */
[----:B------:R2:W-:Y:S04]  /*23780*/  STL [R1+0xd0], R2 ;  /* 0x0000d00201007387 */ /* 0x0005e80000100800 */
[----:B------:R3:W-:Y:S01]  /*23790*/  STL [R1+0xcc], R0 ;  /* 0x0000cc0001007387 */ /* 0x0007e20000100800 */
[----:B----4-:R-:W-:-:S05]  /*237a0*/  F2FP.PACK_AB R3, R23, R22 ;  /* 0x000000161703723e */ /* 0x010fca00000000ff */
[----:B------:R-:W-:Y:S01]  /*237b0*/  STL [R1+0xc8], R3 ;  /* 0x0000c80301007387 */ /* 0x000fe20000100800 */
[----:B--2---:R-:W-:-:S03]  /*237c0*/  F2FP.PACK_AB R2, R21, R20 ;  /* 0x000000141502723e */ /* 0x004fc600000000ff */
[----:B------:R-:W2:Y:S04]  /*237d0*/  LDL.LU R20, [R1+0xc14] ;  /* 0x000c140001147983 */ /* 0x000ea80000300800 */
[----:B------:R-:W-:Y:S01]  /*237e0*/  STL [R1+0xc4], R2 ;  /* 0x0000c40201007387 */ /* 0x000fe20000100800 */
[----:B---3--:R-:W-:-:S03]  /*237f0*/  F2FP.PACK_AB R0, R15, R14 ;  /* 0x0000000e0f00723e */ /* 0x008fc600000000ff */
        /* <DEDUP_REMOVED lines=23> */
[----:B---3--:R0:W-:Y:S04]  /*23970*/  STL [R1+0x11a0], R14 ;  /* 0x0011a00e01007387 */ /* 0x0081e80000100800 */
[----:B0-----:R-:W3:Y:S04]  /*23980*/  LDL.LU R14, [R1+0xc20] ;  /* 0x000c2000010e7983 */ /* 0x001ee80000300800 */
[----:B------:R-:W4:Y:S04]  /*23990*/  LDL.LU R15, [R1+0xc30] ;  /* 0x000c3000010f7983 */ /* 0x000f280000300800 */
[----:B----4-:R0:W-:Y:S04]  /*239a0*/  STL [R1+0x11a4], R15 ;  /* 0x0011a40f01007387 */ /* 0x0101e80000100800 */
[----:B0-----:R-:W3:Y:S04]  /*239b0*/  LDL.LU R15, [R1+0xc24] ;  /* 0x000c2400010f7983 */ /* 0x001ee80000300800 */
[----:B------:R-:W4:Y:S04]  /*239c0*/  LDL.LU R19, [R1+0x168] ;  /* 0x0001680001137983 */ /* 0x000f280000300800 */
[----:B----4-:R0:W-:Y:S04]  /*239d0*/  STL [R1+0x1198], R19 ;  /* 0x0011981301007387 */ /* 0x0101e80000100800 */
[----:B0-----:R-:W4:Y:S04]  /*239e0*/  LDL.LU R19, [R1+0x188] ;  /* 0x0001880001137983 */ /* 0x001f280000300800 */
[----:B------:R-:W2:Y:S04]  /*239f0*/  LDL.LU R18, [R1+0x15c] ;  /* 0x00015c0001127983 */ /* 0x000ea80000300800 */
[----:B--2---:R0:W-:Y:S04]  /*23a00*/  STL [R1+0x1194], R18 ;  /* 0x0011941201007387 */ /* 0x0041e80000100800 */
[----:B0-----:R-:W2:Y:S01]  /*23a10*/  LDL.LU R18, [R1+0x16c] ;  /* 0x00016c0001127983 */ /* 0x001ea20000300800 */
[----:B------:R-:W-:-:S03]  /*23a20*/  F2FP.PACK_AB R20, R21, R20 ;  /* 0x000000141514723e */ /* 0x000fc600000000ff */
[----:B--2---:R0:W-:Y:S04]  /*23a30*/  STL [R1+0x119c], R18 ;  /* 0x00119c1201007387 */ /* 0x0041e80000100800 */
[----:B0-----:R-:W4:Y:S04]  /*23a40*/  LDL.LU R18, [R1+0x18c] ;  /* 0x00018c0001127983 */ /* 0x001f280000300800 */
        /* <DEDUP_REMOVED lines=42> */
[----:B---3--:R-:W-:Y:S02]  /*23cf0*/  F2FP.PACK_AB R14, R15, R14 ;  /* 0x0000000e0f0e723e */ /* 0x008fe400000000ff */
[----:B--2---:R-:W-:-:S02]  /*23d00*/  F2FP.PACK_AB R21, R20, R21 ;  /* 0x000000151415723e */ /* 0x004fc400000000ff */
[----:B------:R-:W2:Y:S04]  /*23d10*/  LDL.LU R20, [R1+0x364] ;  /* 0x0003640001147983 */ /* 0x000ea80000300800 */
[----:B------:R0:W-:Y:S04]  /*23d20*/  STL [R1+0x98], R21 ;  /* 0x0000981501007387 */ /* 0x0001e80000100800 */
[----:B0-----:R-:W2:Y:S04]  /*23d30*/  LDL.LU R21, [R1+0x360] ;  /* 0x0003600001157983 */ /* 0x001ea80000300800 */
[----:B------:R-:W3:Y:S04]  /*23d40*/  LDL.LU R15, [R1+0x11a4] ;  /* 0x0011a400010f7983 */ /* 0x000ee80000300800 */
[----:B------:R0:W-:Y:S04]  /*23d50*/  STL [R1+0x94], R14 ;  /* 0x0000940e01007387 */ /* 0x0001e80000100800 */
[----:B0-----:R-:W3:Y:S01]  /*23d60*/  LDL.LU R14, [R1+0x11a0] ;  /* 0x0011a000010e7983 */ /* 0x001ee20000300800 */
[----:B----4-:R-:W-:-:S02]  /*23d70*/  F2FP.PACK_AB R19, R18, R19 ;  /* 0x000000131213723e */ /* 0x010fc400000000ff */
[----:B---3--:R-:W-:Y:S02]  /*23d80*/  F2FP.PACK_AB R15, R14, R15 ;  /* 0x0000000f0e0f723e */ /* 0x008fe400000000ff */
[----:B------:R-:W3:Y:S04]  /*23d90*/  LDL.LU R14, [R1+0x324] ;  /* 0x00032400010e7983 */ /* 0x000ee80000300800 */
[----:B------:R0:W-:Y:S04]  /*23da0*/  STL [R1+0x90], R15 ;  /* 0x0000900f01007387 */ /* 0x0001e80000100800 */
[----:B0-----:R-:W3:Y:S04]  /*23db0*/  LDL.LU R15, [R1+0x320] ;  /* 0x00032000010f7983 */ /* 0x001ee80000300800 */
[----:B------:R-:W4:Y:S04]  /*23dc0*/  LDL.LU R18, [R1+0x119c] ;  /* 0x00119c0001127983 */ /* 0x000f280000300800 */
[----:B------:R0:W-:Y:S04]  /*23dd0*/  STL [R1+0xac], R19 ;  /* 0x0000ac1301007387 */ /* 0x0001e80000100800 */
[----:B0-----:R-:W4:Y:S02]  /*23de0*/  LDL.LU R19, [R1+0x1198] ;  /* 0x0011980001137983 */ /* 0x001f240000300800 */
[----:B----4-:R-:W-:-:S02]  /*23df0*/  F2FP.PACK_AB R19, R18, R19 ;  /* 0x000000131213723e */ /* 0x010fc400000000ff */
[----:B------:R-:W4:Y:S04]  /*23e00*/  LDL.LU R18, [R1+0x1194] ;  /* 0x0011940001127983 */ /* 0x000f280000300800 */
[----:B------:R0:W-:Y:S01]  /*23e10*/  STL [R1+0xa8], R19 ;  /* 0x0000a81301007387 */ /* 0x0001e20000100800 */
[----:B------:R-:W-:Y:S02]  /*23e20*/  F2FP.PACK_AB R0, R0, R28 ;  /* 0x0000001c0000723e */ /* 0x000fe400000000ff */
[----:B------:R-:W-:Y:S01]  /*23e30*/  F2FP.PACK_AB R3, R2, R3 ;  /* 0x000000030203723e */ /* 0x000fe200000000ff */
[----:B0-----:R-:W2:Y:S01]  /*23e40*/  LDL.LU R19, [R1+0x1190] ;  /* 0x0011900001137983 */ /* 0x001ea20000300800 */
[----:B------:R-:W-:Y:S02]  /*23e50*/  F2FP.PACK_AB R2, R8, R9 ;  /* 0x000000090802723e */ /* 0x000fe400000000ff */
[----:B------:R-:W-:-:S02]  /*23e60*/  F2FP.PACK_AB R11, R4, R11 ;  /* 0x0000000b040b723e */ /* 0x000fc400000000ff */
[----:B------:R-:W-:Y:S02]  /*23e70*/  F2FP.PACK_AB R10, R5, R10 ;  /* 0x0000000a050a723e */ /* 0x000fe400000000ff */
[----:B------:R-:W-:Y:S02]  /*23e80*/  F2FP.PACK_AB R9, R24, R25 ;  /* 0x000000191809723e */ /* 0x000fe400000000ff */
[----:B------:R-:W-:Y:S02]  /*23e90*/  F2FP.PACK_AB R8, R26, R27 ;  /* 0x0000001b1a08723e */ /* 0x000fe400000000ff */
[----:B------:R-:W-:Y:S02]  /*23ea0*/  F2FP.PACK_AB R23, R12, R23 ;  /* 0x000000170c17723e */ /* 0x000fe400000000ff */
[----:B----4-:R-:W-:Y:S02]  /*23eb0*/  F2FP.PACK_AB R16, R18, R16 ;  /* 0x000000101210723e */ /* 0x010fe400000000ff */
[----:B------:R-:W4:Y:S04]  /*23ec0*/  LDL.LU R18, [R1+0x118c] ;  /* 0x00118c0001127983 */ /* 0x000f280000300800 */
[----:B------:R0:W-:Y:S02]  /*23ed0*/  STL [R1+0xa4], R16 ;  /* 0x0000a41001007387 */ /* 0x0001e40000100800 */
[----:B0-----:R-:W-:-:S05]  /*23ee0*/  F2FP.PACK_AB R16, R17, R29 ;  /* 0x0000001d1110723e */ /* 0x001fca00000000ff */
[----:B------:R-:W-:Y:S04]  /*23ef0*/  STL [R1+0xa0], R16 ;  /* 0x0000a01001007387 */ /* 0x000fe80000100800 */
[----:B------:R0:W-:Y:S04]  /*23f00*/  STL [R1+0x8c], R0 ;  /* 0x00008c0001007387 */ /* 0x0001e80000100800 */
[----:B------:R-:W-:Y:S01]  /*23f10*/  STL [R1+0x88], R3 ;  /* 0x0000880301007387 */ /* 0x000fe20000100800 */
[----:B0-----:R-:W-:-:S03]  /*23f20*/  F2FP.PACK_AB R0, R6, R7 ;  /* 0x000000070600723e */ /* 0x001fc600000000ff */
[----:B------:R-:W-:Y:S04]  /*23f30*/  STL [R1+0x84], R2 ;  /* 0x0000840201007387 */ /* 0x000fe80000100800 */
[----:B------:R-:W-:Y:S04]  /*23f40*/  STL [R1+0x1098], R11 ;  /* 0x0010980b01007387 */ /* 0x000fe80000100800 */
[----:B------:R-:W-:Y:S04]  /*23f50*/  STL [R1+0x80], R0 ;  /* 0x0000800001007387 */ /* 0x000fe80000100800 */
[----:B------:R-:W-:Y:S04]  /*23f60*/  STL [R1+0x109c], R10 ;  /* 0x00109c0a01007387 */ /* 0x000fe80000100800 */
[----:B------:R-:W-:Y:S04]  /*23f70*/  STL [R1+0x10a0], R9 ;  /* 0x0010a00901007387 */ /* 0x000fe80000100800 */
[----:B------:R-:W-:Y:S04]  /*23f80*/  STL [R1+0x10a4], R8 ;  /* 0x0010a40801007387 */ /* 0x000fe80000100800 */
[----:B------:R-:W-:Y:S04]  /*23f90*/  STL [R1+0x10a8], R23 ;  /* 0x0010a81701007387 */ /* 0x000fe80000100800 */
[----:B------:R-:W4:Y:S04]  /*23fa0*/  LDL.LU R17, [R1+0x20c] ;  /* 0x00020c0001117983 */ /* 0x000f280000300800 */
[----:B------:R-:W4:Y:S04]  /*23fb0*/  LDL.LU R7, [R1+0x208] ;  /* 0x0002080001077983 */ /* 0x000f280000300800 */
[----:B------:R-:W4:Y:S04]  /*23fc0*/  LDL.LU R16, [R1+0x1dc] ;  /* 0x0001dc0001107983 */ /* 0x000f280000300800 */
[----:B------:R-:W4:Y:S01]  /*23fd0*/  LDL.LU R6, [R1+0x1d8] ;  /* 0x0001d80001067983 */ /* 0x000f220000300800 */
[----:B------:R-:W-:-:S02]  /*23fe0*/  F2FP.PACK_AB R22, R13, R22 ;  /* 0x000000160d16723e */ /* 0x000fc400000000ff */
[----:B--2---:R-:W-:Y:S01]  /*23ff0*/  F2FP.PACK_AB R21, R20, R21 ;  /* 0x000000151415723e */ /* 0x004fe200000000ff */
[----:B------:R-:W2:Y:S04]  /*24000*/  LDL.LU R5, [R1+0x1a8] ;  /* 0x0001a80001057983 */ /* 0x000ea80000300800 */
[----:B------:R-:W2:Y:S04]  /*24010*/  LDL.LU R4, [R1+0x178] ;  /* 0x0001780001047983 */ /* 0x000ea80000300800 */
[----:B------:R0:W-:Y:S04]  /*24020*/  STL [R1+0x10ac], R22 ;  /* 0x0010ac1601007387 */ /* 0x0001e80000100800 */
[----:B0-----:R-:W2:Y:S04]  /*24030*/  LDL.LU R22, [R1+0x1d4] ;  /* 0x0001d40001167983 */ /* 0x001ea80000300800 */
[----:B------:R0:W-:Y:S04]  /*24040*/  STL [R1+0x10b0], R21 ;  /* 0x0010b01501007387 */ /* 0x0001e80000100800 */
[----:B0-----:R-:W2:Y:S04]  /*24050*/  LDL.LU R21, [R1+0x204] ;  /* 0x0002040001157983 */ /* 0x001ea80000300800 */
[----:B------:R-:W2:Y:S04]  /*24060*/  LDL.LU R23, [R1+0x1a4] ;  /* 0x0001a40001177983 */ /* 0x000ea80000300800 */
[----:B------:R-:W2:Y:S04]  /*24070*/  LDL.LU R8, [R1+0x174] ;  /* 0x0001740001087983 */ /* 0x000ea80000300800 */
[----:B------:R-:W2:Y:S04]  /*24080*/  LDL.LU R9, [R1+0x4fc] ;  /* 0x0004fc0001097983 */ /* 0x000ea80000300800 */
[----:B------:R-:W2:Y:S04]  /*24090*/  LDL.LU R27, [R1+0x4f8] ;  /* 0x0004f800011b7983 */ /* 0x000ea80000300800 */
[----:B------:R-:W2:Y:S04]  /*240a0*/  LDL.LU R10, [R1+0x50c] ;  /* 0x00050c00010a7983 */ /* 0x000ea80000300800 */
[----:B------:R-:W2:Y:S04]  /*240b0*/  LDL.LU R26, [R1+0x508] ;  /* 0x00050800011a7983 */ /* 0x000ea80000300800 */
[----:B------:R-:W2:Y:S01]  /*240c0*/  LDL.LU R11, [R1+0x3ac] ;  /* 0x0003ac00010b7983 */ /* 0x000ea20000300800 */
[----:B---3--:R-:W-:-:S03]  /*240d0*/  F2FP.PACK_AB R20, R14, R15 ;  /* 0x0000000f0e14723e */ /* 0x008fc600000000ff */
        /* <DEDUP_REMOVED lines=11> */
[----:B------:R0:W-:Y:S04]  /*24190*/  STL [R1+0x10b4], R20 ;  /* 0x0010b41401007387 */ /* 0x0001e80000100800 */
[----:B0-----:R-:W3:Y:S01]  /*241a0*/  LDL.LU R20, [R1+0x17c] ;  /* 0x00017c0001147983 */ /* 0x001ee20000300800 */
[----:B----4-:R-:W-:-:S03]  /*241b0*/  F2FP.PACK_AB R7, R17, R7 ;  /* 0x000000071107723e */ /* 0x010fc600000000ff */
[----:B------:R-:W4:Y:S04]  /*241c0*/  LDL.LU R17, [R1+0x1188] ;  /* 0x0011880001117983 */ /* 0x000f280000300800 */
[----:B------:R0:W-:Y:S01]  /*241d0*/  STL [R1+0x10b8], R7 ;  /* 0x0010b80701007387 */ /* 0x0001e20000100800 */
[----:B------:R-:W-:-:S03]  /*241e0*/  F2FP.PACK_AB R6, R16, R6 ;  /* 0x000000061006723e */ /* 0x000fc600000000ff */
[----:B0-----:R-:W4:Y:S04]  /*241f0*/  LDL.LU R7, [R1+0x1ac] ;  /* 0x0001ac0001077983 */ /* 0x001f280000300800 */
[----:B------:R-:W4:Y:S04]  /*24200*/  LDL.LU R16, [R1+0x1184] ;  /* 0x0011840001107983 */ /* 0x000f280000300800 */
[----:B------:R-:W-:Y:S01]  /*24210*/  STL [R1+0x10bc], R6 ;  /* 0x0010bc0601007387 */ /* 0x000fe20000100800 */
[----:B--2---:R-:W-:Y:S02]  /*24220*/  F2FP.PACK_AB R18, R22, R18 ;  /* 0x000000121612723e */ /* 0x004fe400000000ff */
[----:B------:R-:W-:-:S02]  /*24230*/  F2FP.PACK_AB R19, R21, R19 ;  /* 0x000000131513723e */ /* 0x000fc400000000ff */
[----:B------:R-:W-:Y:S02]  /*24240*/  F2FP.PACK_AB R27, R9, R27 ;  /* 0x0000001b091b723e */ /* 0x000fe400000000ff */
[----:B------:R-:W-:Y:S02]  /*24250*/  F2FP.PACK_AB R26, R10, R26 ;  /* 0x0000001a0a1a723e */ /* 0x000fe400000000ff */
[----:B---3--:R-:W-:Y:S02]  /*24260*/  F2FP.PACK_AB R25, R11, R25 ;  /* 0x000000190b19723e */ /* 0x008fe400000000ff */
[----:B------:R-:W-:Y:S02]  /*24270*/  F2FP.PACK_AB R24, R29, R24 ;  /* 0x000000181d18723e */ /* 0x000fe400000000ff */
[----:B------:R-:W-:Y:S02]  /*24280*/  F2FP.PACK_AB R15, R0, R15 ;  /* 0x0000000f000f723e */ /* 0x000fe400000000ff */
[----:B------:R-:W-:-:S02]  /*24290*/  F2FP.PACK_AB R14, R28, R14 ;  /* 0x0000000e1c0e723e */ /* 0x000fc400000000ff */
[----:B------:R-:W-:Y:S02]  /*242a0*/  F2FP.PACK_AB R13, R2, R13 ;  /* 0x0000000d020d723e */ /* 0x000fe400000000ff */
[----:B------:R-:W-:Y:S02]  /*242b0*/  F2FP.PACK_AB R12, R3, R12 ;  /* 0x0000000c030c723e */ /* 0x000fe400000000ff */
[----:B------:R-:W-:Y:S02]  /*242c0*/  F2FP.PACK_AB R4, R20, R4 ;  /* 0x000000041404723e */ /* 0x000fe400000000ff */
[----:B----4-:R-:W-:Y:S02]  /*242d0*/  F2FP.PACK_AB R17, R23, R17 ;  /* 0x000000111711723e */ /* 0x010fe400000000ff */
[----:B------:R-:W-:Y:S02]  /*242e0*/  F2FP.PACK_AB R5, R7, R5 ;  /* 0x000000050705723e */ /* 0x000fe400000000ff */
[----:B------:R-:W-:-:S03]  /*242f0*/  F2FP.PACK_AB R16, R8, R16 ;  /* 0x000000100810723e */ /* 0x000fc600000000ff */
        /* <DEDUP_REMOVED lines=48> */
[----:B0-----:R-:W2:Y:S01]  /*24600*/  LDL.LU R12, [R1+0x2e8] ;  /* 0x0002e800010c7983 */ /* 0x001ea20000300800 */
[----:B------:R-:W3:Y:S03]  /*24610*/  LDL.LU R13, [R1+0x30c] ;  /* 0x00030c00010d7983 */ /* 0x000ee60000300800 */
        /* <DEDUP_REMOVED lines=35> */
[----:B0-----:R-:W2:Y:S01]  /*24850*/  LDL.LU R13, [R1+0x2ec] ;  /* 0x0002ec00010d7983 */ /* 0x001ea20000300800 */
[----:B------:R-:W3:Y:S02]  /*24860*/  LDL.LU R14, [R1+0x308] ;  /* 0x00030800010e7983 */ /* 0x000ee40000300800 */
[----:B------:R-:W4:Y:S02]  /*24870*/  LDL.LU R15, [R1+0x2fc] ;  /* 0x0002fc00010f7983 */ /* 0x000f240000300800 */
[----:B------:R-:W4:Y:S01]  /*24880*/  LDL.LU R24, [R1+0x2f8] ;  /* 0x0002f80001187983 */ /* 0x000f220000300800 */
[----:B------:R-:W3:Y:S01]  /*24890*/  LDL.LU R25, [R1+0x374] ;  /* 0x0003740001197983 */ /* 0x000ee20000300800 */
[----:B------:R-:W3:Y:S02]  /*248a0*/  LDL.LU R26, [R1+0x370] ;  /* 0x00037000011a7983 */ /* 0x000ee40000300800 */
[----:B------:R-:W3:Y:S02]  /*248b0*/  LDL.LU R27, [R1+0x314] ;  /* 0x00031400011b7983 */ /* 0x000ee40000300800 */
[----:B------:R-:W3:Y:S01]  /*248c0*/  LDL.LU R16, [R1+0x310] ;  /* 0x0003100001107983 */ /* 0x000ee20000300800 */
        /* <DEDUP_REMOVED lines=20> */
[----:B--2---:R-:W-:-:S02]  /*24a10*/  F2FP.PACK_AB R12, R13, R12 ;  /* 0x0000000c0d0c723e */ /* 0x004fc400000000ff */
[----:B------:R-:W2:Y:S03]  /*24a20*/  LDL.LU R13, [R1+0x1180] ;  /* 0x00118000010d7983 */ /* 0x000ea60000300800 */
[----:B------:R0:W-:Y:S02]  /*24a30*/  STL [R1+0xc], R12 ;  /* 0x00000c0c01007387 */ /* 0x0001e40000100800 */
[----:B0-----:R-:W2:Y:S02]  /*24a40*/  LDL.LU R12, [R1+0x117c] ;  /* 0x00117c00010c7983 */ /* 0x001ea40000300800 */
[----:B--2---:R-:W-:Y:S02]  /*24a50*/  F2FP.PACK_AB R12, R13, R12 ;  /* 0x0000000c0d0c723e */ /* 0x004fe400000000ff */
[----:B------:R-:W2:Y:S03]  /*24a60*/  LDL.LU R13, [R1+0x1178] ;  /* 0x00117800010d7983 */ /* 0x000ea60000300800 */
[----:B------:R0:W-:Y:S02]  /*24a70*/  STL [R1+0x8], R12 ;  /* 0x0000080c01007387 */ /* 0x0001e40000100800 */
[----:B0-----:R-:W2:Y:S02]  /*24a80*/  LDL.LU R12, [R1+0x1174] ;  /* 0x00117400010c7983 */ /* 0x001ea40000300800 */
[----:B--2---:R-:W-:-:S02]  /*24a90*/  F2FP.PACK_AB R12, R13, R12 ;  /* 0x0000000c0d0c723e */ /* 0x004fc400000000ff */
[----:B------:R-:W2:Y:S03]  /*24aa0*/  LDL.LU R13, [R1+0x1170] ;  /* 0x00117000010d7983 */ /* 0x000ea60000300800 */
[----:B------:R0:W-:Y:S02]  /*24ab0*/  STL [R1+0x4], R12 ;  /* 0x0000040c01007387 */ /* 0x0001e40000100800 */
[----:B0-----:R-:W2:Y:S02]  /*24ac0*/  LDL.LU R12, [R1+0x116c] ;  /* 0x00116c00010c7983 */ /* 0x001ea40000300800 */
[----:B--2---:R-:W-:Y:S02]  /*24ad0*/  F2FP.PACK_AB R12, R13, R12 ;  /* 0x0000000c0d0c723e */ /* 0x004fe400000000ff */
[----:B------:R-:W2:Y:S03]  /*24ae0*/  LDL.LU R13, [R1+0x1168] ;  /* 0x00116800010d7983 */ /* 0x000ea60000300800 */
[----:B------:R0:W-:Y:S02]  /*24af0*/  STL [R1], R12 ;  /* 0x0000000c01007387 */ /* 0x0001e40000100800 */
[----:B0-----:R-:W2:Y:S02]  /*24b00*/  LDL.LU R12, [R1+0x1164] ;  /* 0x00116400010c7983 */ /* 0x001ea40000300800 */
        /* <DEDUP_REMOVED lines=54> */
[----:B------:R0:W-:Y:S01]  /*24e70*/  STL [R1+0x48], R12 ;  /* 0x0000480c01007387 */ /* 0x0001e20000100800 */
[----:B----4-:R-:W-:-:S02]  /*24e80*/  F2FP.PACK_AB R24, R15, R24 ;  /* 0x000000180f18723e */ /* 0x010fc400000000ff */
[----:B---3--:R-:W-:Y:S02]  /*24e90*/  F2FP.PACK_AB R26, R25, R26 ;  /* 0x0000001a191a723e */ /* 0x008fe400000000ff */
[----:B------:R-:W-:Y:S01]  /*24ea0*/  F2FP.PACK_AB R16, R27, R16 ;  /* 0x000000101b10723e */ /* 0x000fe200000000ff */
[----:B0-----:R0:W5:Y:S01]  /*24eb0*/  LDL.LU R12, [R1+0x10f4] ;  /* 0x0010f400010c7983 */ /* 0x0011620000300800 */
[----:B------:R-:W-:Y:S02]  /*24ec0*/  F2FP.PACK_AB R18, R17, R18 ;  /* 0x000000121112723e */ /* 0x000fe400000000ff */
[----:B------:R-:W-:Y:S02]  /*24ed0*/  F2FP.PACK_AB R4, R19, R4 ;  /* 0x000000041304723e */ /* 0x000fe400000000ff */
[----:B------:R-:W-:Y:S02]  /*24ee0*/  F2FP.PACK_AB R6, R5, R6 ;  /* 0x000000060506723e */ /* 0x000fe400000000ff */
[----:B------:R-:W-:-:S02]  /*24ef0*/  F2FP.PACK_AB R20, R7, R20 ;  /* 0x000000140714723e */ /* 0x000fc400000000ff */
[----:B------:R-:W-:Y:S02]  /*24f00*/  F2FP.PACK_AB R22, R21, R22 ;  /* 0x000000161516723e */ /* 0x000fe400000000ff */
[----:B------:R-:W-:Y:S02]  /*24f10*/  F2FP.PACK_AB R8, R23, R8 ;  /* 0x000000081708723e */ /* 0x000fe400000000ff */
[----:B------:R-:W-:Y:S02]  /*24f20*/  F2FP.PACK_AB R10, R9, R10 ;  /* 0x0000000a090a723e */ /* 0x000fe400000000ff */
[----:B------:R-:W-:Y:S02]  /*24f30*/  F2FP.PACK_AB R29, R11, R29 ;  /* 0x0000001d0b1d723e */ /* 0x000fe400000000ff */
[----:B------:R-:W-:Y:S01]  /*24f40*/  F2FP.PACK_AB R28, R0, R28 ;  /* 0x0000001c001c723e */ /* 0x000fe200000000ff */
[----:B------:R-:W-:Y:S01]  /*24f50*/  F2FP.PACK_AB R0, R2, R3 ;  /* 0x000000030200723e */ /* 0x000fe200000000ff */
[----:B--2---:R-:W-:-:S02]  /*24f60*/  F2FP.PACK_AB R14, R13, R14 ;  /* 0x0000000e0d0e723e */ /* 0x004fc400000000ff */
[----:B------:R0:W5:Y:S03]  /*24f70*/  LDL.LU R13, [R1+0x10f0] ;  /* 0x0010f000010d7983 */ /* 0x0001660000300800 */
[----:B------:R1:W-:Y:S02]  /*24f80*/  STL [R1+0x44], R14 ;  /* 0x0000440e01007387 */ /* 0x0003e40000100800 */
[----:B-1----:R0:W5:Y:S01]  /*24f90*/  LDL.LU R14, [R1+0x10ec] ;  /* 0x0010ec00010e7983 */ /* 0x0021620000300800 */
[----:B------:R0:W5:Y:S02]  /*24fa0*/  LDL.LU R15, [R1+0x10e8] ;  /* 0x0010e800010f7983 */ /* 0x0001640000300800 */
        /* <DEDUP_REMOVED lines=31> */
[----:B------:R0:W-:Y:S01]  /*251a0*/  STL [R1+0x70], R0 ;  /* 0x0000700001007387 */ /* 0x0001e20000100800 */
[----:B------:R0:W-:Y:S02]  /*251b0*/  STL [R1+0x74], R28 ;  /* 0x0000741c01007387 */ /* 0x0001e40000100800 */
.L_x_0:
[----:B-----5:R-:W-:Y:S04]  /*251c0*/  STL.64 [R1+0x1300], R14 ;  /* 0x0013000e01007387 */ /* 0x020fe80000100a00 */
[----:B------:R-:W-:Y:S04]  /*251d0*/  STL.64 [R1+0x12f8], R12 ;  /* 0x0012f80c01007387 */ /* 0x000fe80000100a00 */
[----:B------:R-:W-:Y:S04]  /*251e0*/  STL.64 [R1+0x12f0], R26 ;  /* 0x0012f01a01007387 */ /* 0x000fe80000100a00 */
[----:B------:R-:W-:Y:S04]  /*251f0*/  STL.64 [R1+0x12e8], R24 ;  /* 0x0012e81801007387 */ /* 0x000fe80000100a00 */
[----:B------:R-:W-:Y:S04]  /*25200*/  STL.64 [R1+0x12e0], R18 ;  /* 0x0012e01201007387 */ /* 0x000fe80000100a00 */
[----:B------:R-:W-:Y:S04]  /*25210*/  STL.64 [R1+0x12d8], R16 ;  /* 0x0012d81001007387 */ /* 0x000fe80000100a00 */
[----:B------:R-:W-:Y:S04]  /*25220*/  STL.64 [R1+0x12d0], R6 ;  /* 0x0012d00601007387 */ /* 0x000fe80000100a00 */
[----:B------:R2:W-:Y:S04]  /*25230*/  STL.64 [R1+0x12c8], R4 ;  /* 0x0012c80401007387 */ /* 0x0005e80000100a00 */
[----:B--2---:R-:W2:Y:S04]  /*25240*/  LDL.LU R4, [R1+0x20] ;  /* 0x0000200001047983 */ /* 0x004ea80000300800 */
[----:B------:R-:W2:Y:S04]  /*25250*/  LDL.LU R5, [R1+0x24] ;  /* 0x0000240001057983 */ /* 0x000ea80000300800 */
[----:B------:R-:W3:Y:S04]  /*25260*/  LDL.LU R6, [R1+0x28] ;  /* 0x0000280001067983 */ /* 0x000ee80000300800 */
[----:B------:R-:W3:Y:S04]  /*25270*/  LDL.LU R7, [R1+0x2c] ;  /* 0x00002c0001077983 */ /* 0x000ee80000300800 */
[----:B01----:R-:W0:Y:S04]  /*25280*/  S2R R0, SR_TID.X ;  /* 0x0000000000007919 */ /* 0x003e280000002100 */
[----:B------:R-:W1:Y:S04]  /*25290*/  S2R R28, SR_TID.X ;  /* 0x00000000001c7919 */ /* 0x000e680000002100 */
[----:B------:R-:W-:Y:S06]  /*252a0*/  BAR.SYNC.DEFER_BLOCKING 0x0 ;  /* 0x0000000000007b1d */ /* 0x000fec0000010000 */
[----:B---3--:R-:W-:Y:S04]  /*252b0*/  STL.64 [R1+0x1310], R6 ;  /* 0x0013100601007387 */ /* 0x008fe80000100a00 */
[----:B--2---:R2:W-:Y:S04]  /*252c0*/  STL.64 [R1+0x1308], R4 ;  /* 0x0013080401007387 */ /* 0x0045e80000100a00 */
[----:B------:R-:W3:Y:S04]  /*252d0*/  LDL.LU R16, [R1+0x30] ;  /* 0x0000300001107983 */ /* 0x000ee80000300800 */
[----:B------:R-:W3:Y:S04]  /*252e0*/  LDL.LU R17, [R1+0x34] ;  /* 0x0000340001117983 */ /* 0x000ee80000300800 */
[----:B------:R-:W4:Y:S04]  /*252f0*/  LDL.LU R18, [R1+0x38] ;  /* 0x0000380001127983 */ /* 0x000f280000300800 */
[----:B------:R-:W4:Y:S04]  /*25300*/  LDL.LU R19, [R1+0x3c] ;  /* 0x00003c0001137983 */ /* 0x000f280000300800 */
[----:B------:R-:W2:Y:S04]  /*25310*/  LDL.LU R3, [R1+0x18] ;  /* 0x0000180001037983 */ /* 0x000ea80000300800 */
[----:B------:R-:W2:Y:S04]  /*25320*/  LDL.LU R2, [R1+0x1c] ;  /* 0x00001c0001027983 */ /* 0x000ea80000300800 */
[----:B----4-:R-:W-:Y:S04]  /*25330*/  STL.64 [R1+0x1320], R18 ;  /* 0x0013201201007387 */ /* 0x010fe80000100a00 */
[----:B---3--:R3:W-:Y:S04]  /*25340*/  STL.64 [R1+0x1318], R16 ;  /* 0x0013181001007387 */ /* 0x0087e80000100a00 */
[----:B------:R-:W4:Y:S04]  /*25350*/  LDL.LU R12, [R1+0x50] ;  /* 0x00005000010c7983 */ /* 0x000f280000300800 */
[----:B------:R-:W4:Y:S04]  /*25360*/  LDL.LU R13, [R1+0x54] ;  /* 0x00005400010d7983 */ /* 0x000f280000300800 */
[----:B------:R-:W4:Y:S04]  /*25370*/  LDL.LU R14, [R1+0x58] ;  /* 0x00005800010e7983 */ /* 0x000f280000300800 */
[----:B------:R-:W4:Y:S04]  /*25380*/  LDL.LU R15, [R1+0x5c] ;  /* 0x00005c00010f7983 */ /* 0x000f280000300800 */
[----:B--2---:R-:W2:Y:S04]  /*25390*/  LDL.LU R4, [R1+0x60] ;  /* 0x0000600001047983 */ /* 0x004ea80000300800 */
[----:B------:R-:W2:Y:S04]  /*253a0*/  LDL.LU R5, [R1+0x64] ;  /* 0x0000640001057983 */ /* 0x000ea80000300800 */
[----:B------:R-:W2:Y:S04]  /*253b0*/  LDL.LU R6, [R1+0x68] ;  /* 0x0000680001067983 */ /* 0x000ea80000300800 */
[----:B------:R-:W2:Y:S04]  /*253c0*/  LDL.LU R7, [R1+0x6c] ;  /* 0x00006c0001077983 */ /* 0x000ea80000300800 */
[----:B---3--:R-:W3:Y:S04]  /*253d0*/  LDL.LU R16, [R1+0x70] ;  /* 0x0000700001107983 */ /* 0x008ee80000300800 */
[----:B------:R-:W3:Y:S04]  /*253e0*/  LDL.LU R17, [R1+0x74] ;  /* 0x0000740001117983 */ /* 0x000ee80000300800 */
[----:B------:R-:W3:Y:S04]  /*253f0*/  LDL.LU R18, [R1+0x78] ;  /* 0x0000780001127983 */ /* 0x000ee80000300800 */
[----:B------:R-:W3:Y:S04]  /*25400*/  LDL.LU R19, [R1+0x7c] ;  /* 0x00007c0001137983 */ /* 0x000ee80000300800 */
[----:B------:R-:W4:Y:S04]  /*25410*/  LDL.LU R24, [R1+0x40] ;  /* 0x0000400001187983 */ /* 0x000f280000300800 */
[----:B------:R-:W4:Y:S04]  /*25420*/  LDL.LU R25, [R1+0x44] ;  /* 0x0000440001197983 */ /* 0x000f280000300800 */
[----:B------:R-:W4:Y:S04]  /*25430*/  LDL.LU R26, [R1+0x48] ;  /* 0x00004800011a7983 */ /* 0x000f280000300800 */
[----:B------:R-:W4:Y:S04]  /*25440*/  LDL.LU R27, [R1+0x4c] ;  /* 0x00004c00011b7983 */ /* 0x000f280000300800 */
[----:B------:R-:W-:Y:S04]  /*25450*/  STL.64 [R1+0x12c0], R22 ;  /* 0x0012c01601007387 */ /* 0x000fe80000100a00 */
[----:B------:R0:W-:Y:S04]  /*25460*/  STL.64 [R1+0x12b8], R20 ;  /* 0x0012b81401007387 */ /* 0x0001e80000100a00 */
[----:B0-----:R-:W4:Y:S04]  /*25470*/  LDL.LU R20, [R1] ;  /* 0x0000000001147983 */ /* 0x001f280000300800 */
[----:B------:R-:W4:Y:S04]  /*25480*/  LDL.LU R21, [R1+0x4] ;  /* 0x0000040001157983 */ /* 0x000f280000300800 */
[----:B------:R-:W4:Y:S04]  /*25490*/  LDL.LU R22, [R1+0x8] ;  /* 0x0000080001167983 */ /* 0x000f280000300800 */
[----:B------:R-:W4:Y:S04]  /*254a0*/  LDL.LU R23, [R1+0xc] ;  /* 0x00000c0001177983 */ /* 0x000f280000300800 */
[----:B------:R0:W-:Y:S04]  /*254b0*/  STL.64 [R1+0x12b0], R10 ;  /* 0x0012b00a01007387 */ /* 0x0001e80000100a00 */
[----:B------:R1:W-:Y:S01]  /*254c0*/  STL.64 [R1+0x12a8], R8 ;  /* 0x0012a80801007387 */ /* 0x0003e20000100a00 */
[----:B0-----:R-:W-:Y:S01]  /*254d0*/  IMAD.MOV.U32 R11, RZ, RZ, R2 ;  /* 0x000000ffff0b7224 */ /* 0x001fe200078e0002 */
[----:B------:R-:W-:Y:S01]  /*254e0*/  LOP3.LUT R2, R0, 0x7f, RZ, 0xc0, !PT ;  /* 0x0000007f00027812 */ /* 0x000fe200078ec0ff */
[----:B-1----:R-:W-:-:S02]  /*254f0*/  IMAD.SHL.U32 R0, R28, 0x800, RZ ;  /* 0x000008001c007824 */ /* 0x002fc400078e00ff */
[----:B------:R-:W-:Y:S01]  /*25500*/  IMAD.MOV.U32 R10, RZ, RZ, R3 ;  /* 0x000000ffff0a7224 */ /* 0x000fe200078e0003 */
[----:B------:R-:W4:Y:S02]  /*25510*/  LDL.LU R8, [R1+0x10] ;  /* 0x0000100001087983 */ /* 0x000f240000300800 */
[----:B------:R-:W-:Y:S01]  /*25520*/  LOP3.LUT R0, R0, 0x3000, RZ, 0xc0, !PT ;  /* 0x0000300000007812 */ /* 0x000fe200078ec0ff */
[----:B------:R-:W-:Y:S01]  /*25530*/  IMAD.SHL.U32 R3, R28, 0x20, RZ ;  /* 0x000000201c037824 */ /* 0x000fe200078e00ff */
[----:B------:R-:W4:Y:S03]  /*25540*/  LDL.LU R9, [R1+0x14] ;  /* 0x0000140001097983 */ /* 0x000f260000300800 */
[----:B------:R-:W-:Y:S01]  /*25550*/  IMAD R0, R2, 0x10, R0 ;  /* 0x0000001002007824 */ /* 0x000fe200078e0200 */
[----:B------:R-:W-:Y:S01]  /*25560*/  STL [R1+0x10cc], R29 ;  /* 0x0010cc1d01007387 */ /* 0x000fe20000100800 */
[----:B------:R-:W-:-:S05]  /*25570*/  IMAD.SHL.U32 R2, R28, 0x200, RZ ;  /* 0x000002001c027824 */ /* 0x000fca00078e00ff */
[----:B------:R-:W-:-:S04]  /*25580*/  LOP3.LUT R2, R2, 0x3000, RZ, 0xc0, !PT ;  /* 0x0000300002027812 */ /* 0x000fc800078ec0ff */
[----:B------:R-:W-:Y:S01]  /*25590*/  LOP3.LUT R2, R2, 0x60, R3, 0xf8, !PT ;  /* 0x0000006002027812 */ /* 0x000fe200078ef803 */
[C---:B------:R-:W-:Y:S02]  /*255a0*/  IMAD.SHL.U32 R3, R28.reuse, 0x4, RZ ;  /* 0x000000041c037824 */ /* 0x040fe400078e00ff */
[----:B------:R-:W-:-:S03]  /*255b0*/  IMAD.SHL.U32 R28, R28, 0x40, RZ ;  /* 0x000000401c1c7824 */ /* 0x000fc600078e00ff */
[----:B------:R-:W-:Y:S02]  /*255c0*/  LOP3.LUT R2, R2, 0x170, R3, 0x78, !PT ;  /* 0x0000017002027812 */ /* 0x000fe400078e7803 */
[----:B------:R-:W-:Y:S01]  /*255d0*/  LOP3.LUT R3, R28, 0x800, RZ, 0xc0, !PT ;  /* 0x000008001c037812 */ /* 0x000fe200078ec0ff */
[----:B------:R-:W-:Y:S04]  /*255e0*/  STL [R1+0x10d0], R28 ;  /* 0x0010d01c01007387 */ /* 0x000fe80000100800 */
[----:B------:R-:W-:-:S05]  /*255f0*/  IMAD.IADD R2, R3, 0x1, R2 ;  /* 0x0000000103027824 */ /* 0x000fca00078e0202 */
[----:B--2---:R-:W-:Y:S04]  /*25600*/  STS.128 [R2+0x80], R4 ;  /* 0x0000800402007388 */ /* 0x004fe80000000c00 */
[----:B---3--:R0:W-:Y:S04]  /*25610*/  STS.128 [R2], R16 ;  /* 0x0000001002007388 */ /* 0x0081e80000000c00 */
[----:B0-----:R-:W2:Y:S04]  /*25620*/  LDL.LU.64 R18, [R1+0x1320] ;  /* 0x0013200001127983 */ /* 0x001ea80000300a00 */
[----:B------:R-:W2:Y:S04]  /*25630*/  LDL.LU.64 R16, [R1+0x1318] ;  /* 0x0013180001107983 */ /* 0x000ea80000300a00 */
[----:B------:R-:W3:Y:S04]  /*25640*/  LDL.LU.64 R6, [R1+0x1310] ;  /* 0x0013100001067983 */ /* 0x000ee80000300a00 */
[----:B------:R-:W3:Y:S04]  /*25650*/  LDL.LU.64 R4, [R1+0x1308] ;  /* 0x0013080001047983 */ /* 0x000ee80000300a00 */
[----:B----4-:R0:W-:Y:S04]  /*25660*/  STS.128 [R2+0x200], R12 ;  /* 0x0002000c02007388 */ /* 0x0101e80000000c00 */
[----:B------:R1:W-:Y:S04]  /*25670*/  STS.128 [R2+0x280], R24 ;  /* 0x0002801802007388 */ /* 0x0003e80000000c00 */
[----:B------:R-:W-:Y:S04]  /*25680*/  STS.128 [R2+0x680], R20 ;  /* 0x0006801402007388 */ /* 0x000fe80000000c00 */
[----:B0-----:R-:W4:Y:S04]  /*25690*/  LDL.LU.64 R14, [R1+0x1300] ;  /* 0x00130000010e7983 */ /* 0x001f280000300a00 */
[----:B------:R-:W4:Y:S04]  /*256a0*/  LDL.LU.64 R12, [R1+0x12f8] ;  /* 0x0012f800010c7983 */ /* 0x000f280000300a00 */
[----:B-1----:R-:W4:Y:S04]  /*256b0*/  LDL.LU.64 R26, [R1+0x12f0] ;  /* 0x0012f000011a7983 */ /* 0x002f280000300a00 */
[----:B------:R-:W4:Y:S04]  /*256c0*/  LDL.LU.64 R24, [R1+0x12e8] ;  /* 0x0012e80001187983 */ /* 0x000f280000300a00 */
[----:B------:R0:W-:Y:S02]  /*256d0*/  STS.128 [R2+0x600], R8 ;  /* 0x0006000802007388 */ /* 0x0001e40000000c00 */
[----:B0-----:R-:W-:-:S02]  /*256e0*/  LOP3.LUT R8, R0, 0x20, RZ, 0x3c, !PT ;  /* 0x0000002000087812 */ /* 0x001fc400078e3cff */
[C---:B------:R-:W-:Y:S01]  /*256f0*/  LOP3.LUT R29, R0.reuse, 0x40, RZ, 0x3c, !PT ;  /* 0x00000040001d7812 */ /* 0x040fe200078e3cff */
[----:B--2---:R0:W-:Y:S04]  /*25700*/  STS.128 [R2+0x400], R16 ;  /* 0x0004001002007388 */ /* 0x0041e80000000c00 */
[----:B---3--:R1:W-:Y:S04]  /*25710*/  STS.128 [R2+0x480], R4 ;  /* 0x0004800402007388 */ /* 0x0083e80000000c00 */
[----:B------:R-:W-:Y:S06]  /*25720*/  BAR.SYNC.DEFER_BLOCKING 0x0 ;  /* 0x0000000000007b1d */ /* 0x000fec0000010000 */
[----:B0-----:R-:W2:Y:S04]  /*25730*/  LDL.LU.64 R18, [R1+0x12e0] ;  /* 0x0012e00001127983 */ /* 0x001ea80000300a00 */
[----:B------:R-:W2:Y:S04]  /*25740*/  LDL.LU.64 R16, [R1+0x12d8] ;  /* 0x0012d80001107983 */ /* 0x000ea80000300a00 */
[----:B-1----:R-:W3:Y:S04]  /*25750*/  LDL.LU.64 R6, [R1+0x12d0] ;  /* 0x0012d00001067983 */ /* 0x002ee80000300a00 */
[----:B------:R-:W3:Y:S01]  /*25760*/  LDL.LU.64 R4, [R1+0x12c8] ;  /* 0x0012c80001047983 */ /* 0x000ee20000300a00 */
[----:B------:R-:W-:-:S03]  /*25770*/  LOP3.LUT R3, R0, 0x60, RZ, 0x3c, !PT ;  /* 0x0000006000037812 */ /* 0x000fc600078e3cff */
[----:B------:R-:W0:Y:S04]  /*25780*/  LDS.128 R20, [R0] ;  /* 0x0000000000147984 */ /* 0x000e280000000c00 */
[----:B0-----:R-:W-:Y:S04]  /*25790*/  STL.64 [R1+0x30], R20 ;  /* 0x0000301401007387 */ /* 0x001fe80000100a00 */
[----:B------:R-:W-:Y:S04]  /*257a0*/  STL.64 [R1+0x38], R22 ;  /* 0x0000381601007387 */ /* 0x000fe80000100a00 */
[----:B------:R-:W0:Y:S04]  /*257b0*/  LDS.128 R20, [R0+0x800] ;  /* 0x0008000000147984 */ /* 0x000e280000000c00 */
[----:B0-----:R-:W-:Y:S04]  /*257c0*/  STL.64 [R1+0x150], R20 ;  /* 0x0001501401007387 */ /* 0x001fe80000100a00 */
[----:B------:R-:W-:Y:S04]  /*257d0*/  STL.64 [R1+0x158], R22 ;  /* 0x0001581601007387 */ /* 0x000fe80000100a00 */
[----:B------:R-:W0:Y:S04]  /*257e0*/  LDS.128 R20, [R8] ;  /* 0x0000000008147984 */ /* 0x000e280000000c00 */
[----:B------:R-:W1:Y:S04]  /*257f0*/  LDS.128 R8, [R8+0x800] ;  /* 0x0008000008087984 */ /* 0x000e680000000c00 */
[----:B0-----:R-:W-:Y:S04]  /*25800*/  STL.64 [R1+0x40], R20 ;  /* 0x0000401401007387 */ /* 0x001fe80000100a00 */
[----:B------:R0:W-:Y:S04]  /*25810*/  STL.64 [R1+0x48], R22 ;  /* 0x0000481601007387 */ /* 0x0001e80000100a00 */
[----:B0-----:R-:W3:Y:S04]  /*25820*/  LDL.LU.64 R22, [R1+0x12c0] ;  /* 0x0012c00001167983 */ /* 0x001ee80000300a00 */
[----:B------:R-:W3:Y:S04]  /*25830*/  LDL.LU.64 R20, [R1+0x12b8] ;  /* 0x0012b80001147983 */ /* 0x000ee80000300a00 */
[----:B-1----:R-:W-:Y:S04]  /*25840*/  STL.64 [R1+0x160], R8 ;  /* 0x0001600801007387 */ /* 0x002fe80000100a00 */
[----:B------:R-:W-:Y:S04]  /*25850*/  STL.64 [R1+0x168], R10 ;  /* 0x0001680a01007387 */ /* 0x000fe80000100a00 */
[----:B------:R-:W0:Y:S04]  /*25860*/  LDS.128 R8, [R29] ;  /* 0x000000001d087984 */ /* 0x000e280000000c00 */
[----:B0-----:R-:W-:Y:S04]  /*25870*/  STL.64 [R1+0x70], R8 ;  /* 0x0000700801007387 */ /* 0x001fe80000100a00 */
[----:B------:R-:W-:Y:S04]  /*25880*/  STL.64 [R1+0x78], R10 ;  /* 0x0000780a01007387 */ /* 0x000fe80000100a00 */
[----:B------:R-:W0:Y:S04]  /*25890*/  LDS.128 R8, [R29+0x800] ;  /* 0x000800001d087984 */ /* 0x000e280000000c00 */
[----:B0-----:R-:W-:Y:S04]  /*258a0*/  STL.64 [R1+0x170], R8 ;  /* 0x0001700801007387 */ /* 0x001fe80000100a00 */
[----:B------:R-:W-:Y:S04]  /*258b0*/  STL.64 [R1+0x178], R10 ;  /* 0x0001780a01007387 */ /* 0x000fe80000100a00 */
[----:B------:R-:W0:Y:S04]  /*258c0*/  LDS.128 R8, [R3] ;  /* 0x0000000003087984 */ /* 0x000e280000000c00 */
[----:B0-----:R-:W-:Y:S01]  /*258d0*/  STL [R1+0x144], R9 ;  /* 0x0001440901007387 */ /* 0x001fe20000100800 */
[----:B------:R-:W-:-:S03]  /*258e0*/  IMAD.MOV.U32 R28, RZ, RZ, R8 ;  /* 0x000000ffff1c7224 */ /* 0x000fc600078e0008 */
[----:B------:R-:W-:Y:S04]  /*258f0*/  STL.64 [R1+0x148], R10 ;  /* 0x0001480a01007387 */ /* 0x000fe80000100a00 */
[----:B------:R-:W0:Y:S04]  /*25900*/  LDS.128 R8, [R3+0x800] ;  /* 0x0008000003087984 */ /* 0x000e280000000c00 */
[----:B------:R-:W-:Y:S06]  /*25910*/  BAR.SYNC.DEFER_BLOCKING 0x0 ;  /* 0x0000000000007b1d */ /* 0x000fec0000010000 */
[----:B------:R-:W-:Y:S04]  /*25920*/  STL [R1+0x10d4], R28 ;  /* 0x0010d41c01007387 */ /* 0x000fe80000100800 */
[----:B----4-:R-:W-:Y:S04]  /*25930*/  STS.128 [R2], R12 ;  /* 0x0000000c02007388 */ /* 0x010fe80000000c00 */
[----:B0-----:R-:W-:Y:S04]  /*25940*/  STL.64 [R1+0x180], R8 ;  /* 0x0001800801007387 */ /* 0x001fe80000100a00 */
[----:B------:R0:W-:Y:S04]  /*25950*/  STL.64 [R1+0x188], R10 ;  /* 0x0001880a01007387 */ /* 0x0001e80000100a00 */
[----:B0-----:R-:W4:Y:S04]  /*25960*/  LDL.LU.64 R10, [R1+0x12b0] ;  /* 0x0012b000010a7983 */ /* 0x001f280000300a00 */
[----:B------:R-:W4:Y:S04]  /*25970*/  LDL.LU.64 R8, [R1+0x12a8] ;  /* 0x0012a80001087983 */ /* 0x000f280000300a00 */
[----:B------:R-:W3:Y:S04]  /*25980*/  LDL.LU R12, [R1+0x110] ;  /* 0x00011000010c7983 */ /* 0x000ee80000300800 */
[----:B------:R-:W3:Y:S04]  /*25990*/  LDL.LU R13, [R1+0x114] ;  /* 0x00011400010d7983 */ /* 0x000ee80000300800 */
[----:B------:R-:W3:Y:S04]  /*259a0*/  LDL.LU R14, [R1+0x118] ;  /* 0x00011800010e7983 */ /* 0x000ee80000300800 */
[----:B------:R-:W3:Y:S04]  /*259b0*/  LDL.LU R15, [R1+0x11c] ;  /* 0x00011c00010f7983 */ /* 0x000ee80000300800 */
[----:B--2---:R0:W-:Y:S04]  /*259c0*/  STS.128 [R2+0x200], R16 ;  /* 0x0002001002007388 */ /* 0x0041e80000000c00 */
[----:B------:R1:W-:Y:S04]  /*259d0*/  STS.128 [R2+0x80], R24 ;  /* 0x0000801802007388 */ /* 0x0003e80000000c00 */
[----:B---3--:R-:W-:Y:S04]  /*259e0*/  STL.64 [R1+0x1278], R14 ;  /* 0x0012780e01007387 */ /* 0x008fe80000100a00 */
[----:B------:R-:W-:Y:S04]  /*259f0*/  STL.64 [R1+0x1270], R12 ;  /* 0x0012700c01007387 */ /* 0x000fe80000100a00 */
[----:B------:R2:W-:Y:S04]  /*25a00*/  STL [R1+0x12a0], R27 ;  /* 0x0012a01b01007387 */ /* 0x0005e80000100800 */
[----:B0-----:R-:W3:Y:S04]  /*25a10*/  LDL.LU R16, [R1+0x100] ;  /* 0x0001000001107983 */ /* 0x001ee80000300800 */
[----:B------:R-:W3:Y:S04]  /*25a20*/  LDL.LU R17, [R1+0x104] ;  /* 0x0001040001117983 */ /* 0x000ee80000300800 */
[----:B------:R-:W3:Y:S04]  /*25a30*/  LDL.LU R18, [R1+0x108] ;  /* 0x0001080001127983 */ /* 0x000ee80000300800 */
[----:B------:R-:W3:Y:S04]  /*25a40*/  LDL.LU R19, [R1+0x10c] ;  /* 0x00010c0001137983 */ /* 0x000ee80000300800 */
[----:B-1----:R-:W4:Y:S04]  /*25a50*/  LDL.LU R24, [R1+0x80] ;  /* 0x0000800001187983 */ /* 0x002f280000300800 */
[----:B------:R-:W4:Y:S04]  /*25a60*/  LDL.LU R25, [R1+0x84] ;  /* 0x0000840001197983 */ /* 0x000f280000300800 */
[----:B------:R-:W4:Y:S04]  /*25a70*/  LDL.LU R26, [R1+0x88] ;  /* 0x00008800011a7983 */ /* 0x000f280000300800 */
[----:B--2---:R-:W2:Y:S04]  /*25a80*/  LDL.LU R27, [R1+0x8c] ;  /* 0x00008c00011b7983 */ /* 0x004ea80000300800 */
[----:B------:R0:W-:Y:S04]  /*25a90*/  STS.128 [R2+0x280], R4 ;  /* 0x0002800402007388 */ /* 0x0001e80000000c00 */
[----:B------:R1:W-:Y:S04]  /*25aa0*/  STS.128 [R2+0x400], R20 ;  /* 0x0004001402007388 */ /* 0x0003e80000000c00 */
[----:B---3--:R-:W-:Y:S04]  /*25ab0*/  STL.64 [R1+0x1288], R18 ;  /* 0x0012881201007387 */ /* 0x008fe80000100a00 */
[----:B------:R3:W-:Y:S04]  /*25ac0*/  STL.64 [R1+0x1280], R16 ;  /* 0x0012801001007387 */ /* 0x0007e80000100a00 */
[----:B0-----:R-:W3:Y:S04]  /*25ad0*/  LDL.LU R4, [R1+0xa0] ;  /* 0x0000a00001047983 */ /* 0x001ee80000300800 */
[----:B------:R-:W3:Y:S04]  /*25ae0*/  LDL.LU R5, [R1+0xa4] ;  /* 0x0000a40001057983 */ /* 0x000ee80000300800 */
[----:B------:R-:W3:Y:S04]  /*25af0*/  LDL.LU R6, [R1+0xa8] ;  /* 0x0000a80001067983 */ /* 0x000ee80000300800 */
[----:B------:R-:W3:Y:S04]  /*25b00*/  LDL.LU R7, [R1+0xac] ;  /* 0x0000ac0001077983 */ /* 0x000ee80000300800 */
[----:B-1----:R-:W3:Y:S04]  /*25b10*/  LDL.LU R20, [R1+0xf0] ;  /* 0x0000f00001147983 */ /* 0x002ee80000300800 */
[----:B------:R-:W3:Y:S04]  /*25b20*/  LDL.LU R21, [R1+0xf4] ;  /* 0x0000f40001157983 */ /* 0x000ee80000300800 */
[----:B------:R-:W3:Y:S04]  /*25b30*/  LDL.LU R22, [R1+0xf8] ;  /* 0x0000f80001167983 */ /* 0x000ee80000300800 */
[----:B------:R-:W3:Y:S04]  /*25b40*/  LDL.LU R23, [R1+0xfc] ;  /* 0x0000fc0001177983 */ /* 0x000ee80000300800 */
[----:B----4-:R-:W-:Y:S04]  /*25b50*/  STS.128 [R2+0x480], R8 ;  /* 0x0004800802007388 */ /* 0x010fe80000000c00 */
[----:B--2---:R-:W-:Y:S04]  /*25b60*/  STS.128 [R2+0x600], R24 ;  /* 0x0006001802007388 */ /* 0x004fe80000000c00 */
[----:B---3--:R-:W-:Y:S04]  /*25b70*/  STL.64 [R1+0x1298], R22 ;  /* 0x0012981601007387 */ /* 0x008fe80000100a00 */
[----:B------:R0:W-:Y:S04]  /*25b80*/  STL.64 [R1+0x1290], R20 ;  /* 0x0012901401007387 */ /* 0x0001e80000100a00 */
[----:B------:R-:W2:Y:S04]  /*25b90*/  LDL.LU R12, [R1+0xc0] ;  /* 0x0000c000010c7983 */ /* 0x000ea80000300800 */
[----:B------:R-:W2:Y:S04]  /*25ba0*/  LDL.LU R13, [R1+0xc4] ;  /* 0x0000c400010d7983 */ /* 0x000ea80000300800 */
[----:B------:R-:W2:Y:S04]  /*25bb0*/  LDL.LU R14, [R1+0xc8] ;  /* 0x0000c800010e7983 */ /* 0x000ea80000300800 */
[----:B------:R-:W2:Y:S04]  /*25bc0*/  LDL.LU R15, [R1+0xcc] ;  /* 0x0000cc00010f7983 */ /* 0x000ea80000300800 */
[----:B------:R-:W3:Y:S04]  /*25bd0*/  LDL.LU R16, [R1+0xb0] ;  /* 0x0000b00001107983 */ /* 0x000ee80000300800 */
[----:B------:R-:W3:Y:S04]  /*25be0*/  LDL.LU R17, [R1+0xb4] ;  /* 0x0000b40001117983 */ /* 0x000ee80000300800 */
[----:B------:R-:W3:Y:S04]  /*25bf0*/  LDL.LU R18, [R1+0xb8] ;  /* 0x0000b80001127983 */ /* 0x000ee80000300800 */
[----:B------:R-:W3:Y:S04]  /*25c00*/  LDL.LU R19, [R1+0xbc] ;  /* 0x0000bc0001137983 */ /* 0x000ee80000300800 */
[----:B0-----:R-:W4:Y:S04]  /*25c10*/  LDL.LU R20, [R1+0x90] ;  /* 0x0000900001147983 */ /* 0x001f280000300800 */
[----:B------:R-:W4:Y:S04]  /*25c20*/  LDL.LU R21, [R1+0x94] ;  /* 0x0000940001157983 */ /* 0x000f280000300800 */
[----:B------:R-:W4:Y:S04]  /*25c30*/  LDL.LU R22, [R1+0x98] ;  /* 0x0000980001167983 */ /* 0x000f280000300800 */
[----:B------:R-:W4:Y:S04]  /*25c40*/  LDL.LU R23, [R1+0x9c] ;  /* 0x00009c0001177983 */ /* 0x000f280000300800 */
[----:B------:R-:W2:Y:S04]  /*25c50*/  LDL.LU R8, [R1+0xe0] ;  /* 0x0000e00001087983 */ /* 0x000ea80000300800 */
[----:B------:R-:W2:Y:S04]  /*25c60*/  LDL.LU R9, [R1+0xe4] ;  /* 0x0000e40001097983 */ /* 0x000ea80000300800 */
[----:B------:R-:W2:Y:S04]  /*25c70*/  LDL.LU R10, [R1+0xe8] ;  /* 0x0000e800010a7983 */ /* 0x000ea80000300800 */
[----:B------:R-:W2:Y:S04]  /*25c80*/  LDL.LU R11, [R1+0xec] ;  /* 0x0000ec00010b7983 */ /* 0x000ea80000300800 */
[----:B------:R-:W2:Y:S04]  /*25c90*/  LDL.LU R27, [R1+0x12a0] ;  /* 0x0012a000011b7983 */ /* 0x000ea80000300800 */
[----:B------:R-:W-:Y:S04]  /*25ca0*/  STS.128 [R2+0x680], R4 ;  /* 0x0006800402007388 */ /* 0x000fe80000000c00 */
[----:B------:R-:W-:Y:S06]  /*25cb0*/  BAR.SYNC.DEFER_BLOCKING 0x0 ;  /* 0x0000000000007b1d */ /* 0x000fec0000010000 */
[----:B------:R-:W0:Y:S01]  /*25cc0*/  LDS.128 R4, [R0] ;  /* 0x0000000000047984 */ /* 0x000e220000000c00 */
[----:B------:R-:W-:-:S03]  /*25cd0*/  LOP3.LUT R28, R0, 0x20, RZ, 0x3c, !PT ;  /* 0x00000020001c7812 */ /* 0x000fc600078e3cff */
[----:B0-----:R-:W-:Y:S01]  /*25ce0*/  STL [R1+0x4], R5 ;  /* 0x0000040501007387 */ /* 0x001fe20000100800 */
[----:B------:R-:W-:-:S03]  /*25cf0*/  IMAD.MOV.U32 R25, RZ, RZ, R4 ;  /* 0x000000ffff197224 */ /* 0x000fc600078e0004 */
[----:B------:R-:W-:Y:S04]  /*25d00*/  STL.64 [R1+0x8], R6 ;  /* 0x0000080601007387 */ /* 0x000fe80000100a00 */
[----:B------:R-:W0:Y:S04]  /*25d10*/  LDS.128 R4, [R0+0x800] ;  /* 0x0008000000047984 */ /* 0x000e280000000c00 */
[----:B--2---:R-:W-:Y:S04]  /*25d20*/  STL [R1+0x1114], R27 ;  /* 0x0011141b01007387 */ /* 0x004fe80000100800 */
[----:B------:R1:W-:Y:S04]  /*25d30*/  STL [R1+0x1110], R25 ;  /* 0x0011101901007387 */ /* 0x0003e80000100800 */
[----:B------:R-:W2:Y:S04]  /*25d40*/  LDL.LU R24, [R1+0xd0] ;  /* 0x0000d00001187983 */ /* 0x000ea80000300800 */
[----:B-1----:R-:W2:Y:S04]  /*25d50*/  LDL.LU R25, [R1+0xd4] ;  /* 0x0000d40001197983 */ /* 0x002ea80000300800 */
[----:B------:R-:W2:Y:S04]  /*25d60*/  LDL.LU R26, [R1+0xd8] ;  /* 0x0000d800011a7983 */ /* 0x000ea80000300800 */
[----:B------:R-:W2:Y:S04]  /*25d70*/  LDL.LU R27, [R1+0xdc] ;  /* 0x0000dc00011b7983 */ /* 0x000ea80000300800 */
[----:B0-----:R-:W-:Y:S04]  /*25d80*/  STL.64 [R1+0x60], R4 ;  /* 0x0000600401007387 */ /* 0x001fe80000100a00 */
[----:B------:R-:W-:Y:S04]  /*25d90*/  STL.64 [R1+0x68], R6 ;  /* 0x0000680601007387 */ /* 0x000fe80000100a00 */
[----:B------:R-:W0:Y:S04]  /*25da0*/  LDS.128 R4, [R28] ;  /* 0x000000001c047984 */ /* 0x000e280000000c00 */
[----:B0-----:R-:W-:Y:S04]  /*25db0*/  STL.64 [R1+0x20], R4 ;  /* 0x0000200401007387 */ /* 0x001fe80000100a00 */
[----:B------:R-:W-:Y:S04]  /*25dc0*/  STL.64 [R1+0x28], R6 ;  /* 0x0000280601007387 */ /* 0x000fe80000100a00 */
[----:B------:R-:W0:Y:S04]  /*25dd0*/  LDS.128 R4, [R28+0x800] ;  /* 0x000800001c047984 */ /* 0x000e280000000c00 */
[----:B0-----:R-:W-:Y:S04]  /*25de0*/  STL.64 [R1+0xa0], R4 ;  /* 0x0000a00401007387 */ /* 0x001fe80000100a00 */
[----:B------:R-:W-:Y:S04]  /*25df0*/  STL.64 [R1+0xa8], R6 ;  /* 0x0000a80601007387 */ /* 0x000fe80000100a00 */
[----:B------:R-:W0:Y:S02]  /*25e00*/  LDS.128 R4, [R29] ;  /* 0x000000001d047984 */ /* 0x000e240000000c00 */
[----:B0-----:R-:W-:-:S02]  /*25e10*/  IMAD.MOV.U32 R28, RZ, RZ, R4 ;  /* 0x000000ffff1c7224 */ /* 0x001fc400078e0004 */
[----:B------:R-:W-:Y:S04]  /*25e20*/  STL [R1+0x14], R5 ;  /* 0x0000140501007387 */ /* 0x000fe80000100800 */
[----:B------:R-:W-:Y:S04]  /*25e30*/  STL.64 [R1+0x18], R6 ;  /* 0x0000180601007387 */ /* 0x000fe80000100a00 */
[----:B------:R0:W-:Y:S02]  /*25e40*/  STL [R1+0x10d8], R28 ;  /* 0x0010d81c01007387 */ /* 0x0001e40000100800 */
[----:B0-----:R-:W-:-:S05]  /*25e50*/  LOP3.LUT R28, R0, 0x40, RZ, 0x3c, !PT ;  /* 0x00000040001c7812 */ /* 0x001fca00078e3cff */
        /* <DEDUP_REMOVED lines=9> */
[----:B----4-:R1:W-:Y:S04]  /*25ef0*/  STS.128 [R2], R20 ;  /* 0x0000001402007388 */ /* 0x0103e80000000c00 */
[----:B---3--:R3:W-:Y:S04]  /*25f00*/  STS.128 [R2+0x80], R16 ;  /* 0x0000801002007388 */ /* 0x0087e80000000c00 */
[----:B0-----:R-:W-:Y:S04]  /*25f10*/  STL [R1+0x10c8], R6 ;  /* 0x0010c80601007387 */ /* 0x001fe80000100800 */
[----:B------:R-:W-:Y:S04]  /*25f20*/  STL [R1+0x10c4], R7 ;  /* 0x0010c40701007387 */ /* 0x000fe80000100800 */
[----:B-1----:R-:W4:Y:S04]  /*25f30*/  LDL.LU.64 R22, [R1+0x1298] ;  /* 0x0012980001167983 */ /* 0x002f280000300a00 */
[----:B------:R-:W4:Y:S04]  /*25f40*/  LDL.LU.64 R20, [R1+0x1290] ;  /* 0x0012900001147983 */ /* 0x000f280000300a00 */
[----:B---3--:R-:W3:Y:S04]  /*25f50*/  LDL.LU.64 R18, [R1+0x1288] ;  /* 0x0012880001127983 */ /* 0x008ee80000300a00 */
[----:B------:R-:W3:Y:S04]  /*25f60*/  LDL.LU.64 R16, [R1+0x1280] ;  /* 0x0012800001107983 */ /* 0x000ee80000300a00 */
[----:B------:R0:W-:Y:S04]  /*25f70*/  STS.128 [R2+0x200], R12 ;  /* 0x0002000c02007388 */ /* 0x0001e80000000c00 */
[----:B0-----:R-:W3:Y:S04]  /*25f80*/  LDL.LU.64 R14, [R1+0x1278] ;  /* 0x00127800010e7983 */ /* 0x001ee80000300a00 */
[----:B------:R-:W3:Y:S01]  /*25f90*/  LDL.LU.64 R12, [R1+0x1270] ;  /* 0x00127000010c7983 */ /* 0x000ee20000300a00 */
[----:B------:R-:W-:-:S03]  /*25fa0*/  LOP3.LUT R6, R0, 0x20, RZ, 0x3c, !PT ;  /* 0x0000002000067812 */ /* 0x000fc600078e3cff */
[----:B--2---:R-:W-:Y:S04]  /*25fb0*/  STS.128 [R2+0x280], R24 ;  /* 0x0002801802007388 */ /* 0x004fe80000000c00 */
[----:B------:R-:W-:Y:S04]  /*25fc0*/  STS.128 [R2+0x400], R8 ;  /* 0x0004000802007388 */ /* 0x000fe80000000c00 */
[----:B----4-:R-:W-:Y:S04]  /*25fd0*/  STS.128 [R2+0x480], R20 ;  /* 0x0004801402007388 */ /* 0x010fe80000000c00 */
[----:B---3--:R-:W-:Y:S04]  /*25fe0*/  STS.128 [R2+0x600], R16 ;  /* 0x0006001002007388 */ /* 0x008fe80000000c00 */
[----:B------:R-:W-:Y:S04]  /*25ff0*/  STS.128 [R2+0x680], R12 ;  /* 0x0006800c02007388 */ /* 0x000fe80000000c00 */
[----:B------:R-:W-:Y:S06]  /*26000*/  BAR.SYNC.DEFER_BLOCKING 0x0 ;  /* 0x0000000000007b1d */ /* 0x000fec0000010000 */
[----:B------:R-:W0:Y:S04]  /*26010*/  LDS.128 R16, [R0] ;  /* 0x0000000000107984 */ /* 0x000e280000000c00 */
[----:B------:R-:W1:Y:S04]  /*26020*/  LDS.128 R12, [R0+0x800] ;  /* 0x00080000000c7984 */ /* 0x000e680000000c00 */
[----:B------:R-:W2:Y:S04]  /*26030*/  LDS.128 R8, [R6] ;  /* 0x0000000006087984 */ /* 0x000ea80000000c00 */
[----:B0-----:R0:W-:Y:S04]  /*26040*/  STL.64 [R1+0xc0], R16 ;  /* 0x0000c01001007387 */ /* 0x0011e80000100a00 */
[----:B------:R3:W-:Y:S04]  /*26050*/  STL.64 [R1+0xc8], R18 ;  /* 0x0000c81201007387 */ /* 0x0007e80000100a00 */
[----:B0-----:R-:W4:Y:S04]  /*26060*/  LDL.LU R16, [R1+0x480] ;  /* 0x0004800001107983 */ /* 0x001f280000300800 */
[----:B-1----:R-:W-:Y:S04]  /*26070*/  STL.64 [R1+0x1d0], R12 ;  /* 0x0001d00c01007387 */ /* 0x002fe80000100a00 */
[----:B------:R-:W-:Y:S04]  /*26080*/  STL.64 [R1+0x1d8], R14 ;  /* 0x0001d80e01007387 */ /* 0x000fe80000100a00 */
[----:B--2---:R0:W-:Y:S04]  /*26090*/  STL.64 [R1+0xf0], R8 ;  /* 0x0000f00801007387 */ /* 0x0041e80000100a00 */
[----:B------:R1:W-:Y:S04]  /*260a0*/  STL.64 [R1+0xf8], R10 ;  /* 0x0000f80a01007387 */ /* 0x0003e80000100a00 */
[----:B------:R-:W4:Y:S04]  /*260b0*/  LDL.LU R17, [R1+0x484] ;  /* 0x0004840001117983 */ /* 0x000f280000300800 */
[----:B---3--:R-:W2:Y:S04]  /*260c0*/  LDL.LU R18, [R1+0x488] ;  /* 0x0004880001127983 */ /* 0x008ea80000300800 */
[----:B------:R-:W2:Y:S04]  /*260d0*/  LDL.LU R19, [R1+0x48c] ;  /* 0x00048c0001137983 */ /* 0x000ea80000300800 */
[----:B--2---:R-:W-:Y:S04]  /*260e0*/  STL.64 [R1+0x11c8], R18 ;  /* 0x0011c81201007387 */ /* 0x004fe80000100a00 */
[----:B----4-:R-:W-:Y:S04]  /*260f0*/  STL.64 [R1+0x11c0], R16 ;  /* 0x0011c01001007387 */ /* 0x010fe80000100a00 */
[----:B------:R-:W2:Y:S04]  /*26100*/  LDL.LU R20, [R1+0x400] ;  /* 0x0004000001147983 */ /* 0x000ea80000300800 */
[----:B------:R-:W2:Y:S04]  /*26110*/  LDL.LU R21, [R1+0x404] ;  /* 0x0004040001157983 */ /* 0x000ea80000300800 */
[----:B------:R-:W3:Y:S04]  /*26120*/  LDL.LU R22, [R1+0x408] ;  /* 0x0004080001167983 */ /* 0x000ee80000300800 */
[----:B------:R-:W3:Y:S04]  /*26130*/  LDL.LU R23, [R1+0x40c] ;  /* 0x00040c0001177983 */ /* 0x000ee80000300800 */
[----:B---3--:R-:W-:Y:S04]  /*26140*/  STL.64 [R1+0x11d8], R22 ;  /* 0x0011d81601007387 */ /* 0x008fe80000100a00 */
[----:B--2---:R-:W-:Y:S04]  /*26150*/  STL.64 [R1+0x11d0], R20 ;  /* 0x0011d01401007387 */ /* 0x004fe80000100a00 */
[----:B0-----:R-:W2:Y:S04]  /*26160*/  LDL.LU R8, [R1+0x3f0] ;  /* 0x0003f00001087983 */ /* 0x001ea80000300800 */
[----:B------:R-:W2:Y:S04]  /*26170*/  LDL.LU R9, [R1+0x3f4] ;  /* 0x0003f40001097983 */ /* 0x000ea80000300800 */
[----:B-1----:R-:W3:Y:S04]  /*26180*/  LDL.LU R10, [R1+0x3f8] ;  /* 0x0003f800010a7983 */ /* 0x002ee80000300800 */
[----:B------:R-:W3:Y:S04]  /*26190*/  LDL.LU R11, [R1+0x3fc] ;  /* 0x0003fc00010b7983 */ /* 0x000ee80000300800 */
[----:B---3--:R-:W-:Y:S04]  /*261a0*/  STL.64 [R1+0x11e8], R10 ;  /* 0x0011e80a01007387 */ /* 0x008fe80000100a00 */
[----:B--2---:R0:W-:Y:S04]  /*261b0*/  STL.64 [R1+0x11e0], R8 ;  /* 0x0011e00801007387 */ /* 0x0041e80000100a00 */
[----:B0-----:R-:W2:Y:S04]  /*261c0*/  LDL.LU R8, [R1+0x250] ;  /* 0x0002500001087983 */ /* 0x001ea80000300800 */
[----:B------:R-:W2:Y:S04]  /*261d0*/  LDL.LU R9, [R1+0x254] ;  /* 0x0002540001097983 */ /* 0x000ea80000300800 */
[----:B------:R-:W3:Y:S04]  /*261e0*/  LDL.LU R10, [R1+0x258] ;  /* 0x00025800010a7983 */ /* 0x000ee80000300800 */
        /* <DEDUP_REMOVED lines=44> */
[----:B--2---:R-:W-:Y:S04]  /*264b0*/  STL.64 [R1+0x1260], R8 ;  /* 0x0012600801007387 */ /* 0x004fe80000100a00 */
[----:B------:R-:W0:Y:S04]  /*264c0*/  LDS.128 R8, [R6+0x800] ;  /* 0x0008000006087984 */ /* 0x000e280000000c00 */
        /* <DEDUP_REMOVED lines=8> */
[----:B------:R-:W4:Y:S04]  /*26550*/  LDL.LU R24, [R1+0x3d0] ;  /* 0x0003d00001187983 */ /* 0x000f280000300800 */
[----:B------:R-:W4:Y:S04]  /*26560*/  LDL.LU R25, [R1+0x3d4] ;  /* 0x0003d40001197983 */ /* 0x000f280000300800 */
[----:B------:R-:W4:Y:S04]  /*26570*/  LDL.LU R26, [R1+0x3d8] ;  /* 0x0003d800011a7983 */ /* 0x000f280000300800 */
[----:B------:R-:W4:Y:S04]  /*26580*/  LDL.LU R27, [R1+0x3dc] ;  /* 0x0003dc00011b7983 */ /* 0x000f280000300800 */
[----:B------:R-:W2:Y:S04]  /*26590*/  LDL.LU R12, [R1+0x490] ;  /* 0x00049000010c7983 */ /* 0x000ea80000300800 */
[----:B------:R-:W2:Y:S04]  /*265a0*/  LDL.LU R13, [R1+0x494] ;  /* 0x00049400010d7983 */ /* 0x000ea80000300800 */
        /* <DEDUP_REMOVED lines=11> */
[----:B0-----:R-:W-:Y:S04]  /*26660*/  STL.64 [R1+0x1a0], R8 ;  /* 0x0001a00801007387 */ /* 0x001fe80000100a00 */
[----:B------:R-:W-:Y:S04]  /*26670*/  STL.64 [R1+0x1a8], R10 ;  /* 0x0001a80a01007387 */ /* 0x000fe80000100a00 */
[----:B------:R-:W0:Y:S04]  /*26680*/  LDS.128 R8, [R3+0x800] ;  /* 0x0008000003087984 */ /* 0x000e280000000c00 */
[----:B0-----:R-:W-:Y:S04]  /*26690*/  STL.64 [R1+0x210], R8 ;  /* 0x0002100801007387 */ /* 0x001fe80000100a00 */
[----:B------:R0:W-:Y:S04]  /*266a0*/  STL.64 [R1+0x218], R10 ;  /* 0x0002180a01007387 */ /* 0x0001e80000100a00 */
[----:B0-----:R-:W2:Y:S04]  /*266b0*/  LDL.LU.64 R10, [R1+0x1268] ;  /* 0x00126800010a7983 */ /* 0x001ea80000300a00 */
[----:B------:R-:W2:Y:S04]  /*266c0*/  LDL.LU.64 R8, [R1+0x1260] ;  /* 0x0012600001087983 */ /* 0x000ea80000300a00 */
[----:B------:R-:W-:Y:S06]  /*266d0*/  BAR.SYNC.DEFER_BLOCKING 0x0 ;  /* 0x0000000000007b1d */ /* 0x000fec0000010000 */
[----:B--2---:R0:W-:Y:S04]  /*266e0*/  STS.128 [R2], R8 ;  /* 0x0000000802007388 */ /* 0x0041e80000000c00 */
[----:B0-----:R-:W2:Y:S04]  /*266f0*/  LDL.LU.64 R10, [R1+0x1258] ;  /* 0x00125800010a7983 */ /* 0x001ea80000300a00 */
[----:B------:R-:W2:Y:S04]  /*26700*/  LDL.LU.64 R8, [R1+0x1250] ;  /* 0x0012500001087983 */ /* 0x000ea80000300a00 */
[----:B--2---:R0:W-:Y:S04]  /*26710*/  STS.128 [R2+0x80], R8 ;  /* 0x0000800802007388 */ /* 0x0041e80000000c00 */
        /* <DEDUP_REMOVED lines=17> */
[----:B--2---:R-:W-:Y:S04]  /*26830*/  STS.128 [R2+0x680], R8 ;  /* 0x0006800802007388 */ /* 0x004fe80000000c00 */
[----:B------:R-:W-:Y:S06]  /*26840*/  BAR.SYNC.DEFER_BLOCKING 0x0 ;  /* 0x0000000000007b1d */ /* 0x000fec0000010000 */
        /* <DEDUP_REMOVED lines=22> */
[----:B------:R-:W-:Y:S06]  /*269b0*/  BAR.SYNC.DEFER_BLOCKING 0x0 ;  /* 0x0000000000007b1d */ /* 0x000fec0000010000 */
[----:B0-----:R-:W-:Y:S04]  /*269c0*/  STL.64 [R1+0x190], R8 ;  /* 0x0001900801007387 */ /* 0x001fe80000100a00 */
[----:B------:R0:W-:Y:S04]  /*269d0*/  STL.64 [R1+0x198], R10 ;  /* 0x0001980a01007387 */ /* 0x0001e80000100a00 */
[----:B0-----:R-:W2:Y:S04]  /*269e0*/  LDL.LU.64 R10, [R1+0x11e8] ;  /* 0x0011e800010a7983 */ /* 0x001ea80000300a00 */
[----:B------:R-:W2:Y:S04]  /*269f0*/  LDL.LU.64 R8, [R1+0x11e0] ;  /* 0x0011e00001087983 */ /* 0x000ea80000300a00 */
[----:B---3--:R0:W-:Y:S04]  /*26a00*/  STS.128 [R2], R20 ;  /* 0x0000001402007388 */ /* 0x0081e80000000c00 */
[----:B------:R1:W-:Y:S04]  /*26a10*/  STS.128 [R2+0x80], R16 ;  /* 0x0000801002007388 */ /* 0x0003e80000000c00 */
[----:B0-----:R-:W3:Y:S04]  /*26a20*/  LDL.LU.64 R22, [R1+0x11d8] ;  /* 0x0011d80001167983 */ /* 0x001ee80000300a00 */
[----:B------:R-:W3:Y:S04]  /*26a30*/  LDL.LU.64 R20, [R1+0x11d0] ;  /* 0x0011d00001147983 */ /* 0x000ee80000300a00 */
[----:B-1----:R-:W3:Y:S04]  /*26a40*/  LDL.LU.64 R18, [R1+0x11c8] ;  /* 0x0011c80001127983 */ /* 0x002ee80000300a00 */
[----:B------:R-:W3:Y:S04]  /*26a50*/  LDL.LU.64 R16, [R1+0x11c0] ;  /* 0x0011c00001107983 */ /* 0x000ee80000300a00 */
[----:B----4-:R-:W-:Y:S04]  /*26a60*/  STS.128 [R2+0x200], R24 ;  /* 0x0002001802007388 */ /* 0x010fe80000000c00 */
[----:B------:R-:W-:Y:S04]  /*26a70*/  STS.128 [R2+0x600], R12 ;  /* 0x0006000c02007388 */ /* 0x000fe80000000c00 */
[----:B--2---:R0:W-:Y:S04]  /*26a80*/  STS.128 [R2+0x280], R8 ;  /* 0x0002800802007388 */ /* 0x0041e80000000c00 */
[----:B0-----:R-:W2:Y:S04]  /*26a90*/  LDL.LU R8, [R1+0x5c0] ;  /* 0x0005c00001087983 */ /* 0x001ea80000300800 */
[----:B------:R-:W2:Y:S04]  /*26aa0*/  LDL.LU R9, [R1+0x5c4] ;  /* 0x0005c40001097983 */ /* 0x000ea80000300800 */
[----:B------:R-:W4:Y:S04]  /*26ab0*/  LDL.LU R10, [R1+0x5c8] ;  /* 0x0005c800010a7983 */ /* 0x000f280000300800 */
[----:B------:R-:W4:Y:S04]  /*26ac0*/  LDL.LU R11, [R1+0x5cc] ;  /* 0x0005cc00010b7983 */ /* 0x000f280000300800 */
[----:B---3--:R-:W-:Y:S04]  /*26ad0*/  STS.128 [R2+0x480], R16 ;  /* 0x0004801002007388 */ /* 0x008fe80000000c00 */
[----:B------:R-:W-:Y:S04]  /*26ae0*/  STS.128 [R2+0x400], R20 ;  /* 0x0004001402007388 */ /* 0x000fe80000000c00 */
[----:B----4-:R-:W-:Y:S04]  /*26af0*/  STL.64 [R1+0x1168], R10 ;  /* 0x0011680a01007387 */ /* 0x010fe80000100a00 */
[----:B--2---:R0:W-:Y:S04]  /*26b00*/  STL.64 [R1+0x1160], R8 ;  /* 0x0011600801007387 */ /* 0x0041e80000100a00 */
[----:B0-----:R-:W2:Y:S04]  /*26b10*/  LDL.LU R8, [R1+0x590] ;  /* 0x0005900001087983 */ /* 0x001ea80000300800 */
[----:B------:R-:W2:Y:S04]  /*26b20*/  LDL.LU R9, [R1+0x594] ;  /* 0x0005940001097983 */ /* 0x000ea80000300800 */
[----:B------:R-:W3:Y:S04]  /*26b30*/  LDL.LU R10, [R1+0x598] ;  /* 0x00059800010a7983 */ /* 0x000ee80000300800 */
[----:B------:R-:W3:Y:S04]  /*26b40*/  LDL.LU R11, [R1+0x59c] ;  /* 0x00059c00010b7983 */ /* 0x000ee80000300800 */
[----:B------:R-:W4:Y:S04]  /*26b50*/  LDL.LU R16, [R1+0x4a0] ;  /* 0x0004a00001107983 */ /* 0x000f280000300800 */
[----:B------:R-:W4:Y:S04]  /*26b60*/  LDL.LU R17, [R1+0x4a4] ;  /* 0x0004a40001117983 */ /* 0x000f280000300800 */
[----:B------:R-:W4:Y:S04]  /*26b70*/  LDL.LU R18, [R1+0x4a8] ;  /* 0x0004a80001127983 */ /* 0x000f280000300800 */
[----:B------:R-:W4:Y:S04]  /*26b80*/  LDL.LU R19, [R1+0x4ac] ;  /* 0x0004ac0001137983 */ /* 0x000f280000300800 */
        /* <DEDUP_REMOVED lines=24> */
[----:B----4-:R-:W-:Y:S04]  /*26d10*/  STS.128 [R2+0x680], R16 ;  /* 0x0006801002007388 */ /* 0x010fe80000000c00 */
[----:B------:R-:W-:Y:S06]  /*26d20*/  BAR.SYNC.DEFER_BLOCKING 0x0 ;  /* 0x0000000000007b1d */ /* 0x000fec0000010000 */
[----:B------:R-:W0:Y:S04]  /*26d30*/  LDS.128 R24, [R0] ;  /* 0x0000000000187984 */ /* 0x000e280000000c00 */
[----:B------:R-:W1:Y:S04]  /*26d40*/  LDS.128 R16, [R0+0x800] ;  /* 0x0008000000107984 */ /* 0x000e680000000c00 */
[----:B------:R-:W4:Y:S04]  /*26d50*/  LDS.128 R20, [R6] ;  /* 0x0000000006147984 */ /* 0x000f280000000c00 */
[----:B---3--:R-:W-:Y:S04]  /*26d60*/  STL.64 [R1+0x11b8], R10 ;  /* 0x0011b80a01007387 */ /* 0x008fe80000100a00 */
[----:B--2---:R2:W-:Y:S04]  /*26d70*/  STL.64 [R1+0x11b0], R8 ;  /* 0x0011b00801007387 */ /* 0x0045e80000100a00 */
[----:B--2---:R-:W2:Y:S04]  /*26d80*/  LDL.LU R8, [R1+0x510] ;  /* 0x0005100001087983 */ /* 0x004ea80000300800 */
[----:B------:R-:W2:Y:S04]  /*26d90*/  LDL.LU R9, [R1+0x514] ;  /* 0x0005140001097983 */ /* 0x000ea80000300800 */
[----:B------:R-:W2:Y:S04]  /*26da0*/  LDL.LU R10, [R1+0x518] ;  /* 0x00051800010a7983 */ /* 0x000ea80000300800 */
[----:B------:R-:W2:Y:S04]  /*26db0*/  LDL.LU R11, [R1+0x51c] ;  /* 0x00051c00010b7983 */ /* 0x000ea80000300800 */
[----:B------:R-:W3:Y:S04]  /*26dc0*/  LDL.LU R12, [R1+0x5d0] ;  /* 0x0005d000010c7983 */ /* 0x000ee80000300800 */
[----:B------:R-:W3:Y:S04]  /*26dd0*/  LDL.LU R13, [R1+0x5d4] ;  /* 0x0005d400010d7983 */ /* 0x000ee80000300800 */
[----:B------:R-:W3:Y:S04]  /*26de0*/  LDL.LU R14, [R1+0x5d8] ;  /* 0x0005d800010e7983 */ /* 0x000ee80000300800 */
[----:B------:R-:W3:Y:S04]  /*26df0*/  LDL.LU R15, [R1+0x5dc] ;  /* 0x0005dc00010f7983 */ /* 0x000ee80000300800 */
[----:B0-----:R-:W-:Y:S04]  /*26e00*/  STL.64 [R1+0x260], R24 ;  /* 0x0002601801007387 */ /* 0x001fe80000100a00 */
[----:B------:R-:W-:Y:S04]  /*26e10*/  STL.64 [R1+0x268], R26 ;  /* 0x0002681a01007387 */ /* 0x000fe80000100a00 */
[----:B------:R-:W0:Y:S04]  /*26e20*/  LDS.128 R24, [R6+0x800] ;  /* 0x0008000006187984 */ /* 0x000e280000000c00 */
[----:B-1----:R-:W-:Y:S04]  /*26e30*/  STL.64 [R1+0x2c0], R16 ;  /* 0x0002c01001007387 */ /* 0x002fe80000100a00 */
[----:B------:R-:W-:Y:S04]  /*26e40*/  STL.64 [R1+0x2c8], R18 ;  /* 0x0002c81201007387 */ /* 0x000fe80000100a00 */
[----:B------:R-:W1:Y:S04]  /*26e50*/  LDS.128 R16, [R28] ;  /* 0x000000001c107984 */ /* 0x000e680000000c00 */
[----:B----4-:R-:W-:Y:S04]  /*26e60*/  STL.64 [R1+0x270], R20 ;  /* 0x0002701401007387 */ /* 0x010fe80000100a00 */
[----:B------:R-:W-:Y:S04]  /*26e70*/  STL.64 [R1+0x278], R22 ;  /* 0x0002781601007387 */ /* 0x000fe80000100a00 */
[----:B------:R-:W4:Y:S04]  /*26e80*/  LDS.128 R20, [R28+0x800] ;  /* 0x000800001c147984 */ /* 0x000f280000000c00 */
[----:B0-----:R-:W-:Y:S04]  /*26e90*/  STL.64 [R1+0x2b0], R24 ;  /* 0x0002b01801007387 */ /* 0x001fe80000100a00 */
[----:B------:R-:W-:Y:S04]  /*26ea0*/  STL.64 [R1+0x2b8], R26 ;  /* 0x0002b81a01007387 */ /* 0x000fe80000100a00 */
[----:B------:R-:W0:Y:S04]  /*26eb0*/  LDS.128 R24, [R3] ;  /* 0x0000000003187984 */ /* 0x000e280000000c00 */
[----:B-1----:R-:W-:Y:S04]  /*26ec0*/  STL.64 [R1+0x290], R16 ;  /* 0x0002901001007387 */ /* 0x002fe80000100a00 */
[----:B------:R-:W-:Y:S04]  /*26ed0*/  STL.64 [R1+0x298], R18 ;  /* 0x0002981201007387 */ /* 0x000fe80000100a00 */
[----:B------:R-:W1:Y:S04]  /*26ee0*/  LDS.128 R16, [R3+0x800] ;  /* 0x0008000003107984 */ /* 0x000e680000000c00 */
[----:B------:R-:W-:Y:S06]  /*26ef0*/  BAR.SYNC.DEFER_BLOCKING 0x0 ;  /* 0x0000000000007b1d */ /* 0x000fec0000010000 */
[----:B----4-:R4:W-:Y:S04]  /*26f00*/  STL.64 [R1+0x2a0], R20 ;  /* 0x0002a01401007387 */ /* 0x0109e80000100a00 */
[----:B------:R0:W-:Y:S04]  /*26f10*/  STL.64 [R1+0x2a8], R22 ;  /* 0x0002a81601007387 */ /* 0x0001e80000100a00 */
[----:B----4-:R-:W4:Y:S04]  /*26f20*/  LDL.LU R20, [R1+0x610] ;  /* 0x0006100001147983 */ /* 0x010f280000300800 */
[----:B0-----:R0:W-:Y:S04]  /*26f30*/  STL.64 [R1+0x280], R24 ;  /* 0x0002801801007387 */ /* 0x0011e80000100a00 */
[----:B------:R0:W-:Y:S04]  /*26f40*/  STL.64 [R1+0x288], R26 ;  /* 0x0002881a01007387 */ /* 0x0001e80000100a00 */
[----:B-1----:R1:W-:Y:S04]  /*26f50*/  STL.64 [R1+0x2d0], R16 ;  /* 0x0002d01001007387 */ /* 0x0023e80000100a00 */
[----:B------:R0:W-:Y:S04]  /*26f60*/  STL.64 [R1+0x2d8], R18 ;  /* 0x0002d81201007387 */ /* 0x0001e80000100a00 */
[----:B------:R-:W4:Y:S04]  /*26f70*/  LDL.LU R21, [R1+0x614] ;  /* 0x0006140001157983 */ /* 0x000f280000300800 */
[----:B------:R-:W4:Y:S04]  /*26f80*/  LDL.LU R22, [R1+0x618] ;  /* 0x0006180001167983 */ /* 0x000f280000300800 */
[----:B------:R-:W4:Y:S04]  /*26f90*/  LDL.LU R23, [R1+0x61c] ;  /* 0x00061c0001177983 */ /* 0x000f280000300800 */
        /* <DEDUP_REMOVED lines=26> */
[----:B---3--:R-:W-:Y:S04]  /*27140*/  STS.128 [R2+0x680], R12 ;  /* 0x0006800c02007388 */ /* 0x008fe80000000c00 */
[----:B--2---:R-:W-:Y:S04]  /*27150*/  STS.128 [R2+0x600], R8 ;  /* 0x0006000802007388 */ /* 0x004fe80000000c00 */
[----:B------:R-:W-:Y:S06]  /*27160*/  BAR.SYNC.DEFER_BLOCKING 0x0 ;  /* 0x0000000000007b1d */ /* 0x000fec0000010000 */
[----:B------:R-:W0:Y:S04]  /*27170*/  LDS.128 R12, [R0] ;  /* 0x00000000000c7984 */ /* 0x000e280000000c00 */
[----:B------:R-:W1:Y:S04]  /*27180*/  LDS.128 R8, [R0+0x800] ;  /* 0x0008000000087984 */ /* 0x000e680000000c00 */
[----:B0-----:R-:W-:Y:S04]  /*27190*/  STL.64 [R1+0x240], R12 ;  /* 0x0002400c01007387 */ /* 0x001fe80000100a00 */
[----:B------:R-:W-:Y:S04]  /*271a0*/  STL.64 [R1+0x248], R14 ;  /* 0x0002480e01007387 */ /* 0x000fe80000100a00 */
[----:B------:R-:W0:Y:S04]  /*271b0*/  LDS.128 R12, [R6] ;  /* 0x00000000060c7984 */ /* 0x000e280000000c00 */
[----:B-1----:R-:W-:Y:S04]  /*271c0*/  STL.64 [R1+0x230], R8 ;  /* 0x0002300801007387 */ /* 0x002fe80000100a00 */
[----:B------:R-:W-:Y:S04]  /*271d0*/  STL.64 [R1+0x238], R10 ;  /* 0x0002380a01007387 */ /* 0x000fe80000100a00 */
[----:B------:R-:W1:Y:S04]  /*271e0*/  LDS.128 R8, [R6+0x800] ;  /* 0x0008000006087984 */ /* 0x000e680000000c00 */
[----:B------:R-:W-:Y:S04]  /*271f0*/  STL [R1+0x1150], R6 ;  /* 0x0011500601007387 */ /* 0x000fe80000100800 */
[----:B0-----:R-:W-:Y:S04]  /*27200*/  STL.64 [R1+0x220], R12 ;  /* 0x0002200c01007387 */ /* 0x001fe80000100a00 */
[----:B------:R-:W-:Y:S04]  /*27210*/  STL.64 [R1+0x228], R14 ;  /* 0x0002280e01007387 */ /* 0x000fe80000100a00 */
[----:B------:R0:W-:Y:S04]  /*27220*/  STL.64 [R1+0x1148], R4 ;  /* 0x0011480401007387 */ /* 0x0001e80000100a00 */
[----:B-1----:R-:W-:Y:S04]  /*27230*/  STL.64 [R1+0x1e0], R8 ;  /* 0x0001e00801007387 */ /* 0x002fe80000100a00 */
[----:B------:R-:W-:Y:S04]  /*27240*/  STL.64 [R1+0x1e8], R10 ;  /* 0x0001e80a01007387 */ /* 0x000fe80000100a00 */
[----:B------:R-:W1:Y:S04]  /*27250*/  LDS.128 R8, [R28+0x800] ;  /* 0x000800001c087984 */ /* 0x000e680000000c00 */
[----:B------:R-:W2:Y:S04]  /*27260*/  LDS.128 R12, [R28] ;  /* 0x000000001c0c7984 */ /* 0x000ea80000000c00 */
[----:B0-----:R-:W3:Y:S04]  /*27270*/  LDL.LU R4, [R1+0x5f0] ;  /* 0x0005f00001047983 */ /* 0x001ee80000300800 */
[----:B------:R-:W3:Y:S04]  /*27280*/  LDL.LU R5, [R1+0x5f4] ;  /* 0x0005f40001057983 */ /* 0x000ee80000300800 */
[----:B------:R-:W3:Y:S04]  /*27290*/  LDL.LU R6, [R1+0x5f8] ;  /* 0x0005f80001067983 */ /* 0x000ee80000300800 */
[----:B------:R-:W3:Y:S04]  /*272a0*/  LDL.LU R7, [R1+0x5fc] ;  /* 0x0005fc0001077983 */ /* 0x000ee80000300800 */
[----:B-1----:R-:W-:Y:S04]  /*272b0*/  STL [R1+0x10c0], R10 ;  /* 0x0010c00a01007387 */ /* 0x002fe80000100800 */
[----:B--2---:R-:W-:Y:S04]  /*272c0*/  STL.64 [R1+0x1c0], R12 ;  /* 0x0001c00c01007387 */ /* 0x004fe80000100a00 */
[----:B------:R-:W-:Y:S04]  /*272d0*/  STL.64 [R1+0x1c8], R14 ;  /* 0x0001c80e01007387 */ /* 0x000fe80000100a00 */
[----:B------:R-:W0:Y:S04]  /*272e0*/  LDS.128 R12, [R3] ;  /* 0x00000000030c7984 */ /* 0x000e280000000c00 */
[----:B------:R-:W-:Y:S04]  /*272f0*/  STL [R1+0x10bc], R11 ;  /* 0x0010bc0b01007387 */ /* 0x000fe80000100800 */
[----:B------:R1:W-:Y:S04]  /*27300*/  STL.64 [R1+0x1158], R8 ;  /* 0x0011580801007387 */ /* 0x0003e80000100a00 */
[----:B-1----:R-:W2:Y:S04]  /*27310*/  LDL.LU R8, [R1+0x5e0] ;  /* 0x0005e00001087983 */ /* 0x002ea80000300800 */
[----:B------:R-:W2:Y:S04]  /*27320*/  LDL.LU R9, [R1+0x5e4] ;  /* 0x0005e40001097983 */ /* 0x000ea80000300800 */
[----:B------:R-:W2:Y:S04]  /*27330*/  LDL.LU R10, [R1+0x5e8] ;  /* 0x0005e800010a7983 */ /* 0x000ea80000300800 */
[----:B------:R-:W2:Y:S04]  /*27340*/  LDL.LU R11, [R1+0x5ec] ;  /* 0x0005ec00010b7983 */ /* 0x000ea80000300800 */
[----:B0-----:R-:W-:Y:S04]  /*27350*/  STL.64 [R1+0x10e8], R14 ;  /* 0x0010e80e01007387 */ /* 0x001fe80000100a00 */
[----:B------:R-:W-:Y:S04]  /*27360*/  STL.64 [R1+0x10e0], R12 ;  /* 0x0010e00c01007387 */ /* 0x000fe80000100a00 */
[----:B------:R-:W0:Y:S04]  /*27370*/  LDS.128 R12, [R3+0x800] ;  /* 0x00080000030c7984 */ /* 0x000e280000000c00 */
[----:B------:R-:W-:Y:S06]  /*27380*/  BAR.SYNC.DEFER_BLOCKING 0x0 ;  /* 0x0000000000007b1d */ /* 0x000fec0000010000 */
[----:B------:R1:W-:Y:S04]  /*27390*/  STS.128 [R2+0x400], R16 ;  /* 0x0004001002007388 */ /* 0x0003e80000000c00 */
[----:B0-----:R-:W-:Y:S04]  /*273a0*/  STL.64 [R1+0x250], R12 ;  /* 0x0002500c01007387 */ /* 0x001fe80000100a00 */
[----:B------:R-:W-:Y:S04]  /*273b0*/  STL.64 [R1+0x258], R14 ;  /* 0x0002580e01007387 */ /* 0x000fe80000100a00 */
[----:B-1----:R-:W2:Y:S04]  /*273c0*/  LDL.LU R16, [R1+0x6c0] ;  /* 0x0006c00001107983 */ /* 0x002ea80000300800 */
[----:B------:R-:W2:Y:S04]  /*273d0*/  LDL.LU R17, [R1+0x6c4] ;  /* 0x0006c40001117983 */ /* 0x000ea80000300800 */
[----:B------:R-:W2:Y:S04]  /*273e0*/  LDL.LU R18, [R1+0x6c8] ;  /* 0x0006c80001127983 */ /* 0x000ea80000300800 */
[----:B------:R-:W2:Y:S04]  /*273f0*/  LDL.LU R19, [R1+0x6cc] ;  /* 0x0006cc0001137983 */ /* 0x000ea80000300800 */
[----:B------:R-:W-:Y:S04]  /*27400*/  STS.128 [R2+0x200], R24 ;  /* 0x0002001802007388 */ /* 0x000fe80000000c00 */
[----:B--2---:R-:W-:Y:S04]  /*27410*/  STL.64 [R1+0x10f8], R18 ;  /* 0x0010f81201007387 */ /* 0x004fe80000100a00 */
[----:B------:R0:W-:Y:S04]  /*27420*/  STL.64 [R1+0x10f0], R16 ;  /* 0x0010f01001007387 */ /* 0x0001e80000100a00 */
[----:B0-----:R-:W2:Y:S04]  /*27430*/  LDL.LU R16, [R1+0x6b0] ;  /* 0x0006b00001107983 */ /* 0x001ea80000300800 */
[----:B------:R-:W2:Y:S04]  /*27440*/  LDL.LU R17, [R1+0x6b4] ;  /* 0x0006b40001117983 */ /* 0x000ea80000300800 */
[----:B------:R-:W2:Y:S04]  /*27450*/  LDL.LU R18, [R1+0x6b8] ;  /* 0x0006b80001127983 */ /* 0x000ea80000300800 */
[----:B------:R-:W2:Y:S04]  /*27460*/  LDL.LU R19, [R1+0x6bc] ;  /* 0x0006bc0001137983 */ /* 0x000ea80000300800 */
[----:B------:R-:W2:Y:S04]  /*27470*/  LDL.LU R24, [R1+0x690] ;  /* 0x0006900001187983 */ /* 0x000ea80000300800 */
[----:B------:R-:W2:Y:S04]  /*27480*/  LDL.LU R25, [R1+0x694] ;  /* 0x0006940001197983 */ /* 0x000ea80000300800 */
[----:B------:R-:W2:Y:S04]  /*27490*/  LDL.LU R26, [R1+0x698] ;  /* 0x00069800011a7983 */ /* 0x000ea80000300800 */
[----:B------:R-:W2:Y:S04]  /*274a0*/  LDL.LU R27, [R1+0x69c] ;  /* 0x00069c00011b7983 */ /* 0x000ea80000300800 */
[----:B---3--:R0:W-:Y:S04]  /*274b0*/  STS.128 [R2+0x80], R4 ;  /* 0x0000800402007388 */ /* 0x0081e80000000c00 */
[----:B------:R1:W-:Y:S04]  /*274c0*/  STS.128 [R2], R8 ;  /* 0x0000000802007388 */ /* 0x0003e80000000c00 */
        /* <DEDUP_REMOVED lines=8> */
[----:B--2---:R-:W-:Y:S04]  /*27550*/  STL.64 [R1+0x1120], R26 ;  /* 0x0011201a01007387 */ /* 0x004fe80000100a00 */
[----:B------:R0:W-:Y:S04]  /*27560*/  STL.64 [R1+0x1118], R24 ;  /* 0x0011181801007387 */ /* 0x0001e80000100a00 */
[----:B0-----:R-:W2:Y:S04]  /*27570*/  LDL.LU R24, [R1+0x680] ;  /* 0x0006800001187983 */ /* 0x001ea80000300800 */
[----:B------:R-:W2:Y:S04]  /*27580*/  LDL.LU R25, [R1+0x684] ;  /* 0x0006840001197983 */ /* 0x000ea80000300800 */
[----:B------:R-:W2:Y:S04]  /*27590*/  LDL.LU R26, [R1+0x688] ;  /* 0x00068800011a7983 */ /* 0x000ea80000300800 */
[----:B------:R-:W2:Y:S04]  /*275a0*/  LDL.LU R27, [R1+0x68c] ;  /* 0x00068c00011b7983 */ /* 0x000ea80000300800 */
[----:B--2---:R-:W-:Y:S04]  /*275b0*/  STL.64 [R1+0x1130], R26 ;  /* 0x0011301a01007387 */ /* 0x004fe80000100a00 */
[----:B------:R0:W-:Y:S04]  /*275c0*/  STL.64 [R1+0x1128], R24 ;  /* 0x0011281801007387 */ /* 0x0001e80000100a00 */
[----:B0-----:R-:W2:Y:S04]  /*275d0*/  LDL.LU R24, [R1+0x670] ;  /* 0x0006700001187983 */ /* 0x001ea80000300800 */
[----:B------:R-:W2:Y:S04]  /*275e0*/  LDL.LU R25, [R1+0x674] ;  /* 0x0006740001197983 */ /* 0x000ea80000300800 */
[----:B------:R-:W2:Y:S04]  /*275f0*/  LDL.LU R26, [R1+0x678] ;  /* 0x00067800011a7983 */ /* 0x000ea80000300800 */
[----:B------:R-:W2:Y:S04]  /*27600*/  LDL.LU R27, [R1+0x67c] ;  /* 0x00067c00011b7983 */ /* 0x000ea80000300800 */
[----:B----4-:R-:W-:Y:S04]  /*27610*/  STS.128 [R2+0x280], R20 ;  /* 0x0002801402007388 */ /* 0x010fe80000000c00 */
[----:B---3--:R-:W-:Y:S04]  /*27620*/  STS.128 [R2+0x480], R8 ;  /* 0x0004800802007388 */ /* 0x008fe80000000c00 */
[----:B------:R-:W-:Y:S04]  /*27630*/  STS.128 [R2+0x600], R4 ;  /* 0x0006000402007388 */ /* 0x000fe80000000c00 */
[----:B--2---:R-:W-:Y:S04]  /*27640*/  STL.64 [R1+0x1140], R26 ;  /* 0x0011401a01007387 */ /* 0x004fe80000100a00 */
[----:B------:R0:W-:Y:S04]  /*27650*/  STL.64 [R1+0x1138], R24 ;  /* 0x0011381801007387 */ /* 0x0001e80000100a00 */
[----:B0-----:R-:W2:Y:S04]  /*27660*/  LDL.LU R24, [R1+0x660] ;  /* 0x0006600001187983 */ /* 0x001ea80000300800 */
[----:B------:R-:W2:Y:S04]  /*27670*/  LDL.LU R25, [R1+0x664] ;  /* 0x0006640001197983 */ /* 0x000ea80000300800 */
[----:B------:R-:W2:Y:S04]  /*27680*/  LDL.LU R26, [R1+0x668] ;  /* 0x00066800011a7983 */ /* 0x000ea80000300800 */
[----:B------:R-:W2:Y:S04]  /*27690*/  LDL.LU R27, [R1+0x66c] ;  /* 0x00066c00011b7983 */ /* 0x000ea80000300800 */
[----:B------:R-:W-:Y:S04]  /*276a0*/  STL.64 [R1+0x1108], R18 ;  /* 0x0011081201007387 */ /* 0x000fe80000100a00 */
[----:B------:R0:W-:Y:S04]  /*276b0*/  STL.64 [R1+0x1100], R16 ;  /* 0x0011001001007387 */ /* 0x0001e80000100a00 */
[----:B0-----:R-:W3:Y:S04]  /*276c0*/  LDL.LU R16, [R1+0x6a0] ;  /* 0x0006a00001107983 */ /* 0x001ee80000300800 */
[----:B------:R-:W3:Y:S04]  /*276d0*/  LDL.LU R17, [R1+0x6a4] ;  /* 0x0006a40001117983 */ /* 0x000ee80000300800 */
[----:B------:R-:W3:Y:S04]  /*276e0*/  LDL.LU R18, [R1+0x6a8] ;  /* 0x0006a80001127983 */ /* 0x000ee80000300800 */
[----:B------:R-:W3:Y:S04]  /*276f0*/  LDL.LU R19, [R1+0x6ac] ;  /* 0x0006ac0001137983 */ /* 0x000ee80000300800 */
[----:B------:R-:W4:Y:S04]  /*27700*/  LDL.LU R12, [R1+0x6d0] ;  /* 0x0006d000010c7983 */ /* 0x000f280000300800 */
[----:B------:R-:W4:Y:S04]  /*27710*/  LDL.LU R13, [R1+0x6d4] ;  /* 0x0006d400010d7983 */ /* 0x000f280000300800 */
[----:B------:R-:W4:Y:S04]  /*27720*/  LDL.LU R14, [R1+0x6d8] ;  /* 0x0006d800010e7983 */ /* 0x000f280000300800 */
[----:B------:R-:W4:Y:S04]  /*27730*/  LDL.LU R15, [R1+0x6dc] ;  /* 0x0006dc00010f7983 */ /* 0x000f280000300800 */
[----:B------:R-:W3:Y:S04]  /*27740*/  LDL.LU R20, [R1+0x6e0] ;  /* 0x0006e00001147983 */ /* 0x000ee80000300800 */
[----:B------:R-:W3:Y:S04]  /*27750*/  LDL.LU R21, [R1+0x6e4] ;  /* 0x0006e40001157983 */ /* 0x000ee80000300800 */
[----:B------:R-:W3:Y:S04]  /*27760*/  LDL.LU R22, [R1+0x6e8] ;  /* 0x0006e80001167983 */ /* 0x000ee80000300800 */
[----:B------:R-:W3:Y:S04]  /*27770*/  LDL.LU R23, [R1+0x6ec] ;  /* 0x0006ec0001177983 */ /* 0x000ee80000300800 */
[----:B------:R-:W3:Y:S04]  /*27780*/  LDL.LU.64 R8, [R1+0x1158] ;  /* 0x0011580001087983 */ /* 0x000ee80000300a00 */
[----:B------:R-:W3:Y:S04]  /*27790*/  LDL.LU R6, [R1+0x1150] ;  /* 0x0011500001067983 */ /* 0x000ee80000300800 */
[----:B------:R-:W3:Y:S04]  /*277a0*/  LDL.LU.64 R4, [R1+0x1148] ;  /* 0x0011480001047983 */ /* 0x000ee80000300a00 */
[----:B------:R-:W3:Y:S04]  /*277b0*/  LDL R7, [R1+0x128] ;  /* 0x0001280001077983 */ /* 0x000ee80000100800 */
        /* <DEDUP_REMOVED lines=8> */
[----:B---3--:R-:W0:Y:S04]  /*27840*/  LDS.128 R24, [R6] ;  /* 0x0000000006187984 */ /* 0x008e280000000c00 */
[----:B0-----:R-:W-:Y:S04]  /*27850*/  STL.64 [R1+0x300], R24 ;  /* 0x0003001801007387 */ /* 0x001fe80000100a00 */
[----:B------:R-:W-:Y:S04]  /*27860*/  STL.64 [R1+0x308], R26 ;  /* 0x0003081a01007387 */ /* 0x000fe80000100a00 */
[----:B------:R-:W0:Y:S04]  /*27870*/  LDS.128 R24, [R6+0x800] ;  /* 0x0008000006187984 */ /* 0x000e280000000c00 */
[----:B------:R-:W2:Y:S04]  /*27880*/  LDL R10, [R1+0x12c] ;  /* 0x00012c00010a7983 */ /* 0x000ea80000100800 */
        /* <DEDUP_REMOVED lines=15> */
[----:B0-----:R-:W3:Y:S04]  /*27980*/  LDL.LU.64 R26, [R1+0x1140] ;  /* 0x00114000011a7983 */ /* 0x001ee80000300a00 */
[----:B------:R-:W3:Y:S04]  /*27990*/  LDL.LU.64 R24, [R1+0x1138] ;  /* 0x0011380001187983 */ /* 0x000ee80000300a00 */
[----:B---3--:R0:W-:Y:S04]  /*279a0*/  STS.128 [R2], R24 ;  /* 0x0000001802007388 */ /* 0x0081e80000000c00 */
[----:B0-----:R-:W3:Y:S04]  /*279b0*/  LDL.LU.64 R26, [R1+0x1130] ;  /* 0x00113000011a7983 */ /* 0x001ee80000300a00 */
[----:B------:R-:W3:Y:S04]  /*279c0*/  LDL.LU.64 R24, [R1+0x1128] ;  /* 0x0011280001187983 */ /* 0x000ee80000300a00 */
[----:B---3--:R0:W-:Y:S04]  /*279d0*/  STS.128 [R2+0x80], R24 ;  /* 0x0000801802007388 */ /* 0x0081e80000000c00 */
[----:B0-----:R-:W3:Y:S04]  /*279e0*/  LDL.LU.64 R26, [R1+0x1120] ;  /* 0x00112000011a7983 */ /* 0x001ee80000300a00 */
[----:B------:R-:W3:Y:S04]  /*279f0*/  LDL.LU.64 R24, [R1+0x1118] ;  /* 0x0011180001187983 */ /* 0x000ee80000300a00 */
[----:B------:R-:W-:Y:S04]  /*27a00*/  STS.128 [R2+0x280], R16 ;  /* 0x0002801002007388 */ /* 0x000fe80000000c00 */
[----:B---3--:R0:W-:Y:S04]  /*27a10*/  STS.128 [R2+0x200], R24 ;  /* 0x0002001802007388 */ /* 0x0081e80000000c00 */
[----:B0-----:R-:W3:Y:S04]  /*27a20*/  LDL.LU R27, [R1+0x1114] ;  /* 0x00111400011b7983 */ /* 0x001ee80000300800 */
[----:B------:R-:W2:Y:S04]  /*27a30*/  LDL.LU R25, [R1+0x1110] ;  /* 0x0011100001197983 */ /* 0x000ea80000300800 */
[----:B------:R-:W3:Y:S04]  /*27a40*/  LDL.LU R26, [R1+0x30] ;  /* 0x00003000011a7983 */ /* 0x000ee80000300800 */
[----:B------:R-:W2:Y:S04]  /*27a50*/  LDL.LU.64 R18, [R1+0x1108] ;  /* 0x0011080001127983 */ /* 0x000ea80000300a00 */
[----:B------:R-:W2:Y:S04]  /*27a60*/  LDL.LU.64 R16, [R1+0x1100] ;  /* 0x0011000001107983 */ /* 0x000ea80000300a00 */
[----:B----4-:R-:W-:Y:S04]  /*27a70*/  STS.128 [R2+0x600], R12 ;  /* 0x0006000c02007388 */ /* 0x010fe80000000c00 */
[----:B--2---:R0:W-:Y:S04]  /*27a80*/  STS.128 [R2+0x400], R16 ;  /* 0x0004001002007388 */ /* 0x0041e80000000c00 */
[----:B0-----:R-:W2:Y:S04]  /*27a90*/  LDL.LU.64 R18, [R1+0x10f8] ;  /* 0x0010f80001127983 */ /* 0x001ea80000300a00 */
[----:B------:R-:W2:Y:S04]  /*27aa0*/  LDL.LU.64 R16, [R1+0x10f0] ;  /* 0x0010f00001107983 */ /* 0x000ea80000300a00 */
[----:B------:R-:W4:Y:S04]  /*27ab0*/  LDL R11, [R1+0x8e0] ;  /* 0x0008e000010b7983 */ /* 0x000f280000100800 */
[----:B------:R-:W4:Y:S04]  /*27ac0*/  LDL.LU.64 R14, [R1+0x10e8] ;  /* 0x0010e800010e7983 */ /* 0x000f280000300a00 */
[----:B------:R-:W4:Y:S04]  /*27ad0*/  LDL.LU.64 R12, [R1+0x10e0] ;  /* 0x0010e000010c7983 */ /* 0x000f280000300a00 */
[----:B------:R-:W4:Y:S01]  /*27ae0*/  LDL.LU R28, [R1+0x40] ;  /* 0x00004000011c7983 */ /* 0x000f220000300800 */
[----:B------:R-:W-:-:S03]  /*27af0*/  IADD3 R3, R7, 0x1, RZ ;  /* 0x0000000107037810 */ /* 0x000fc60007ffe0ff */
[----:B------:R0:W-:Y:S01]  /*27b00*/  STS.128 [R2+0x680], R20 ;  /* 0x0006801402007388 */ /* 0x0001e20000000c00 */
[----:B------:R-:W-:Y:S01]  /*27b10*/  ISETP.GE.AND P4, PT, R3, c[0x0][0x17c], PT ;  /* 0x00005f0003007a0c */ /* 0x000fe20003f86270 */
[C---:B------:R-:W-:Y:S01]  /*27b20*/  IMAD R3, R10.reuse, c[0x0][0x194], RZ ;  /* 0x000065000a037a24 */ /* 0x040fe200078e02ff */
[C---:B------:R-:W-:Y:S01]  /*27b30*/  ISETP.GE.AND P0, PT, R10.reuse, c[0x0][0x178], PT ;  /* 0x00005e000a007a0c */ /* 0x040fe20003f06270 */
[----:B------:R-:W4:Y:S01]  /*27b40*/  LDL.LU R6, [R1+0x70] ;  /* 0x0000700001067983 */ /* 0x000f220000300800 */
[C---:B------:R-:W-:Y:S02]  /*27b50*/  ISETP.GE.AND P5, PT, R7.reuse, c[0x0][0x17c], PT ;  /* 0x00005f0007007a0c */ /* 0x040fe40003fa6270 */
[C---:B------:R-:W-:Y:S02]  /*27b60*/  ISETP.LT.AND P0, PT, R7.reuse, c[0x0][0x17c], !P0 ;  /* 0x00005f0007007a0c */ /* 0x040fe40004701270 */
[----:B------:R-:W-:Y:S01]  /*27b70*/  ISETP.LT.AND P6, PT, R10, c[0x0][0x178], !P4 ;  /* 0x00005e000a007a0c */ /* 0x000fe200067c1270 */
[C---:B0-----:R-:W-:Y:S01]  /*27b80*/  IMAD R22, R7.reuse, c[0x0][0x198], RZ ;  /* 0x0000660007167a24 */ /* 0x041fe200078e02ff */
[----:B------:R-:W-:-:S02]  /*27b90*/  IADD3 R23, R7, 0x3, RZ ;  /* 0x0000000307177810 */ /* 0x000fc40007ffe0ff */
[C---:B------:R-:W-:Y:S02]  /*27ba0*/  IADD3 R24, R7.reuse, 0x4, RZ ;  /* 0x0000000407187810 */ /* 0x040fe40007ffe0ff */
[----:B---3--:R-:W-:Y:S01]  /*27bb0*/  PRMT R27, R26, 0x7632, R27 ;  /* 0x000076321a1b7816 */ /* 0x008fe2000000001b */
[----:B--2---:R0:W-:Y:S04]  /*27bc0*/  STS.128 [R2+0x480], R16 ;  /* 0x0004801002007388 */ /* 0x0041e80000000c00 */
[----:B------:R-:W-:Y:S01]  /*27bd0*/  BAR.SYNC.DEFER_BLOCKING 0x0 ;  /* 0x0000000000007b1d */ /* 0x000fe20000010000 */
[----:B0-----:R-:W-:Y:S01]  /*27be0*/  IADD3 R16, R7, 0x2, RZ ;  /* 0x0000000207107810 */ /* 0x001fe20007ffe0ff */
[----:B------:R-:W-:-:S03]  /*27bf0*/  IMAD.MOV.U32 R18, RZ, RZ, c[0x0][0x194] ;  /* 0x00006500ff127624 */ /* 0x000fc600078e00ff */
[----:B------:R-:W-:Y:S01]  /*27c00*/  ISETP.GE.AND P2, PT, R16, c[0x0][0x17c], PT ;  /* 0x00005f0010007a0c */ /* 0x000fe20003f46270 */
[----:B------:R-:W-:Y:S01]  /*27c10*/  IMAD R18, R18, 0x80, R3 ;  /* 0x0000008012127824 */ /* 0x000fe200078e0203 */
[----:B------:R-:W-:-:S04]  /*27c20*/  LEA R16, P1, R3, c[0x0][0x170], 0x1 ;  /* 0x00005c0003107a11 */ /* 0x000fc800078208ff */
[C---:B------:R-:W-:Y:S02]  /*27c30*/  LEA R2, P3, R18.reuse, c[0x0][0x170], 0x1 ;  /* 0x00005c0012027a11 */ /* 0x040fe400078608ff */
[----:B------:R-:W-:Y:S02]  /*27c40*/  LEA.HI.X.SX32 R17, R3, c[0x0][0x174], 0x1, P1 ;  /* 0x00005d0003117a11 */ /* 0x000fe400008f0eff */
[----:B----4-:R-:W-:Y:S02]  /*27c50*/  ISETP.LT.AND P5, PT, R11, c[0x0][0x178], !P5 ;  /* 0x00005e000b007a0c */ /* 0x010fe40006fa1270 */
[----:B------:R-:W-:Y:S01]  /*27c60*/  LEA.HI.X.SX32 R3, R18, c[0x0][0x174], 0x1, P3 ;  /* 0x00005d0012037a11 */ /* 0x000fe200018f0eff */
[----:B------:R-:W-:-:S04]  /*27c70*/  IMAD.WIDE R18, R22, 0x2, R16 ;  /* 0x0000000216127825 */ /* 0x000fc800078e0210 */
[----:B------:R-:W-:Y:S01]  /*27c80*/  IMAD.WIDE R20, R22, 0x2, R2 ;  /* 0x0000000216147825 */ /* 0x000fe200078e0202 */
[----:B------:R0:W-:Y:S01]  /*27c90*/  @P0 STG.E.U16 [R18.64], R26 ;  /* 0x0000001a12000986 */ /* 0x0001e2000c101504 */
[----:B------:R-:W-:Y:S02]  /*27ca0*/  ISETP.GE.AND P3, PT, R23, c[0x0][0x17c], PT ;  /* 0x00005f0017007a0c */ /* 0x000fe40003f66270 */
[----:B------:R-:W-:Y:S02]  /*27cb0*/  ISETP.GE.AND P1, PT, R24, c[0x0][0x17c], PT ;  /* 0x00005f0018007a0c */ /* 0x000fe40003f26270 */
[----:B------:R1:W-:Y:S01]  /*27cc0*/  @P5 STG.E.U16 [R20.64], R25 ;  /* 0x0000001914005986 */ /* 0x0003e2000c101504 */
[----:B------:R-:W-:Y:S02]  /*27cd0*/  PRMT R24, R25, 0x7632, R24 ;  /* 0x0000763219187816 */ /* 0x000fe40000000018 */
[----:B0-----:R-:W-:-:S05]  /*27ce0*/  IADD3 R18, R22, c[0x0][0x198], RZ ;  /* 0x0000660016127a10 */ /* 0x001fca0007ffe0ff */
[----:B------:R-:W-:Y:S01]  /*27cf0*/  IMAD.WIDE R22, R18, 0x2, R16 ;  /* 0x0000000212167825 */ /* 0x000fe200078e0210 */
[----:B-1----:R-:W-:Y:S02]  /*27d00*/  IADD3 R25, R7, 0x6, RZ ;  /* 0x0000000607197810 */ /* 0x002fe40007ffe0ff */
[----:B------:R-:W-:Y:S02]  /*27d10*/  ISETP.LT.AND P4, PT, R11, c[0x0][0x178], !P4 ;  /* 0x00005e000b007a0c */ /* 0x000fe40006781270 */
[----:B------:R0:W-:Y:S01]  /*27d20*/  @P6 STG.E.U16 [R22.64], R27 ;  /* 0x0000001b16006986 */ /* 0x0001e2000c101504 */
[----:B------:R-:W-:Y:S02]  /*27d30*/  ISETP.GE.AND P6, PT, R25, c[0x0][0x17c], PT ;  /* 0x00005f0019007a0c */ /* 0x000fe40003fc6270 */
[----:B------:R-:W-:Y:S01]  /*27d40*/  ISETP.LT.AND P5, PT, R10, c[0x0][0x178], !P2 ;  /* 0x00005e000a007a0c */ /* 0x000fe200057a1270 */
[----:B------:R-:W2:Y:S01]  /*27d50*/  LDL.LU R25, [R1+0x20] ;  /* 0x0000200001197983 */ /* 0x000ea20000300800 */
[----:B------:R-:W-:-:S02]  /*27d60*/  IADD3 R20, R7, 0x5, RZ ;  /* 0x0000000507147810 */ /* 0x000fc40007ffe0ff */
[C---:B------:R-:W-:Y:S01]  /*27d70*/  IADD3 R26, R18.reuse, c[0x0][0x198], RZ ;  /* 0x00006600121a7a10 */ /* 0x040fe20007ffe0ff */
[----:B------:R-:W-:Y:S01]  /*27d80*/  IMAD.WIDE R18, R18, 0x2, R2 ;  /* 0x0000000212127825 */ /* 0x000fe200078e0202 */
[----:B------:R-:W-:-:S03]  /*27d90*/  ISETP.GE.AND P0, PT, R20, c[0x0][0x17c], PT ;  /* 0x00005f0014007a0c */ /* 0x000fc60003f06270 */
[----:B------:R-:W-:Y:S01]  /*27da0*/  IMAD.WIDE R20, R26, 0x2, R16 ;  /* 0x000000021a147825 */ /* 0x000fe200078e0210 */
[----:B------:R-:W-:Y:S01]  /*27db0*/  @P4 STG.E.U16 [R18.64], R24 ;  /* 0x0000001812004986 */ /* 0x000fe2000c101504 */
[----:B0-----:R-:W-:-:S03]  /*27dc0*/  PRMT R23, R28, 0x7632, R23 ;  /* 0x000076321c177816 */ /* 0x001fc60000000017 */
[----:B------:R0:W-:Y:S04]  /*27dd0*/  @P5 STG.E.U16 [R20.64], R28 ;  /* 0x0000001c14005986 */ /* 0x0001e8000c101504 */
[----:B0-----:R-:W3:Y:S01]  /*27de0*/  LDL.LU R28, [R1+0x10d8] ;  /* 0x0010d800011c7983 */ /* 0x001ee20000300800 */
[----:B------:R-:W-:Y:S02]  /*27df0*/  ISETP.LT.AND P2, PT, R11, c[0x0][0x178], !P2 ;  /* 0x00005e000b007a0c */ /* 0x000fe40005741270 */
[----:B------:R-:W-:Y:S01]  /*27e00*/  IADD3 R22, R7, 0x7, RZ ;  /* 0x0000000707167810 */ /* 0x000fe20007ffe0ff */
[----:B------:R-:W-:Y:S01]  /*27e10*/  IMAD.WIDE R18, R26, 0x2, R2 ;  /* 0x000000021a127825 */ /* 0x000fe200078e0202 */
[----:B------:R-:W-:Y:S02]  /*27e20*/  ISETP.LT.AND P4, PT, R10, c[0x0][0x178], !P3 ;  /* 0x00005e000a007a0c */ /* 0x000fe40005f81270 */
[----:B------:R-:W-:-:S02]  /*27e30*/  ISETP.LT.AND P3, PT, R11, c[0x0][0x178], !P3 ;  /* 0x00005e000b007a0c */ /* 0x000fc40005f61270 */
[----:B------:R-:W-:Y:S02]  /*27e40*/  ISETP.GE.AND P5, PT, R22, c[0x0][0x17c], PT ;  /* 0x00005f0016007a0c */ /* 0x000fe40003fa6270 */
[----:B------:R-:W-:-:S05]  /*27e50*/  IADD3 R22, R26, c[0x0][0x198], RZ ;  /* 0x000066001a167a10 */ /* 0x000fca0007ffe0ff */
[----:B------:R-:W-:Y:S01]  /*27e60*/  IMAD.WIDE R20, R22, 0x2, R16 ;  /* 0x0000000216147825 */ /* 0x000fe200078e0210 */
[----:B--2---:R0:W-:Y:S01]  /*27e70*/  @P2 STG.E.U16 [R18.64], R25 ;  /* 0x0000001912002986 */ /* 0x0041e2000c101504 */
[----:B------:R-:W-:Y:S02]  /*27e80*/  ISETP.LT.AND P2, PT, R10, c[0x0][0x178], !P1 ;  /* 0x00005e000a007a0c */ /* 0x000fe40004f41270 */
[----:B------:R-:W-:Y:S02]  /*27e90*/  ISETP.LT.AND P1, PT, R11, c[0x0][0x178], !P1 ;  /* 0x00005e000b007a0c */ /* 0x000fe40004f21270 */
[----:B------:R-:W-:Y:S01]  /*27ea0*/  PRMT R24, R25, 0x7632, R24 ;  /* 0x0000763219187816 */ /* 0x000fe20000000018 */
[----:B------:R1:W-:Y:S01]  /*27eb0*/  @P4 STG.E.U16 [R20.64], R23 ;  /* 0x0000001714004986 */ /* 0x0003e2000c101504 */
[C---:B0-----:R-:W-:Y:S01]  /*27ec0*/  IMAD.WIDE R18, R22.reuse, 0x2, R2 ;  /* 0x0000000216127825 */ /* 0x041fe200078e0202 */
[----:B------:R-:W-:-:S04]  /*27ed0*/  IADD3 R22, R22, c[0x0][0x198], RZ ;  /* 0x0000660016167a10 */ /* 0x000fc80007ffe0ff */
[----:B------:R0:W-:Y:S01]  /*27ee0*/  @P3 STG.E.U16 [R18.64], R24 ;  /* 0x0000001812003986 */ /* 0x0001e2000c101504 */
[----:B-1----:R-:W-:-:S04]  /*27ef0*/  IMAD.WIDE R20, R22, 0x2, R2 ;  /* 0x0000000216147825 */ /* 0x002fc800078e0202 */
[----:B0-----:R-:W-:Y:S01]  /*27f00*/  IMAD.WIDE R18, R22, 0x2, R16 ;  /* 0x0000000216127825 */ /* 0x001fe200078e0210 */
[----:B---3--:R-:W-:-:S04]  /*27f10*/  PRMT R24, R28, 0x7632, R24 ;  /* 0x000076321c187816 */ /* 0x008fc80000000018 */
[----:B------:R-:W-:Y:S04]  /*27f20*/  @P2 STG.E.U16 [R18.64], R6 ;  /* 0x0000000612002986 */ /* 0x000fe8000c101504 */
[----:B------:R0:W-:Y:S04]  /*27f30*/  @P1 STG.E.U16 [R20.64], R28 ;  /* 0x0000001c14001986 */ /* 0x0001e8000c101504 */
[----:B0-----:R-:W2:Y:S01]  /*27f40*/  LDL.LU R28, [R1+0x10d4] ;  /* 0x0010d400011c7983 */ /* 0x001ea20000300800 */
[----:B------:R-:W-:Y:S02]  /*27f50*/  ISETP.LT.AND P3, PT, R10, c[0x0][0x178], !P0 ;  /* 0x00005e000a007a0c */ /* 0x000fe40004761270 */
[----:B------:R-:W-:-:S02]  /*27f60*/  ISETP.LT.AND P0, PT, R11, c[0x0][0x178], !P0 ;  /* 0x00005e000b007a0c */ /* 0x000fc40004701270 */
[C---:B------:R-:W-:Y:S02]  /*27f70*/  IADD3 R25, R7.reuse, 0x8, RZ ;  /* 0x0000000807197810 */ /* 0x040fe40007ffe0ff */
[----:B------:R-:W-:Y:S02]  /*27f80*/  IADD3 R22, R22, c[0x0][0x198], RZ ;  /* 0x0000660016167a10 */ /* 0x000fe40007ffe0ff */
[----:B------:R-:W-:Y:S02]  /*27f90*/  IADD3 R23, R7, 0x9, RZ ;  /* 0x0000000907177810 */ /* 0x000fe40007ffe0ff */
[----:B------:R-:W-:Y:S01]  /*27fa0*/  ISETP.GE.AND P4, PT, R25, c[0x0][0x17c], PT ;  /* 0x00005f0019007a0c */ /* 0x000fe20003f86270 */
[----:B------:R-:W-:Y:S01]  /*27fb0*/  IMAD.WIDE R18, R22, 0x2, R16 ;  /* 0x0000000216127825 */ /* 0x000fe200078e0210 */
[----:B------:R-:W-:Y:S02]  /*27fc0*/  PRMT R25, R6, 0x7632, R25 ;  /* 0x0000763206197816 */ /* 0x000fe40000000019 */
[----:B------:R-:W-:Y:S01]  /*27fd0*/  ISETP.LT.AND P1, PT, R10, c[0x0][0x178], !P6 ;  /* 0x00005e000a007a0c */ /* 0x000fe20007721270 */
[C---:B------:R-:W-:Y:S01]  /*27fe0*/  IMAD.WIDE R20, R22.reuse, 0x2, R2 ;  /* 0x0000000216147825 */ /* 0x040fe200078e0202 */
[----:B------:R-:W-:Y:S01]  /*27ff0*/  ISETP.GE.AND P2, PT, R23, c[0x0][0x17c], PT ;  /* 0x00005f0017007a0c */ /* 0x000fe20003f46270 */
[----:B------:R-:W3:Y:S01]  /*28000*/  LDL.LU R6, [R1+0x60] ;  /* 0x0000600001067983 */ /* 0x000ee20000300800 */
[----:B------:R-:W-:-:S02]  /*28010*/  IADD3 R23, R22, c[0x0][0x198], RZ ;  /* 0x0000660016177a10 */ /* 0x000fc40007ffe0ff */
[----:B------:R-:W-:Y:S01]  /*28020*/  IADD3 R22, R7, 0xa, RZ ;  /* 0x0000000a07167810 */ /* 0x000fe20007ffe0ff */
[----:B------:R0:W-:Y:S01]  /*28030*/  @P3 STG.E.U16 [R18.64], R25 ;  /* 0x0000001912003986 */ /* 0x0001e2000c101504 */
[----:B------:R-:W-:-:S03]  /*28040*/  ISETP.LT.AND P6, PT, R11, c[0x0][0x178], !P6 ;  /* 0x00005e000b007a0c */ /* 0x000fc600077c1270 */
[----:B------:R1:W-:Y:S01]  /*28050*/  @P0 STG.E.U16 [R20.64], R24 ;  /* 0x0000001814000986 */ /* 0x0003e2000c101504 */
[----:B------:R-:W-:Y:S02]  /*28060*/  ISETP.LT.AND P0, PT, R10, c[0x0][0x178], !P5 ;  /* 0x00005e000a007a0c */ /* 0x000fe40006f01270 */
[----:B------:R-:W-:Y:S02]  /*28070*/  ISETP.GE.AND P3, PT, R22, c[0x0][0x17c], PT ;  /* 0x00005f0016007a0c */ /* 0x000fe40003f66270 */
[C---:B------:R-:W-:Y:S01]  /*28080*/  IADD3 R22, R23.reuse, c[0x0][0x198], RZ ;  /* 0x0000660017167a10 */ /* 0x040fe20007ffe0ff */
[----:B0-----:R-:W-:Y:S01]  /*28090*/  IMAD.WIDE R18, R23, 0x2, R16 ;  /* 0x0000000217127825 */ /* 0x001fe200078e0210 */
[C---:B-1----:R-:W-:Y:S02]  /*280a0*/  IADD3 R20, R7.reuse, 0xb, RZ ;  /* 0x0000000b07147810 */ /* 0x042fe40007ffe0ff */
[----:B------:R-:W-:Y:S02]  /*280b0*/  IADD3 R25, R7, 0xc, RZ ;  /* 0x0000000c07197810 */ /* 0x000fe40007ffe0ff */
[----:B------:R-:W-:Y:S01]  /*280c0*/  PRMT R27, R29, 0x7632, R27 ;  /* 0x000076321d1b7816 */ /* 0x000fe2000000001b */
[----:B--2---:R0:W-:Y:S01]  /*280d0*/  @P1 STG.E.U16 [R18.64], R28 ;  /* 0x0000001c12001986 */ /* 0x0041e2000c101504 */
[----:B------:R-:W-:Y:S01]  /*280e0*/  ISETP.GE.AND P1, PT, R20, c[0x0][0x17c], PT ;  /* 0x00005f0014007a0c */ /* 0x000fe20003f26270 */
[----:B------:R-:W-:-:S04]  /*280f0*/  IMAD.WIDE R20, R22, 0x2, R16 ;  /* 0x0000000216147825 */ /* 0x000fc800078e0210 */
[----:B0-----:R-:W-:Y:S01]  /*28100*/  IMAD.WIDE R18, R23, 0x2, R2 ;  /* 0x0000000217127825 */ /* 0x001fe200078e0202 */
[----:B------:R-:W-:Y:S02]  /*28110*/  PRMT R23, R28, 0x7632, R23 ;  /* 0x000076321c177816 */ /* 0x000fe40000000017 */
[----:B------:R-:W3:Y:S04]  /*28120*/  LDL.LU R28, [R1+0x10d0] ;  /* 0x0010d000011c7983 */ /* 0x000ee80000300800 */
[----:B------:R0:W-:Y:S04]  /*28130*/  @P6 STG.E.U16 [R18.64], R29 ;  /* 0x0000001d12006986 */ /* 0x0001e8000c101504 */
[----:B------:R1:W-:Y:S01]  /*28140*/  @P0 STG.E.U16 [R20.64], R23 ;  /* 0x0000001714000986 */ /* 0x0003e2000c101504 */
[----:B------:R-:W-:-:S03]  /*28150*/  ISETP.GE.AND P0, PT, R25, c[0x0][0x17c], PT ;  /* 0x00005f0019007a0c */ /* 0x000fc60003f06270 */
[----:B0-----:R-:W2:Y:S04]  /*28160*/  LDL.LU R29, [R1+0x10cc] ;  /* 0x0010cc00011d7983 */ /* 0x001ea80000300800 */
[----:B------:R-:W4:Y:S01]  /*28170*/  LDL.LU R25, [R1+0x150] ;  /* 0x0001500001197983 */ /* 0x000f220000300800 */
[C---:B------:R-:W-:Y:S02]  /*28180*/  ISETP.LT.AND P5, PT, R11.reuse, c[0x0][0x178], !P5 ;  /* 0x00005e000b007a0c */ /* 0x040fe40006fa1270 */
[----:B------:R-:W-:Y:S02]  /*28190*/  ISETP.LT.AND P6, PT, R10, c[0x0][0x178], !P4 ;  /* 0x00005e000a007a0c */ /* 0x000fe400067c1270 */
[----:B------:R-:W-:Y:S02]  /*281a0*/  ISETP.LT.AND P4, PT, R11, c[0x0][0x178], !P4 ;  /* 0x00005e000b007a0c */ /* 0x000fe40006781270 */
[C---:B------:R-:W-:Y:S01]  /*281b0*/  IADD3 R24, R22.reuse, c[0x0][0x198], RZ ;  /* 0x0000660016187a10 */ /* 0x040fe20007ffe0ff */
[----:B-1----:R-:W-:-:S04]  /*281c0*/  IMAD.WIDE R22, R22, 0x2, R2 ;  /* 0x0000000216167825 */ /* 0x002fc800078e0202 */
[----:B------:R-:W-:-:S04]  /*281d0*/  IMAD.WIDE R18, R24, 0x2, R16 ;  /* 0x0000000218127825 */ /* 0x000fc800078e0210 */
[----:B------:R-:W-:Y:S01]  /*281e0*/  IMAD.WIDE R20, R24, 0x2, R2 ;  /* 0x0000000218147825 */ /* 0x000fe200078e0202 */
[----:B------:R-:W-:Y:S01]  /*281f0*/  @P5 STG.E.U16 [R22.64], R27 ;  /* 0x0000001b16005986 */ /* 0x000fe2000c101504 */
[----:B---3--:R-:W-:-:S03]  /*28200*/  PRMT R28, R6, 0x7632, R28 ;  /* 0x00007632061c7816 */ /* 0x008fc6000000001c */
[----:B----4-:R0:W-:Y:S04]  /*28210*/  @P6 STG.E.U16 [R18.64], R25 ;  /* 0x0000001912006986 */ /* 0x0101e8000c101504 */
[----:B------:R1:W-:Y:S01]  /*28220*/  @P4 STG.E.U16 [R20.64], R6 ;  /* 0x0000000614004986 */ /* 0x0003e2000c101504 */
[----:B------:R-:W-:Y:S02]  /*28230*/  ISETP.LT.AND P4, PT, R10, c[0x0][0x178], !P2 ;  /* 0x00005e000a007a0c */ /* 0x000fe40005781270 */
[----:B--2---:R-:W-:Y:S02]  /*28240*/  PRMT R29, R25, 0x7632, R29 ;  /* 0x00007632191d7816 */ /* 0x004fe4000000001d */
[----:B0-----:R-:W-:Y:S01]  /*28250*/  IADD3 R18, R24, c[0x0][0x198], RZ ;  /* 0x0000660018127a10 */ /* 0x001fe20007ffe0ff */
[----:B-1----:R-:W2:Y:S04]  /*28260*/  LDL.LU R6, [R1+0x80] ;  /* 0x0000800001067983 */ /* 0x002ea80000300800 */
[----:B------:R-:W-:-:S05]  /*28270*/  IMAD.WIDE R24, R18, 0x2, R16 ;  /* 0x0000000212187825 */ /* 0x000fca00078e0210 */
[----:B------:R0:W-:Y:S04]  /*28280*/  @P4 STG.E.U16 [R24.64], R29 ;  /* 0x0000001d18004986 */ /* 0x0001e8000c101504 */
[----:B0-----:R-:W3:Y:S04]  /*28290*/  LDL.LU R29, [R1+0x160] ;  /* 0x00016000011d7983 */ /* 0x001ee80000300800 */
[----:B------:R-:W4:Y:S01]  /*282a0*/  LDL.LU R25, [R1+0xa0] ;  /* 0x0000a00001197983 */ /* 0x000f220000300800 */
[----:B------:R-:W-:Y:S02]  /*282b0*/  IADD3 R26, R7, 0xd, RZ ;  /* 0x0000000d071a7810 */ /* 0x000fe40007ffe0ff */
[----:B------:R-:W-:-:S02]  /*282c0*/  ISETP.LT.AND P2, PT, R11, c[0x0][0x178], !P2 ;  /* 0x00005e000b007a0c */ /* 0x000fc40005741270 */
[----:B------:R-:W-:Y:S02]  /*282d0*/  ISETP.LT.AND P6, PT, R10, c[0x0][0x178], !P3 ;  /* 0x00005e000a007a0c */ /* 0x000fe40005fc1270 */
[----:B------:R-:W-:Y:S02]  /*282e0*/  ISETP.GE.AND P5, PT, R26, c[0x0][0x17c], PT ;  /* 0x00005f001a007a0c */ /* 0x000fe40003fa6270 */
[C---:B------:R-:W-:Y:S01]  /*282f0*/  IADD3 R26, R18.reuse, c[0x0][0x198], RZ ;  /* 0x00006600121a7a10 */ /* 0x040fe20007ffe0ff */
[----:B------:R-:W-:Y:S01]  /*28300*/  IMAD.WIDE R22, R18, 0x2, R2 ;  /* 0x0000000212167825 */ /* 0x000fe200078e0202 */
[----:B------:R-:W-:-:S03]  /*28310*/  ISETP.LT.AND P3, PT, R11, c[0x0][0x178], !P3 ;  /* 0x00005e000b007a0c */ /* 0x000fc60005f61270 */
[C---:B------:R-:W-:Y:S02]  /*28320*/  IMAD.WIDE R18, R26.reuse, 0x2, R16 ;  /* 0x000000021a127825 */ /* 0x040fe400078e0210 */
[----:B------:R-:W-:Y:S01]  /*28330*/  @P2 STG.E.U16 [R22.64], R28 ;  /* 0x0000001c16002986 */ /* 0x000fe2000c101504 */
[----:B------:R-:W-:Y:S01]  /*28340*/  IADD3 R27, R7, 0xe, RZ ;  /* 0x0000000e071b7810 */ /* 0x000fe20007ffe0ff */
[----:B------:R-:W-:-:S03]  /*28350*/  IMAD.WIDE R20, R26, 0x2, R2 ;  /* 0x000000021a147825 */ /* 0x000fc600078e0202 */
[----:B------:R-:W-:Y:S01]  /*28360*/  ISETP.GE.AND P4, PT, R27, c[0x0][0x17c], PT ;  /* 0x00005f001b007a0c */ /* 0x000fe20003f86270 */
[----:B---3--:R0:W-:Y:S01]  /*28370*/  @P6 STG.E.U16 [R18.64], R29 ;  /* 0x0000001d12006986 */ /* 0x0081e2000c101504 */
[----:B------:R-:W-:Y:S02]  /*28380*/  ISETP.LT.AND P6, PT, R10, c[0x0][0x178], !P1 ;  /* 0x00005e000a007a0c */ /* 0x000fe40004fc1270 */
[----:B------:R-:W-:Y:S01]  /*28390*/  PRMT R27, R29, 0x7632, R27 ;  /* 0x000076321d1b7816 */ /* 0x000fe2000000001b */
[----:B----4-:R1:W-:Y:S01]  /*283a0*/  @P3 STG.E.U16 [R20.64], R25 ;  /* 0x0000001914003986 */ /* 0x0103e2000c101504 */
[----:B------:R-:W-:Y:S02]  /*283b0*/  PRMT R24, R25, 0x7632, R24 ;  /* 0x0000763219187816 */ /* 0x000fe40000000018 */
[----:B0-----:R-:W-:Y:S01]  /*283c0*/  IADD3 R18, R26, c[0x0][0x198], RZ ;  /* 0x000066001a127a10 */ /* 0x001fe20007ffe0ff */
[----:B------:R-:W3:Y:S01]  /*283d0*/  LDL.LU R29, [R1+0x180] ;  /* 0x00018000011d7983 */ /* 0x000ee20000300800 */
[----:B-1----:R-:W-:-:S03]  /*283e0*/  IADD3 R25, R7, 0x10, RZ ;  /* 0x0000001007197810 */ /* 0x002fc60007ffe0ff */
[----:B------:R-:W-:-:S05]  /*283f0*/  IMAD.WIDE R22, R18, 0x2, R16 ;  /* 0x0000000212167825 */ /* 0x000fca00078e0210 */
[----:B------:R0:W-:Y:S01]  /*28400*/  @P6 STG.E.U16 [R22.64], R27 ;  /* 0x0000001b16006986 */ /* 0x0001e2000c101504 */
[----:B------:R-:W-:-:S03]  /*28410*/  ISETP.GE.AND P6, PT, R25, c[0x0][0x17c], PT ;  /* 0x00005f0019007a0c */ /* 0x000fc60003fc6270 */
[----:B------:R-:W4:Y:S01]  /*28420*/  LDL.LU R25, [R1+0x170] ;  /* 0x0001700001197983 */ /* 0x000f220000300800 */
[C---:B------:R-:W-:Y:S02]  /*28430*/  ISETP.LT.AND P1, PT, R11.reuse, c[0x0][0x178], !P1 ;  /* 0x00005e000b007a0c */ /* 0x040fe40004f21270 */
[----:B------:R-:W-:Y:S02]  /*28440*/  ISETP.LT.AND P3, PT, R10, c[0x0][0x178], !P0 ;  /* 0x00005e000a007a0c */ /* 0x000fe40004761270 */
[----:B------:R-:W-:Y:S02]  /*28450*/  ISETP.LT.AND P0, PT, R11, c[0x0][0x178], !P0 ;  /* 0x00005e000b007a0c */ /* 0x000fe40004701270 */
[C---:B------:R-:W-:Y:S01]  /*28460*/  IADD3 R26, R18.reuse, c[0x0][0x198], RZ ;  /* 0x00006600121a7a10 */ /* 0x040fe20007ffe0ff */
[----:B------:R-:W-:Y:S01]  /*28470*/  IMAD.WIDE R18, R18, 0x2, R2 ;  /* 0x0000000212127825 */ /* 0x000fe200078e0202 */
[----:B------:R-:W-:-:S04]  /*28480*/  IADD3 R20, R7, 0xf, RZ ;  /* 0x0000000f07147810 */ /* 0x000fc80007ffe0ff */
[----:B------:R-:W-:Y:S01]  /*28490*/  ISETP.GE.AND P2, PT, R20, c[0x0][0x17c], PT ;  /* 0x00005f0014007a0c */ /* 0x000fe20003f46270 */
[C---:B------:R-:W-:Y:S01]  /*284a0*/  IMAD.WIDE R20, R26.reuse, 0x2, R16 ;  /* 0x000000021a147825 */ /* 0x040fe200078e0210 */
[----:B------:R1:W-:Y:S01]  /*284b0*/  @P1 STG.E.U16 [R18.64], R24 ;  /* 0x0000001812001986 */ /* 0x0003e2000c101504 */
[----:B0-----:R-:W-:Y:S02]  /*284c0*/  IADD3 R22, R7, 0x11, RZ ;  /* 0x0000001107167810 */ /* 0x001fe40007ffe0ff */
[----:B-1----:R-:W-:Y:S01]  /*284d0*/  IMAD.WIDE R18, R26, 0x2, R2 ;  /* 0x000000021a127825 */ /* 0x002fe200078e0202 */
[----:B--2---:R-:W-:Y:S02]  /*284e0*/  PRMT R24, R6, 0x7632, R24 ;  /* 0x0000763206187816 */ /* 0x004fe40000000018 */
[----:B------:R-:W-:Y:S02]  /*284f0*/  ISETP.LT.AND P1, PT, R10, c[0x0][0x178], !P5 ;  /* 0x00005e000a007a0c */ /* 0x000fe40006f21270 */
[----:B------:R-:W-:Y:S01]  /*28500*/  ISETP.LT.AND P5, PT, R11, c[0x0][0x178], !P5 ;  /* 0x00005e000b007a0c */ /* 0x000fe20006fa1270 */
[----:B----4-:R-:W-:Y:S04]  /*28510*/  @P3 STG.E.U16 [R20.64], R25 ;  /* 0x0000001914003986 */ /* 0x010fe8000c101504 */
[----:B------:R0:W-:Y:S01]  /*28520*/  @P0 STG.E.U16 [R18.64], R6 ;  /* 0x0000000612000986 */ /* 0x0001e2000c101504 */
[----:B------:R-:W-:-:S02]  /*28530*/  ISETP.GE.AND P3, PT, R22, c[0x0][0x17c], PT ;  /* 0x00005f0016007a0c */ /* 0x000fc40003f66270 */
[----:B------:R-:W-:Y:S01]  /*28540*/  IADD3 R22, R26, c[0x0][0x198], RZ ;  /* 0x000066001a167a10 */ /* 0x000fe20007ffe0ff */
[----:B0-----:R-:W2:Y:S04]  /*28550*/  LDL.LU R6, [R1+0x34] ;  /* 0x0000340001067983 */ /* 0x001ea80000300800 */
[----:B------:R-:W4:Y:S01]  /*28560*/  LDL.LU R26, [R1+0x4] ;  /* 0x00000400011a7983 */ /* 0x000f220000300800 */
[----:B------:R-:W-:Y:S01]  /*28570*/  PRMT R23, R25, 0x7632, R23 ;  /* 0x0000763219177816 */ /* 0x000fe20000000017 */
[----:B------:R-:W-:Y:S01]  /*28580*/  IMAD.WIDE R20, R22, 0x2, R16 ;  /* 0x0000000216147825 */ /* 0x000fe200078e0210 */
[----:B------:R-:W-:Y:S02]  /*28590*/  ISETP.LT.AND P0, PT, R10, c[0x0][0x178], !P4 ;  /* 0x00005e000a007a0c */ /* 0x000fe40006701270 */
[----:B------:R-:W-:Y:S01]  /*285a0*/  ISETP.LT.AND P4, PT, R11, c[0x0][0x178], !P4 ;  /* 0x00005e000b007a0c */ /* 0x000fe20006781270 */
[C---:B------:R-:W-:Y:S01]  /*285b0*/  IMAD.WIDE R18, R22.reuse, 0x2, R2 ;  /* 0x0000000216127825 */ /* 0x040fe200078e0202 */
[----:B------:R-:W-:Y:S01]  /*285c0*/  IADD3 R22, R22, c[0x0][0x198], RZ ;  /* 0x0000660016167a10 */ /* 0x000fe20007ffe0ff */
[----:B------:R0:W-:Y:S04]  /*285d0*/  @P1 STG.E.U16 [R20.64], R23 ;  /* 0x0000001714001986 */ /* 0x0001e8000c101504 */
[----:B------:R1:W-:Y:S01]  /*285e0*/  @P5 STG.E.U16 [R18.64], R24 ;  /* 0x0000001812005986 */ /* 0x0003e2000c101504 */
[----:B------:R-:W-:-:S02]  /*285f0*/  ISETP.LT.AND P5, PT, R10, c[0x0][0x178], !P2 ;  /* 0x00005e000a007a0c */ /* 0x000fc400057a1270 */
[----:B------:R-:W-:Y:S01]  /*28600*/  ISETP.LT.AND P2, PT, R11, c[0x0][0x178], !P2 ;  /* 0x00005e000b007a0c */ /* 0x000fe20005741270 */
[----:B0-----:R-:W-:Y:S01]  /*28610*/  IMAD.WIDE R20, R22, 0x2, R2 ;  /* 0x0000000216147825 */ /* 0x001fe200078e0202 */
[----:B------:R-:W-:-:S03]  /*28620*/  IADD3 R23, R7, 0x13, RZ ;  /* 0x0000001307177810 */ /* 0x000fc60007ffe0ff */
[C---:B-1----:R-:W-:Y:S01]  /*28630*/  IMAD.WIDE R18, R22.reuse, 0x2, R16 ;  /* 0x0000000216127825 */ /* 0x042fe200078e0210 */
[----:B------:R-:W-:-:S04]  /*28640*/  IADD3 R22, R22, c[0x0][0x198], RZ ;  /* 0x0000660016167a10 */ /* 0x000fc80007ffe0ff */
[----:B---3--:R0:W-:Y:S01]  /*28650*/  @P0 STG.E.U16 [R18.64], R29 ;  /* 0x0000001d12000986 */ /* 0x0081e2000c101504 */
[----:B------:R-:W-:Y:S02]  /*28660*/  ISETP.GE.AND P0, PT, R23, c[0x0][0x17c], PT ;  /* 0x00005f0017007a0c */ /* 0x000fe40003f06270 */
[----:B------:R-:W-:Y:S01]  /*28670*/  PRMT R23, R29, 0x7632, R23 ;  /* 0x000076321d177816 */ /* 0x000fe20000000017 */
[----:B------:R1:W-:Y:S01]  /*28680*/  @P4 STG.E.U16 [R20.64], R4 ;  /* 0x0000000414004986 */ /* 0x0003e2000c101504 */
[----:B------:R-:W-:Y:S02]  /*28690*/  ISETP.LT.AND P4, PT, R10, c[0x0][0x178], !P6 ;  /* 0x00005e000a007a0c */ /* 0x000fe40007781270 */
[----:B------:R-:W-:Y:S01]  /*286a0*/  PRMT R24, R4, 0x7632, R24 ;  /* 0x0000763204187816 */ /* 0x000fe20000000018 */
[C---:B0-----:R-:W-:Y:S01]  /*286b0*/  IMAD.WIDE R18, R22.reuse, 0x2, R16 ;  /* 0x0000000216127825 */ /* 0x041fe200078e0210 */
[C---:B------:R-:W-:Y:S01]  /*286c0*/  IADD3 R25, R7.reuse, 0x12, RZ ;  /* 0x0000001207197810 */ /* 0x040fe20007ffe0ff */
[----:B------:R-:W3:Y:S02]  /*286d0*/  LDL.LU R29, [R1+0x24] ;  /* 0x00002400011d7983 */ /* 0x000ee40000300800 */
[C---:B-1----:R-:W-:Y:S01]  /*286e0*/  IMAD.WIDE R20, R22.reuse, 0x2, R2 ;  /* 0x0000000216147825 */ /* 0x042fe200078e0202 */
[----:B------:R-:W-:Y:S01]  /*286f0*/  IADD3 R4, R22, c[0x0][0x198], RZ ;  /* 0x0000660016047a10 */ /* 0x000fe20007ffe0ff */
[----:B------:R0:W-:Y:S01]  /*28700*/  @P5 STG.E.U16 [R18.64], R23 ;  /* 0x0000001712005986 */ /* 0x0001e2000c101504 */
[----:B------:R-:W-:-:S02]  /*28710*/  IADD3 R22, R7, 0x14, RZ ;  /* 0x0000001407167810 */ /* 0x000fc40007ffe0ff */
[----:B------:R-:W-:Y:S01]  /*28720*/  ISETP.LT.AND P6, PT, R11, c[0x0][0x178], !P6 ;  /* 0x00005e000b007a0c */ /* 0x000fe200077c1270 */
[----:B------:R1:W-:Y:S01]  /*28730*/  @P2 STG.E.U16 [R20.64], R24 ;  /* 0x0000001814002986 */ /* 0x0003e2000c101504 */
[----:B------:R-:W-:Y:S02]  /*28740*/  ISETP.LT.AND P2, PT, R10, c[0x0][0x178], !P3 ;  /* 0x00005e000a007a0c */ /* 0x000fe40005f41270 */
[----:B------:R-:W-:Y:S02]  /*28750*/  ISETP.GE.AND P5, PT, R22, c[0x0][0x17c], PT ;  /* 0x00005f0016007a0c */ /* 0x000fe40003fa6270 */
[C---:B------:R-:W-:Y:S01]  /*28760*/  IADD3 R22, R4.reuse, c[0x0][0x198], RZ ;  /* 0x0000660004167a10 */ /* 0x040fe20007ffe0ff */
[----:B0-----:R-:W-:Y:S01]  /*28770*/  IMAD.WIDE R18, R4, 0x2, R16 ;  /* 0x0000000204127825 */ /* 0x001fe200078e0210 */
[----:B-1----:R-:W-:Y:S02]  /*28780*/  IADD3 R20, R7, 0x15, RZ ;  /* 0x0000001507147810 */ /* 0x002fe40007ffe0ff */
[----:B------:R-:W-:-:S02]  /*28790*/  ISETP.GE.AND P1, PT, R25, c[0x0][0x17c], PT ;  /* 0x00005f0019007a0c */ /* 0x000fc40003f26270 */
[----:B------:R-:W-:Y:S01]  /*287a0*/  IADD3 R25, R7, 0x16, RZ ;  /* 0x0000001607197810 */ /* 0x000fe20007ffe0ff */
[----:B--2---:R0:W-:Y:S01]  /*287b0*/  @P4 STG.E.U16 [R18.64], R6 ;  /* 0x0000000612004986 */ /* 0x0041e2000c101504 */
[----:B------:R-:W-:Y:S01]  /*287c0*/  ISETP.GE.AND P4, PT, R20, c[0x0][0x17c], PT ;  /* 0x00005f0014007a0c */ /* 0x000fe20003f86270 */
[----:B------:R-:W-:-:S04]  /*287d0*/  IMAD.WIDE R20, R22, 0x2, R16 ;  /* 0x0000000216147825 */ /* 0x000fc800078e0210 */
[----:B0-----:R-:W-:Y:S01]  /*287e0*/  IMAD.WIDE R18, R4, 0x2, R2 ;  /* 0x0000000204127825 */ /* 0x001fe200078e0202 */
[----:B------:R-:W-:Y:S02]  /*287f0*/  PRMT R4, R6, 0x7632, R4 ;  /* 0x0000763206047816 */ /* 0x000fe40000000004 */
[----:B------:R-:W2:Y:S04]  /*28800*/  LDL.LU R6, [R1+0x14] ;  /* 0x0000140001067983 */ /* 0x000ea80000300800 */
[----:B----4-:R-:W-:Y:S04]  /*28810*/  @P6 STG.E.U16 [R18.64], R26 ;  /* 0x0000001a12006986 */ /* 0x010fe8000c101504 */
[----:B------:R0:W-:Y:S01]  /*28820*/  @P2 STG.E.U16 [R20.64], R4 ;  /* 0x0000000414002986 */ /* 0x0001e2000c101504 */
[----:B------:R-:W-:-:S03]  /*28830*/  ISETP.GE.AND P2, PT, R25, c[0x0][0x17c], PT ;  /* 0x00005f0019007a0c */ /* 0x000fc60003f46270 */
[----:B------:R-:W4:Y:S01]  /*28840*/  LDL.LU R25, [R1+0x44] ;  /* 0x0000440001197983 */ /* 0x000f220000300800 */
[C---:B------:R-:W-:Y:S02]  /*28850*/  ISETP.LT.AND P3, PT, R11.reuse, c[0x0][0x178], !P3 ;  /* 0x00005e000b007a0c */ /* 0x040fe40005f61270 */
[----:B------:R-:W-:Y:S02]  /*28860*/  ISETP.LT.AND P6, PT, R10, c[0x0][0x178], !P1 ;  /* 0x00005e000a007a0c */ /* 0x000fe40004fc1270 */
[----:B------:R-:W-:Y:S02]  /*28870*/  ISETP.LT.AND P1, PT, R11, c[0x0][0x178], !P1 ;  /* 0x00005e000b007a0c */ /* 0x000fe40004f21270 */
[C---:B0-----:R-:W-:Y:S01]  /*28880*/  IADD3 R4, R22.reuse, c[0x0][0x198], RZ ;  /* 0x0000660016047a10 */ /* 0x041fe20007ffe0ff */
[----:B------:R-:W-:Y:S01]  /*28890*/  IMAD.WIDE R22, R22, 0x2, R2 ;  /* 0x0000000216167825 */ /* 0x000fe200078e0202 */
[----:B------:R-:W-:-:S03]  /*288a0*/  PRMT R24, R26, 0x7632, R24 ;  /* 0x000076321a187816 */ /* 0x000fc60000000018 */
[----:B------:R-:W-:-:S04]  /*288b0*/  IMAD.WIDE R18, R4, 0x2, R16 ;  /* 0x0000000204127825 */ /* 0x000fc800078e0210 */
[----:B------:R-:W-:Y:S01]  /*288c0*/  IMAD.WIDE R20, R4, 0x2, R2 ;  /* 0x0000000204147825 */ /* 0x000fe200078e0202 */
[----:B------:R-:W-:Y:S01]  /*288d0*/  @P3 STG.E.U16 [R22.64], R24 ;  /* 0x0000001816003986 */ /* 0x000fe2000c101504 */
[----:B------:R-:W-:-:S04]  /*288e0*/  IADD3 R26, R7, 0x17, RZ ;  /* 0x00000017071a7810 */ /* 0x000fc80007ffe0ff */
[----:B------:R-:W-:Y:S02]  /*288f0*/  ISETP.GE.AND P3, PT, R26, c[0x0][0x17c], PT ;  /* 0x00005f001a007a0c */ /* 0x000fe40003f66270 */
[----:B------:R-:W-:Y:S02]  /*28900*/  IADD3 R26, R7, 0x18, RZ ;  /* 0x00000018071a7810 */ /* 0x000fe40007ffe0ff */
[----:B---3--:R-:W-:Y:S01]  /*28910*/  PRMT R27, R29, 0x7632, R27 ;  /* 0x000076321d1b7816 */ /* 0x008fe2000000001b */
[----:B----4-:R0:W-:Y:S04]  /*28920*/  @P6 STG.E.U16 [R18.64], R25 ;  /* 0x0000001912006986 */ /* 0x0101e8000c101504 */
[----:B------:R1:W-:Y:S01]  /*28930*/  @P1 STG.E.U16 [R20.64], R29 ;  /* 0x0000001d14001986 */ /* 0x0003e2000c101504 */
[----:B------:R-:W-:-:S02]  /*28940*/  ISETP.LT.AND P1, PT, R10, c[0x0][0x178], !P0 ;  /* 0x00005e000a007a0c */ /* 0x000fc40004721270 */
[----:B------:R-:W-:Y:S02]  /*28950*/  PRMT R28, R25, 0x7632, R28 ;  /* 0x00007632191c7816 */ /* 0x000fe4000000001c */
[----:B0-----:R-:W-:Y:S01]  /*28960*/  IADD3 R18, R4, c[0x0][0x198], RZ ;  /* 0x0000660004127a10 */ /* 0x001fe20007ffe0ff */
[----:B-1----:R-:W3:Y:S04]  /*28970*/  LDL.LU R29, [R1+0x54] ;  /* 0x00005400011d7983 */ /* 0x002ee80000300800 */
        /* <DEDUP_REMOVED lines=8> */
[----:B------:R-:W-:-:S04]  /*28a00*/  IMAD.WIDE R22, R18, 0x2, R2 ;  /* 0x0000000212167825 */ /* 0x000fc800078e0202 */
[----:B------:R-:W-:-:S04]  /*28a10*/  IMAD.WIDE R18, R4, 0x2, R16 ;  /* 0x0000000204127825 */ /* 0x000fc800078e0210 */
[----:B------:R-:W-:Y:S01]  /*28a20*/  IMAD.WIDE R20, R4, 0x2, R2 ;  /* 0x0000000204147825 */ /* 0x000fe200078e0202 */
[----:B------:R-:W-:Y:S01]  /*28a30*/  @P0 STG.E.U16 [R22.64], R27 ;  /* 0x0000001b16000986 */ /* 0x000fe2000c101504 */
[----:B--2---:R-:W-:-:S03]  /*28a40*/  PRMT R24, R6, 0x7632, R24 ;  /* 0x0000763206187816 */ /* 0x004fc60000000018 */
[----:B----4-:R0:W-:Y:S04]  /*28a50*/  @P6 STG.E.U16 [R18.64], R26 ;  /* 0x0000001a12006986 */ /* 0x0101e8000c101504 */
[----:B------:R1:W-:Y:S01]  /*28a60*/  @P5 STG.E.U16 [R20.64], R6 ;  /* 0x0000000614005986 */ /* 0x0003e2000c101504 */
[----:B------:R-:W-:Y:S02]  /*28a70*/  ISETP.LT.AND P5, PT, R10, c[0x0][0x178], !P4 ;  /* 0x00005e000a007a0c */ /* 0x000fe400067a1270 */
[----:B------:R-:W-:Y:S02]  /*28a80*/  PRMT R25, R26, 0x7632, R25 ;  /* 0x000076321a197816 */ /* 0x000fe40000000019 */
[----:B0-----:R-:W-:Y:S01]  /*28a90*/  IADD3 R18, R4, c[0x0][0x198], RZ ;  /* 0x0000660004127a10 */ /* 0x001fe20007ffe0ff */
[----:B-1----:R-:W2:Y:S04]  /*28aa0*/  LDL.LU R6, [R1+0x154] ;  /* 0x0001540001067983 */ /* 0x002ea80000300800 */
[----:B------:R-:W-:-:S05]  /*28ab0*/  IMAD.WIDE R22, R18, 0x2, R16 ;  /* 0x0000000212167825 */ /* 0x000fca00078e0210 */
[----:B------:R0:W-:Y:S04]  /*28ac0*/  @P5 STG.E.U16 [R22.64], R25 ;  /* 0x0000001916005986 */ /* 0x0001e8000c101504 */
[----:B0-----:R-:W4:Y:S01]  /*28ad0*/  LDL.LU R25, [R1+0x144] ;  /* 0x0001440001197983 */ /* 0x001f220000300800 */
[----:B------:R-:W-:Y:S02]  /*28ae0*/  ISETP.LT.AND P4, PT, R11, c[0x0][0x178], !P4 ;  /* 0x00005e000b007a0c */ /* 0x000fe40006781270 */
[----:B------:R-:W-:Y:S02]  /*28af0*/  ISETP.LT.AND P6, PT, R10, c[0x0][0x178], !P2 ;  /* 0x00005e000a007a0c */ /* 0x000fe400057c1270 */
[----:B------:R-:W-:Y:S02]  /*28b00*/  IADD3 R20, R7, 0x19, RZ ;  /* 0x0000001907147810 */ /* 0x000fe40007ffe0ff */
[----:B------:R-:W-:-:S02]  /*28b10*/  IADD3 R26, R18, c[0x0][0x198], RZ ;  /* 0x00006600121a7a10 */ /* 0x000fc40007ffe0ff */
[C---:B------:R-:W-:Y:S01]  /*28b20*/  IADD3 R4, R7.reuse, 0x1a, RZ ;  /* 0x0000001a07047810 */ /* 0x040fe20007ffe0ff */
[----:B------:R-:W-:Y:S01]  /*28b30*/  IMAD.WIDE R18, R18, 0x2, R2 ;  /* 0x0000000212127825 */ /* 0x000fe200078e0202 */
[----:B------:R-:W-:Y:S02]  /*28b40*/  ISETP.GE.AND P0, PT, R20, c[0x0][0x17c], PT ;  /* 0x00005f0014007a0c */ /* 0x000fe40003f06270 */
[----:B------:R-:W-:Y:S01]  /*28b50*/  ISETP.GE.AND P5, PT, R4, c[0x0][0x17c], PT ;  /* 0x00005f0004007a0c */ /* 0x000fe20003fa6270 */
[C---:B------:R-:W-:Y:S01]  /*28b60*/  IMAD.WIDE R20, R26.reuse, 0x2, R16 ;  /* 0x000000021a147825 */ /* 0x040fe200078e0210 */
[----:B------:R-:W-:Y:S01]  /*28b70*/  IADD3 R4, R7, 0x1b, RZ ;  /* 0x0000001b07047810 */ /* 0x000fe20007ffe0ff */
[----:B------:R0:W-:Y:S01]  /*28b80*/  @P4 STG.E.U16 [R18.64], R24 ;  /* 0x0000001812004986 */ /* 0x0001e2000c101504 */
[----:B------:R-:W-:Y:S01]  /*28b90*/  ISETP.LT.AND P2, PT, R11, c[0x0][0x178], !P2 ;  /* 0x00005e000b007a0c */ /* 0x000fe20005741270 */
[----:B0-----:R-:W-:Y:S01]  /*28ba0*/  IMAD.WIDE R18, R26, 0x2, R2 ;  /* 0x000000021a127825 */ /* 0x001fe200078e0202 */
[----:B---3--:R-:W-:Y:S01]  /*28bb0*/  PRMT R23, R29, 0x7632, R23 ;  /* 0x000076321d177816 */ /* 0x008fe20000000017 */
[----:B----4-:R0:W-:Y:S01]  /*28bc0*/  @P6 STG.E.U16 [R20.64], R25 ;  /* 0x0000001914006986 */ /* 0x0101e2000c101504 */
[----:B------:R-:W-:-:S02]  /*28bd0*/  ISETP.GE.AND P6, PT, R4, c[0x0][0x17c], PT ;  /* 0x00005f0004007a0c */ /* 0x000fc40003fc6270 */
[----:B------:R-:W-:Y:S02]  /*28be0*/  IADD3 R4, R26, c[0x0][0x198], RZ ;  /* 0x000066001a047a10 */ /* 0x000fe40007ffe0ff */
[----:B------:R-:W3:Y:S01]  /*28bf0*/  LDL.LU R26, [R1+0x64] ;  /* 0x00006400011a7983 */ /* 0x000ee20000300800 */
[----:B------:R-:W-:-:S03]  /*28c00*/  PRMT R22, R25, 0x7632, R22 ;  /* 0x0000763219167816 */ /* 0x000fc60000000016 */
[----:B0-----:R-:W4:Y:S04]  /*28c10*/  LDL.LU R25, [R1+0x164] ;  /* 0x0001640001197983 */ /* 0x001f280000300800 */
[----:B------:R0:W-:Y:S04]  /*28c20*/  @P2 STG.E.U16 [R18.64], R29 ;  /* 0x0000001d12002986 */ /* 0x0001e8000c101504 */
[----:B0-----:R-:W4:Y:S01]  /*28c30*/  LDL.LU R29, [R1+0xa4] ;  /* 0x0000a400011d7983 */ /* 0x001f220000300800 */
[----:B------:R-:W-:Y:S02]  /*28c40*/  ISETP.LT.AND P4, PT, R10, c[0x0][0x178], !P3 ;  /* 0x00005e000a007a0c */ /* 0x000fe40005f81270 */
[----:B------:R-:W-:Y:S01]  /*28c50*/  ISETP.LT.AND P3, PT, R11, c[0x0][0x178], !P3 ;  /* 0x00005e000b007a0c */ /* 0x000fe20005f61270 */
[----:B------:R-:W-:Y:S01]  /*28c60*/  IMAD.WIDE R20, R4, 0x2, R16 ;  /* 0x0000000204147825 */ /* 0x000fe200078e0210 */
[----:B------:R-:W-:-:S02]  /*28c70*/  ISETP.LT.AND P2, PT, R10, c[0x0][0x178], !P1 ;  /* 0x00005e000a007a0c */ /* 0x000fc40004f41270 */
[----:B------:R-:W-:Y:S01]  /*28c80*/  ISETP.LT.AND P1, PT, R11, c[0x0][0x178], !P1 ;  /* 0x00005e000b007a0c */ /* 0x000fe20004f21270 */
[C---:B------:R-:W-:Y:S01]  /*28c90*/  IMAD.WIDE R18, R4.reuse, 0x2, R2 ;  /* 0x0000000204127825 */ /* 0x040fe200078e0202 */
[----:B------:R-:W-:-:S05]  /*28ca0*/  IADD3 R4, R4, c[0x0][0x198], RZ ;  /* 0x0000660004047a10 */ /* 0x000fca0007ffe0ff */
[----:B------:R0:W-:Y:S04]  /*28cb0*/  @P4 STG.E.U16 [R20.64], R22 ;  /* 0x0000001614004986 */ /* 0x0001e8000c101504 */
[----:B------:R1:W-:Y:S01]  /*28cc0*/  @P3 STG.E.U16 [R18.64], R23 ;  /* 0x0000001712003986 */ /* 0x0003e2000c101504 */
[----:B------:R-:W-:Y:S02]  /*28cd0*/  ISETP.LT.AND P3, PT, R10, c[0x0][0x178], !P0 ;  /* 0x00005e000a007a0c */ /* 0x000fe40004761270 */
[----:B------:R-:W-:Y:S01]  /*28ce0*/  ISETP.LT.AND P0, PT, R11, c[0x0][0x178], !P0 ;  /* 0x00005e000b007a0c */ /* 0x000fe20004701270 */
[----:B0-----:R-:W-:Y:S01]  /*28cf0*/  IMAD.WIDE R20, R4, 0x2, R2 ;  /* 0x0000000204147825 */ /* 0x001fe200078e0202 */
[----:B------:R-:W-:-:S03]  /*28d00*/  IADD3 R22, R7, 0x1d, RZ ;  /* 0x0000001d07167810 */ /* 0x000fc60007ffe0ff */
[C---:B-1----:R-:W-:Y:S01]  /*28d10*/  IMAD.WIDE R18, R4.reuse, 0x2, R16 ;  /* 0x0000000204127825 */ /* 0x042fe200078e0210 */
[----:B------:R-:W-:Y:S02]  /*28d20*/  IADD3 R4, R4, c[0x0][0x198], RZ ;  /* 0x0000660004047a10 */ /* 0x000fe40007ffe0ff */
[----:B--2---:R-:W-:Y:S02]  /*28d30*/  PRMT R23, R6, 0x7632, R23 ;  /* 0x0000763206177816 */ /* 0x004fe40000000017 */
[----:B------:R0:W-:Y:S01]  /*28d40*/  @P2 STG.E.U16 [R18.64], R6 ;  /* 0x0000000612002986 */ /* 0x0001e2000c101504 */
[----:B------:R-:W-:Y:S01]  /*28d50*/  ISETP.GE.AND P2, PT, R22, c[0x0][0x17c], PT ;  /* 0x00005f0016007a0c */ /* 0x000fe20003f46270 */
[----:B0-----:R-:W-:Y:S01]  /*28d60*/  IMAD.WIDE R18, R4, 0x2, R16 ;  /* 0x0000000204127825 */ /* 0x001fe200078e0210 */
[----:B------:R-:W-:Y:S01]  /*28d70*/  IADD3 R24, R7, 0x1c, RZ ;  /* 0x0000001c07187810 */ /* 0x000fe20007ffe0ff */
[----:B------:R-:W2:Y:S03]  /*28d80*/  LDL.LU R6, [R1+0x10c8] ;  /* 0x0010c80001067983 */ /* 0x000ea60000300800 */
[----:B------:R-:W-:Y:S01]  /*28d90*/  ISETP.GE.AND P4, PT, R24, c[0x0][0x17c], PT ;  /* 0x00005f0018007a0c */ /* 0x000fe20003f86270 */
[----:B---3--:R0:W-:Y:S01]  /*28da0*/  @P1 STG.E.U16 [R20.64], R26 ;  /* 0x0000001a14001986 */ /* 0x0081e2000c101504 */
[----:B------:R-:W-:-:S02]  /*28db0*/  ISETP.LT.AND P1, PT, R10, c[0x0][0x178], !P5 ;  /* 0x00005e000a007a0c */ /* 0x000fc40006f21270 */
[----:B------:R-:W-:Y:S01]  /*28dc0*/  PRMT R22, R26, 0x7632, R22 ;  /* 0x000076321a167816 */ /* 0x000fe20000000016 */
[----:B------:R1:W-:Y:S01]  /*28dd0*/  @P3 STG.E.U16 [R18.64], R23 ;  /* 0x0000001712003986 */ /* 0x0003e2000c101504 */
[----:B------:R-:W-:Y:S01]  /*28de0*/  ISETP.LT.AND P5, PT, R11, c[0x0][0x178], !P5 ;  /* 0x00005e000b007a0c */ /* 0x000fe20006fa1270 */
[C---:B0-----:R-:W-:Y:S01]  /*28df0*/  IMAD.WIDE R20, R4.reuse, 0x2, R2 ;  /* 0x0000000204147825 */ /* 0x041fe200078e0202 */
[----:B------:R-:W-:-:S04]  /*28e00*/  IADD3 R4, R4, c[0x0][0x198], RZ ;  /* 0x0000660004047a10 */ /* 0x000fc80007ffe0ff */
[----:B------:R0:W-:Y:S01]  /*28e10*/  @P0 STG.E.U16 [R20.64], R22 ;  /* 0x0000001614000986 */ /* 0x0001e2000c101504 */
[----:B------:R-:W-:Y:S01]  /*28e20*/  ISETP.LT.AND P0, PT, R10, c[0x0][0x178], !P6 ;  /* 0x00005e000a007a0c */ /* 0x000fe20007701270 */
[----:B-1----:R-:W-:Y:S01]  /*28e30*/  IMAD.WIDE R18, R4, 0x2, R16 ;  /* 0x0000000204127825 */ /* 0x002fe200078e0210 */
[----:B------:R-:W-:-:S04]  /*28e40*/  ISETP.LT.AND P6, PT, R11, c[0x0][0x178], !P6 ;  /* 0x00005e000b007a0c */ /* 0x000fc800077c1270 */
[----:B----4-:R1:W-:Y:S01]  /*28e50*/  @P1 STG.E.U16 [R18.64], R25 ;  /* 0x0000001912001986 */ /* 0x0103e2000c101504 */
[----:B0-----:R-:W-:Y:S02]  /*28e60*/  IADD3 R20, R7, 0x1f, RZ ;  /* 0x0000001f07147810 */ /* 0x001fe40007ffe0ff */
[----:B------:R-:W-:Y:S02]  /*28e70*/  IADD3 R22, R4, c[0x0][0x198], RZ ;  /* 0x0000660004167a10 */ /* 0x000fe40007ffe0ff */
[----:B------:R-:W-:Y:S01]  /*28e80*/  ISETP.GE.AND P1, PT, R20, c[0x0][0x17c], PT ;  /* 0x00005f0014007a0c */ /* 0x000fe20003f26270 */
[----:B-1----:R-:W-:Y:S01]  /*28e90*/  IMAD.WIDE R18, R4, 0x2, R2 ;  /* 0x0000000204127825 */ /* 0x002fe200078e0202 */
[----:B------:R-:W-:-:S03]  /*28ea0*/  PRMT R4, R25, 0x7632, R4 ;  /* 0x0000763219047816 */ /* 0x000fc60000000004 */
[C---:B------:R-:W-:Y:S01]  /*28eb0*/  IMAD.WIDE R20, R22.reuse, 0x2, R16 ;  /* 0x0000000216147825 */ /* 0x040fe200078e0210 */
[C---:B------:R-:W-:Y:S01]  /*28ec0*/  IADD3 R23, R7.reuse, 0x1e, RZ ;  /* 0x0000001e07177810 */ /* 0x040fe20007ffe0ff */
[----:B------:R0:W-:Y:S01]  /*28ed0*/  @P5 STG.E.U16 [R18.64], R29 ;  /* 0x0000001d12005986 */ /* 0x0001e2000c101504 */
[----:B------:R-:W-:Y:S02]  /*28ee0*/  IADD3 R25, R7, 0x20, RZ ;  /* 0x0000002007197810 */ /* 0x000fe40007ffe0ff */
[----:B------:R-:W-:Y:S01]  /*28ef0*/  ISETP.GE.AND P3, PT, R23, c[0x0][0x17c], PT ;  /* 0x00005f0017007a0c */ /* 0x000fe20003f66270 */
[----:B------:R1:W-:Y:S01]  /*28f00*/  @P0 STG.E.U16 [R20.64], R4 ;  /* 0x0000000414000986 */ /* 0x0003e2000c101504 */
[----:B------:R-:W-:Y:S02]  /*28f10*/  PRMT R24, R29, 0x7632, R24 ;  /* 0x000076321d187816 */ /* 0x000fe40000000018 */
[----:B------:R-:W-:Y:S01]  /*28f20*/  ISETP.GE.AND P0, PT, R25, c[0x0][0x17c], PT ;  /* 0x00005f0019007a0c */ /* 0x000fe20003f06270 */
[----:B0-----:R-:W3:Y:S01]  /*28f30*/  LDL.LU R29, [R1+0x184] ;  /* 0x00018400011d7983 */ /* 0x001ee20000300800 */
[C---:B-1----:R-:W-:Y:S01]  /*28f40*/  IADD3 R4, R22.reuse, c[0x0][0x198], RZ ;  /* 0x0000660016047a10 */ /* 0x042fe20007ffe0ff */
[----:B------:R-:W-:-:S02]  /*28f50*/  IMAD.WIDE R22, R22, 0x2, R2 ;  /* 0x0000000216167825 */ /* 0x000fc400078e0202 */
[----:B------:R-:W4:Y:S04]  /*28f60*/  LDL.LU R25, [R1+0x84] ;  /* 0x0000840001197983 */ /* 0x000f280000300800 */
[----:B------:R0:W-:Y:S04]  /*28f70*/  @P6 STG.E.U16 [R22.64], R24 ;  /* 0x0000001816006986 */ /* 0x0001e8000c101504 */
[----:B0-----:R-:W2:Y:S01]  /*28f80*/  LDL.LU R23, [R1+0x174] ;  /* 0x0001740001177983 */ /* 0x001ea20000300800 */
[----:B------:R-:W-:Y:S01]  /*28f90*/  ISETP.LT.AND P5, PT, R10, c[0x0][0x178], !P4 ;  /* 0x00005e000a007a0c */ /* 0x000fe200067a1270 */
[----:B------:R-:W-:Y:S01]  /*28fa0*/  IMAD.WIDE R18, R4, 0x2, R16 ;  /* 0x0000000204127825 */ /* 0x000fe200078e0210 */
[----:B------:R-:W-:-:S03]  /*28fb0*/  ISETP.LT.AND P4, PT, R11, c[0x0][0x178], !P4 ;  /* 0x00005e000b007a0c */ /* 0x000fc60006781270 */
[----:B------:R-:W-:Y:S01]  /*28fc0*/  IMAD.WIDE R20, R4, 0x2, R2 ;  /* 0x0000000204147825 */ /* 0x000fe200078e0202 */
[----:B------:R-:W-:-:S04]  /*28fd0*/  IADD3 R26, R7, 0x21, RZ ;  /* 0x00000021071a7810 */ /* 0x000fc80007ffe0ff */
[----:B------:R-:W-:Y:S02]  /*28fe0*/  ISETP.GE.AND P6, PT, R26, c[0x0][0x17c], PT ;  /* 0x00005f001a007a0c */ /* 0x000fe40003fc6270 */
[----:B------:R-:W-:Y:S02]  /*28ff0*/  IADD3 R26, R7, 0x22, RZ ;  /* 0x00000022071a7810 */ /* 0x000fe40007ffe0ff */
[----:B------:R-:W3:Y:S01]  /*29000*/  LDL.LU R7, [R1+0x10c4] ;  /* 0x0010c40001077983 */ /* 0x000ee20000300800 */
[----:B----4-:R-:W-:-:S03]  /*29010*/  PRMT R27, R25, 0x7632, R27 ;  /* 0x00007632191b7816 */ /* 0x010fc6000000001b */
[----:B--2---:R0:W-:Y:S01]  /*29020*/  @P5 STG.E.U16 [R18.64], R23 ;  /* 0x0000001712005986 */ /* 0x0041e2000c101504 */
[----:B------:R-:W-:Y:S02]  /*29030*/  ISETP.LT.AND P5, PT, R10, c[0x0][0x178], !P2 ;  /* 0x00005e000a007a0c */ /* 0x000fe400057a1270 */
[----:B------:R-:W-:Y:S01]  /*29040*/  ISETP.LT.AND P2, PT, R11, c[0x0][0x178], !P2 ;  /* 0x00005e000b007a0c */ /* 0x000fe20005741270 */
[----:B------:R1:W-:Y:S01]  /*29050*/  @P4 STG.E.U16 [R20.64], R25 ;  /* 0x0000001914004986 */ /* 0x0003e2000c101504 */
[----:B------:R-:W-:Y:S02]  /*29060*/  PRMT R28, R23, 0x7632, R28 ;  /* 0x00007632171c7816 */ /* 0x000fe4000000001c */
[----:B0-----:R-:W-:-:S05]  /*29070*/  IADD3 R18, R4, c[0x0][0x198], RZ ;  /* 0x0000660004127a10 */ /* 0x001fca0007ffe0ff */
[----:B-1----:R-:W-:-:S04]  /*29080*/  IMAD.WIDE R24, R18, 0x2, R16 ;  /* 0x0000000212187825 */ /* 0x002fc800078e0210 */
[----:B------:R-:W-:Y:S01]  /*29090*/  IMAD.WIDE R22, R18, 0x2, R2 ;  /* 0x0000000212167825 */ /* 0x000fe200078e0202 */
[----:B------:R0:W-:Y:S01]  /*290a0*/  @P5 STG.E.U16 [R24.64], R28 ;  /* 0x0000001c18005986 */ /* 0x0001e2000c101504 */
[----:B------:R-:W-:-:S03]  /*290b0*/  ISETP.GE.AND P5, PT, R26, c[0x0][0x17c], PT ;  /* 0x00005f001a007a0c */ /* 0x000fc60003fa6270 */
[----:B------:R-:W-:Y:S04]  /*290c0*/  @P2 STG.E.U16 [R22.64], R27 ;  /* 0x0000001b16002986 */ /* 0x000fe8000c101504 */
[----:B0-----:R-:W2:Y:S04]  /*290d0*/  LDL R28, [R1+0x128] ;  /* 0x00012800011c7983 */ /* 0x001ea80000100800 */
[----:B------:R0:W-:Y:S04]  /*290e0*/  STL [R1+0x10a0], R26 ;  /* 0x0010a01a01007387 */ /* 0x0001e80000100800 */
[----:B0-----:R-:W4:Y:S04]  /*290f0*/  LDL.LU R26, [R1+0x8] ;  /* 0x00000800011a7983 */ /* 0x001f280000300800 */
[----:B------:R-:W4:Y:S01]  /*29100*/  LDL.LU R27, [R1+0x38] ;  /* 0x00003800011b7983 */ /* 0x000f220000300800 */
[----:B------:R-:W-:-:S02]  /*29110*/  ISETP.LT.AND P4, PT, R10, c[0x0][0x178], !P3 ;  /* 0x00005e000a007a0c */ /* 0x000fc40005f81270 */
[----:B------:R-:W-:Y:S02]  /*29120*/  ISETP.LT.AND P3, PT, R11, c[0x0][0x178], !P3 ;  /* 0x00005e000b007a0c */ /* 0x000fe40005f61270 */
[----:B------:R-:W-:-:S05]  /*29130*/  IADD3 R4, R18, c[0x0][0x198], RZ ;  /* 0x0000660012047a10 */ /* 0x000fca0007ffe0ff */
[----:B------:R-:W-:-:S04]  /*29140*/  IMAD.WIDE R18, R4, 0x2, R16 ;  /* 0x0000000204127825 */ /* 0x000fc800078e0210 */
[----:B------:R-:W-:Y:S01]  /*29150*/  IMAD.WIDE R20, R4, 0x2, R2 ;  /* 0x0000000204147825 */ /* 0x000fe200078e0202 */
[----:B---3--:R0:W-:Y:S04]  /*29160*/  @P4 STG.E.U16 [R18.64], R29 ;  /* 0x0000001d12004986 */ /* 0x0081e8000c101504 */
[----:B------:R1:W-:Y:S01]  /*29170*/  @P3 STG.E.U16 [R20.64], R5 ;  /* 0x0000000514003986 */ /* 0x0003e2000c101504 */
[----:B------:R-:W-:Y:S02]  /*29180*/  ISETP.LT.AND P3, PT, R10, c[0x0][0x178], !P1 ;  /* 0x00005e000a007a0c */ /* 0x000fe40004f61270 */
[----:B------:R-:W-:Y:S02]  /*29190*/  ISETP.LT.AND P1, PT, R11, c[0x0][0x178], !P1 ;  /* 0x00005e000b007a0c */ /* 0x000fe40004f21270 */
[----:B------:R-:W-:-:S02]  /*291a0*/  IADD3 R4, R4, c[0x0][0x198], RZ ;  /* 0x0000660004047a10 */ /* 0x000fc40007ffe0ff */
[----:B------:R-:W-:Y:S02]  /*291b0*/  PRMT R22, R29, 0x7632, R22 ;  /* 0x000076321d167816 */ /* 0x000fe40000000016 */
[----:B------:R-:W-:Y:S01]  /*291c0*/  ISETP.LT.AND P2, PT, R10, c[0x0][0x178], !P0 ;  /* 0x00005e000a007a0c */ /* 0x000fe20004741270 */
[C---:B0-----:R-:W-:Y:S01]  /*291d0*/  IMAD.WIDE R18, R4.reuse, 0x2, R16 ;  /* 0x0000000204127825 */ /* 0x041fe200078e0210 */
[----:B------:R-:W-:Y:S01]  /*291e0*/  ISETP.LT.AND P0, PT, R11, c[0x0][0x178], !P0 ;  /* 0x00005e000b007a0c */ /* 0x000fe20004701270 */
[----:B------:R-:W3:Y:S01]  /*291f0*/  LDL.LU R29, [R1+0x28] ;  /* 0x00002800011d7983 */ /* 0x000ee20000300800 */
[----:B-1----:R-:W-:Y:S02]  /*29200*/  PRMT R21, R5, 0x7632, R21 ;  /* 0x0000763205157816 */ /* 0x002fe40000000015 */
[C---:B------:R-:W-:Y:S01]  /*29210*/  IADD3 R20, R4.reuse, c[0x0][0x198], RZ ;  /* 0x0000660004147a10 */ /* 0x040fe20007ffe0ff */
[----:B------:R-:W-:Y:S01]  /*29220*/  IMAD.WIDE R4, R4, 0x2, R2 ;  /* 0x0000000204047825 */ /* 0x000fe200078e0202 */
[----:B------:R0:W-:Y:S04]  /*29230*/  @P3 STG.E.U16 [R18.64], R22 ;  /* 0x0000001612003986 */ /* 0x0001e8000c101504 */
[----:B------:R1:W-:Y:S01]  /*29240*/  @P1 STG.E.U16 [R4.64], R21 ;  /* 0x0000001504001986 */ /* 0x0003e2000c101504 */
[----:B------:R-:W-:Y:S01]  /*29250*/  ISETP.LT.AND P1, PT, R10, c[0x0][0x178], !P6 ;  /* 0x00005e000a007a0c */ /* 0x000fe20007721270 */
[----:B0-----:R-:W-:-:S04]  /*29260*/  IMAD.WIDE R18, R20, 0x2, R16 ;  /* 0x0000000214127825 */ /* 0x001fc800078e0210 */
[C---:B-1----:R-:W-:Y:S01]  /*29270*/  IMAD.WIDE R4, R20.reuse, 0x2, R2 ;  /* 0x0000000214047825 */ /* 0x042fe200078e0202 */
[----:B------:R-:W-:Y:S02]  /*29280*/  IADD3 R20, R20, c[0x0][0x198], RZ ;  /* 0x0000660014147a10 */ /* 0x000fe40007ffe0ff */
[C---:B--2---:R-:W-:Y:S02]  /*29290*/  IADD3 R23, R28.reuse, 0x23, RZ ;  /* 0x000000231c177810 */ /* 0x044fe40007ffe0ff */
[----:B------:R-:W-:Y:S02]  /*292a0*/  IADD3 R21, R28, 0x25, RZ ;  /* 0x000000251c157810 */ /* 0x000fe40007ffe0ff */
[----:B------:R-:W-:Y:S01]  /*292b0*/  ISETP.GE.AND P4, PT, R23, c[0x0][0x17c], PT ;  /* 0x00005f0017007a0c */ /* 0x000fe20003f86270 */
[----:B----4-:R0:W-:Y:S01]  /*292c0*/  @P2 STG.E.U16 [R18.64], R27 ;  /* 0x0000001b12002986 */ /* 0x0101e2000c101504 */
[----:B------:R-:W-:-:S03]  /*292d0*/  PRMT R23, R27, 0x7632, R23 ;  /* 0x000076321b177816 */ /* 0x000fc60000000017 */
[----:B------:R1:W-:Y:S01]  /*292e0*/  @P0 STG.E.U16 [R4.64], R26 ;  /* 0x0000001a04000986 */ /* 0x0003e2000c101504 */
[----:B------:R-:W-:Y:S02]  /*292f0*/  ISETP.GE.AND P2, PT, R21, c[0x0][0x17c], PT ;  /* 0x00005f0015007a0c */ /* 0x000fe40003f46270 */
[----:B------:R-:W-:Y:S01]  /*29300*/  PRMT R21, R26, 0x7632, R21 ;  /* 0x000076321a157816 */ /* 0x000fe20000000015 */
[----:B0-----:R-:W2:Y:S01]  /*29310*/  LDL.LU R27, [R1+0x78] ;  /* 0x00007800011b7983 */ /* 0x001ea20000300800 */
[----:B-1----:R-:W-:-:S03]  /*29320*/  IMAD.WIDE R4, R20, 0x2, R16 ;  /* 0x0000000214047825 */ /* 0x002fc600078e0210 */
[----:B------:R-:W4:Y:S04]  /*29330*/  LDL.LU R26, [R1+0x18] ;  /* 0x00001800011a7983 */ /* 0x000f280000300800 */
[----:B------:R0:W-:Y:S04]  /*29340*/  @P1 STG.E.U16 [R4.64], R23 ;  /* 0x0000001704001986 */ /* 0x0001e8000c101504 */
[----:B0-----:R-:W3:Y:S01]  /*29350*/  LDL.LU R23, [R1+0x48] ;  /* 0x0000480001177983 */ /* 0x001ee20000300800 */
[----:B------:R-:W-:Y:S01]  /*29360*/  ISETP.LT.AND P6, PT, R11, c[0x0][0x178], !P6 ;  /* 0x00005e000b007a0c */ /* 0x000fe200077c1270 */
[----:B------:R-:W-:Y:S01]  /*29370*/  IMAD.WIDE R18, R20, 0x2, R2 ;  /* 0x0000000214127825 */ /* 0x000fe200078e0202 */
[----:B------:R-:W-:-:S02]  /*29380*/  ISETP.LT.AND P0, PT, R10, c[0x0][0x178], !P5 ;  /* 0x00005e000a007a0c */ /* 0x000fc40006f01270 */
[----:B------:R-:W-:Y:S02]  /*29390*/  ISETP.LT.AND P5, PT, R11, c[0x0][0x178], !P5 ;  /* 0x00005e000b007a0c */ /* 0x000fe40006fa1270 */
[----:B------:R-:W-:Y:S02]  /*293a0*/  IADD3 R4, R20, c[0x0][0x198], RZ ;  /* 0x0000660014047a10 */ /* 0x000fe40007ffe0ff */
[----:B------:R-:W-:Y:S02]  /*293b0*/  IADD3 R22, R28, 0x26, RZ ;  /* 0x000000261c167810 */ /* 0x000fe40007ffe0ff */
[----:B------:R-:W-:-:S03]  /*293c0*/  IADD3 R20, R4, c[0x0][0x198], RZ ;  /* 0x0000660004147a10 */ /* 0x000fc60007ffe0ff */
[----:B------:R0:W-:Y:S01]  /*293d0*/  @P6 STG.E.U16 [R18.64], R21 ;  /* 0x0000001512006986 */ /* 0x0001e2000c101504 */
[----:B------:R-:W-:Y:S02]  /*293e0*/  ISETP.LT.AND P6, PT, R10, c[0x0][0x178], !P4 ;  /* 0x00005e000a007a0c */ /* 0x000fe400067c1270 */
[----:B------:R-:W-:Y:S02]  /*293f0*/  ISETP.LT.AND P4, PT, R11, c[0x0][0x178], !P4 ;  /* 0x00005e000b007a0c */ /* 0x000fe40006781270 */
[----:B------:R-:W-:Y:S02]  /*29400*/  IADD3 R24, R28, 0x24, RZ ;  /* 0x000000241c187810 */ /* 0x000fe40007ffe0ff */
[----:B------:R-:W-:Y:S01]  /*29410*/  ISETP.GE.AND P1, PT, R22, c[0x0][0x17c], PT ;  /* 0x00005f0016007a0c */ /* 0x000fe20003f26270 */
[----:B0-----:R-:W-:Y:S01]  /*29420*/  IMAD.WIDE R18, R4, 0x2, R16 ;  /* 0x0000000204127825 */ /* 0x001fe200078e0210 */
[----:B------:R-:W-:-:S03]  /*29430*/  IADD3 R21, R28, 0x27, RZ ;  /* 0x000000271c157810 */ /* 0x000fc60007ffe0ff */
[----:B------:R-:W-:Y:S01]  /*29440*/  IMAD.WIDE R4, R4, 0x2, R2 ;  /* 0x0000000204047825 */ /* 0x000fe200078e0202 */
[----:B------:R-:W-:Y:S02]  /*29450*/  ISETP.GE.AND P3, PT, R24, c[0x0][0x17c], PT ;  /* 0x00005f0018007a0c */ /* 0x000fe40003f66270 */
[----:B--2---:R-:W-:Y:S01]  /*29460*/  PRMT R24, R27, 0x7632, R24 ;  /* 0x000076321b187816 */ /* 0x004fe20000000018 */
[----:B---3--:R0:W-:Y:S01]  /*29470*/  @P0 STG.E.U16 [R18.64], R23 ;  /* 0x0000001712000986 */ /* 0x0081e2000c101504 */
[----:B------:R-:W-:Y:S02]  /*29480*/  PRMT R22, R23, 0x7632, R22 ;  /* 0x0000763217167816 */ /* 0x000fe40000000016 */
[----:B------:R-:W-:Y:S01]  /*29490*/  ISETP.GE.AND P0, PT, R21, c[0x0][0x17c], PT ;  /* 0x00005f0015007a0c */ /* 0x000fe20003f06270 */
[----:B------:R1:W-:Y:S01]  /*294a0*/  @P5 STG.E.U16 [R4.64], R29 ;  /* 0x0000001d04005986 */ /* 0x0003e2000c101504 */
[----:B------:R-:W-:Y:S02]  /*294b0*/  PRMT R21, R29, 0x7632, R21 ;  /* 0x000076321d157816 */ /* 0x000fe40000000015 */
[----:B------:R-:W-:Y:S01]  /*294c0*/  ISETP.LT.AND P5, PT, R10, c[0x0][0x178], !P3 ;  /* 0x00005e000a007a0c */ /* 0x000fe20005fa1270 */
[----:B0-----:R-:W-:-:S04]  /*294d0*/  IMAD.WIDE R18, R20, 0x2, R16 ;  /* 0x0000000214127825 */ /* 0x001fc800078e0210 */
[----:B-1----:R-:W-:Y:S01]  /*294e0*/  IMAD.WIDE R4, R20, 0x2, R2 ;  /* 0x0000000214047825 */ /* 0x002fe200078e0202 */
[----:B------:R0:W-:Y:S01]  /*294f0*/  @P6 STG.E.U16 [R18.64], R22 ;  /* 0x0000001612006986 */ /* 0x0001e2000c101504 */
[----:B------:R-:W-:-:S03]  /*29500*/  ISETP.LT.AND P3, PT, R11, c[0x0][0x178], !P3 ;  /* 0x00005e000b007a0c */ /* 0x000fc60005f61270 */
[----:B------:R1:W-:Y:S01]  /*29510*/  @P4 STG.E.U16 [R4.64], R21 ;  /* 0x0000001504004986 */ /* 0x0003e2000c101504 */
[----:B------:R-:W-:-:S03]  /*29520*/  ISETP.LT.AND P4, PT, R10, c[0x0][0x178], !P2 ;  /* 0x00005e000a007a0c */ /* 0x000fc60005781270 */
[----:B------:R-:W2:Y:S01]  /*29530*/  LDL.LU R29, [R1+0x58] ;  /* 0x00005800011d7983 */ /* 0x000ea20000300800 */
[----:B0-----:R-:W-:Y:S02]  /*29540*/  IADD3 R19, R20, c[0x0][0x198], RZ ;  /* 0x0000660014137a10 */ /* 0x001fe40007ffe0ff */
[----:B------:R-:W-:Y:S02]  /*29550*/  IADD3 R18, R28, 0x28, RZ ;  /* 0x000000281c127810 */ /* 0x000fe40007ffe0ff */
[C---:B------:R-:W-:Y:S01]  /*29560*/  IADD3 R23, R19.reuse, c[0x0][0x198], RZ ;  /* 0x0000660013177a10 */ /* 0x040fe20007ffe0ff */
[----:B-1----:R-:W-:Y:S01]  /*29570*/  IMAD.WIDE R4, R19, 0x2, R16 ;  /* 0x0000000213047825 */ /* 0x002fe200078e0210 */
[----:B------:R-:W-:-:S03]  /*29580*/  ISETP.GE.AND P6, PT, R18, c[0x0][0x17c], PT ;  /* 0x00005f0012007a0c */ /* 0x000fc60003fc6270 */
[----:B------:R-:W-:Y:S01]  /*29590*/  IMAD.WIDE R18, R19, 0x2, R2 ;  /* 0x0000000213127825 */ /* 0x000fe200078e0202 */
[----:B------:R-:W-:Y:S03]  /*295a0*/  @P5 STG.E.U16 [R4.64], R27 ;  /* 0x0000001b04005986 */ /* 0x000fe6000c101504 */
[----:B------:R-:W-:Y:S01]  /*295b0*/  IMAD.WIDE R20, R23, 0x2, R16 ;  /* 0x0000000217147825 */ /* 0x000fe200078e0210 */
[----:B----4-:R-:W-:Y:S04]  /*295c0*/  @P3 STG.E.U16 [R18.64], R26 ;  /* 0x0000001a12003986 */ /* 0x010fe8000c101504 */
[----:B------:R0:W-:Y:S04]  /*295d0*/  @P4 STG.E.U16 [R20.64], R24 ;  /* 0x0000001814004986 */ /* 0x0001e8000c101504 */
[----:B0-----:R-:W3:Y:S04]  /*295e0*/  LDL.LU R24, [R1+0x148] ;  /* 0x0001480001187983 */ /* 0x001ee80000300800 */
[----:B------:R-:W4:Y:S01]  /*295f0*/  LDL.LU R27, [R1+0x158] ;  /* 0x00015800011b7983 */ /* 0x000f220000300800 */
[----:B------:R-:W-:-:S03]  /*29600*/  PRMT R20, R26, 0x7632, R20 ;  /* 0x000076321a147816 */ /* 0x000fc60000000014 */
[----:B------:R-:W4:Y:S01]  /*29610*/  LDL.LU R26, [R1+0x68] ;  /* 0x00006800011a7983 */ /* 0x000f220000300800 */
[C---:B------:R-:W-:Y:S02]  /*29620*/  ISETP.LT.AND P2, PT, R11.reuse, c[0x0][0x178], !P2 ;  /* 0x00005e000b007a0c */ /* 0x040fe40005741270 */
[----:B------:R-:W-:Y:S02]  /*29630*/  ISETP.LT.AND P3, PT, R10, c[0x0][0x178], !P1 ;  /* 0x00005e000a007a0c */ /* 0x000fe40004f61270 */
[----:B------:R-:W-:Y:S01]  /*29640*/  ISETP.LT.AND P1, PT, R11, c[0x0][0x178], !P1 ;  /* 0x00005e000b007a0c */ /* 0x000fe20004f21270 */
[C---:B------:R-:W-:Y:S01]  /*29650*/  IMAD.WIDE R4, R23.reuse, 0x2, R2 ;  /* 0x0000000217047825 */ /* 0x040fe200078e0202 */
[----:B------:R-:W-:Y:S02]  /*29660*/  IADD3 R22, R28, 0x29, RZ ;  /* 0x000000291c167810 */ /* 0x000fe40007ffe0ff */
[----:B------:R-:W-:Y:S02]  /*29670*/  IADD3 R21, R23, c[0x0][0x198], RZ ;  /* 0x0000660017157a10 */ /* 0x000fe40007ffe0ff */
[----:B------:R-:W-:-:S02]  /*29680*/  ISETP.GE.AND P5, PT, R22, c[0x0][0x17c], PT ;  /* 0x00005f0016007a0c */ /* 0x000fc40003fa6270 */
[----:B------:R-:W-:Y:S01]  /*29690*/  IADD3 R22, R28, 0x2a, RZ ;  /* 0x0000002a1c167810 */ /* 0x000fe20007ffe0ff */
[----:B------:R-:W-:Y:S01]  /*296a0*/  IMAD.WIDE R18, R21, 0x2, R16 ;  /* 0x0000000215127825 */ /* 0x000fe200078e0210 */
[----:B------:R0:W-:Y:S01]  /*296b0*/  @P2 STG.E.U16 [R4.64], R20 ;  /* 0x0000001404002986 */ /* 0x0001e2000c101504 */
[----:B------:R-:W-:Y:S02]  /*296c0*/  ISETP.LT.AND P4, PT, R10, c[0x0][0x178], !P0 ;  /* 0x00005e000a007a0c */ /* 0x000fe40004781270 */
[----:B------:R-:W-:Y:S02]  /*296d0*/  ISETP.GE.AND P2, PT, R22, c[0x0][0x17c], PT ;  /* 0x00005f0016007a0c */ /* 0x000fe40003f46270 */
[----:B------:R-:W-:Y:S02]  /*296e0*/  IADD3 R22, R28, 0x2b, RZ ;  /* 0x0000002b1c167810 */ /* 0x000fe40007ffe0ff */
[----:B------:R-:W-:Y:S01]  /*296f0*/  ISETP.LT.AND P0, PT, R11, c[0x0][0x178], !P0 ;  /* 0x00005e000b007a0c */ /* 0x000fe20004701270 */
[C---:B0-----:R-:W-:Y:S01]  /*29700*/  IMAD.WIDE R4, R21.reuse, 0x2, R2 ;  /* 0x0000000215047825 */ /* 0x041fe200078e0202 */
[----:B------:R-:W-:-:S02]  /*29710*/  IADD3 R20, R21, c[0x0][0x198], RZ ;  /* 0x0000660015147a10 */ /* 0x000fc40007ffe0ff */
[----:B--2---:R-:W-:Y:S01]  /*29720*/  PRMT R23, R29, 0x7632, R23 ;  /* 0x000076321d177816 */ /* 0x004fe20000000017 */
[----:B---3--:R0:W-:Y:S01]  /*29730*/  @P3 STG.E.U16 [R18.64], R24 ;  /* 0x0000001812003986 */ /* 0x0081e2000c101504 */
[----:B------:R-:W-:-:S03]  /*29740*/  PRMT R21, R24, 0x7632, R21 ;  /* 0x0000763218157816 */ /* 0x000fc60000000015 */
[----:B------:R1:W-:Y:S01]  /*29750*/  @P1 STG.E.U16 [R4.64], R29 ;  /* 0x0000001d04001986 */ /* 0x0003e2000c101504 */
[----:B------:R-:W-:Y:S02]  /*29760*/  ISETP.LT.AND P1, PT, R10, c[0x0][0x178], !P6 ;  /* 0x00005e000a007a0c */ /* 0x000fe40007721270 */
[----:B------:R-:W-:Y:S02]  /*29770*/  ISETP.GE.AND P3, PT, R22, c[0x0][0x17c], PT ;  /* 0x00005f0016007a0c */ /* 0x000fe40003f66270 */
[C---:B------:R-:W-:Y:S01]  /*29780*/  IADD3 R22, R20.reuse, c[0x0][0x198], RZ ;  /* 0x0000660014167a10 */ /* 0x040fe20007ffe0ff */
[----:B0-----:R-:W-:Y:S01]  /*29790*/  IMAD.WIDE R18, R20, 0x2, R16 ;  /* 0x0000000214127825 */ /* 0x001fe200078e0210 */
[----:B------:R-:W-:-:S03]  /*297a0*/  ISETP.LT.AND P6, PT, R11, c[0x0][0x178], !P6 ;  /* 0x00005e000b007a0c */ /* 0x000fc600077c1270 */
[----:B-1----:R-:W-:Y:S01]  /*297b0*/  IMAD.WIDE R4, R20, 0x2, R2 ;  /* 0x0000000214047825 */ /* 0x002fe200078e0202 */
[----:B------:R0:W-:Y:S04]  /*297c0*/  @P4 STG.E.U16 [R18.64], R21 ;  /* 0x0000001512004986 */ /* 0x0001e8000c101504 */
[----:B------:R1:W-:Y:S01]  /*297d0*/  @P0 STG.E.U16 [R4.64], R23 ;  /* 0x0000001704000986 */ /* 0x0003e2000c101504 */
[----:B----4-:R-:W-:-:S03]  /*297e0*/  PRMT R25, R27, 0x7632, R25 ;  /* 0x000076321b197816 */ /* 0x010fc60000000019 */
[----:B------:R-:W2:Y:S01]  /*297f0*/  LDL.LU R29, [R1+0xa8] ;  /* 0x0000a800011d7983 */ /* 0x000ea20000300800 */
[----:B0-----:R-:W-:Y:S01]  /*29800*/  IMAD.WIDE R18, R22, 0x2, R16 ;  /* 0x0000000216127825 */ /* 0x001fe200078e0210 */
[----:B------:R-:W-:-:S04]  /*29810*/  IADD3 R21, R28, 0x2c, RZ ;  /* 0x0000002c1c157810 */ /* 0x000fc80007ffe0ff */
[----:B------:R0:W-:Y:S01]  /*29820*/  @P1 STG.E.U16 [R18.64], R27 ;  /* 0x0000001b12001986 */ /* 0x0001e2000c101504 */
[----:B------:R-:W-:Y:S02]  /*29830*/  ISETP.LT.AND P1, PT, R10, c[0x0][0x178], !P5 ;  /* 0x00005e000a007a0c */ /* 0x000fe40006f21270 */
[----:B------:R-:W-:Y:S01]  /*29840*/  ISETP.GE.AND P4, PT, R21, c[0x0][0x17c], PT ;  /* 0x00005f0015007a0c */ /* 0x000fe20003f86270 */
[C---:B------:R-:W-:Y:S01]  /*29850*/  IMAD.WIDE R20, R22.reuse, 0x2, R2 ;  /* 0x0000000216147825 */ /* 0x040fe200078e0202 */
[----:B-1----:R-:W-:-:S04]  /*29860*/  IADD3 R4, R22, c[0x0][0x198], RZ ;  /* 0x0000660016047a10 */ /* 0x002fc80007ffe0ff */
[----:B------:R1:W-:Y:S01]  /*29870*/  @P6 STG.E.U16 [R20.64], R26 ;  /* 0x0000001a14006986 */ /* 0x0003e2000c101504 */
[----:B------:R-:W-:-:S03]  /*29880*/  PRMT R23, R26, 0x7632, R23 ;  /* 0x000076321a177816 */ /* 0x000fc60000000017 */
[----:B0-----:R-:W3:Y:S01]  /*29890*/  LDL.LU R27, [R1+0x178] ;  /* 0x00017800011b7983 */ /* 0x001ee20000300800 */
[----:B-1----:R-:W-:-:S03]  /*298a0*/  IMAD.WIDE R20, R4, 0x2, R16 ;  /* 0x0000000204147825 */ /* 0x002fc600078e0210 */
[----:B------:R-:W4:Y:S04]  /*298b0*/  LDL.LU R26, [R1+0x88] ;  /* 0x00008800011a7983 */ /* 0x000f280000300800 */
[----:B------:R0:W-:Y:S04]  /*298c0*/  @P1 STG.E.U16 [R20.64], R25 ;  /* 0x0000001914001986 */ /* 0x0001e8000c101504 */
[----:B0-----:R-:W2:Y:S01]  /*298d0*/  LDL.LU R25, [R1+0x168] ;  /* 0x0001680001197983 */ /* 0x001ea20000300800 */
[----:B------:R-:W-:Y:S02]  /*298e0*/  ISETP.LT.AND P5, PT, R11, c[0x0][0x178], !P5 ;  /* 0x00005e000b007a0c */ /* 0x000fe40006fa1270 */
[----:B------:R-:W-:-:S02]  /*298f0*/  ISETP.LT.AND P6, PT, R10, c[0x0][0x178], !P2 ;  /* 0x00005e000a007a0c */ /* 0x000fc400057c1270 */
[C---:B------:R-:W-:Y:S02]  /*29900*/  IADD3 R22, R4.reuse, c[0x0][0x198], RZ ;  /* 0x0000660004167a10 */ /* 0x040fe40007ffe0ff */
[----:B------:R-:W-:Y:S01]  /*29910*/  ISETP.LT.AND P2, PT, R11, c[0x0][0x178], !P2 ;  /* 0x00005e000b007a0c */ /* 0x000fe20005741270 */
[----:B------:R-:W-:-:S04]  /*29920*/  IMAD.WIDE R18, R4, 0x2, R2 ;  /* 0x0000000204127825 */ /* 0x000fc800078e0202 */
[C---:B------:R-:W-:Y:S02]  /*29930*/  IMAD.WIDE R4, R22.reuse, 0x2, R16 ;  /* 0x0000000216047825 */ /* 0x040fe400078e0210 */
[----:B------:R0:W-:Y:S02]  /*29940*/  @P5 STG.E.U16 [R18.64], R23 ;  /* 0x0000001712005986 */ /* 0x0001e4000c101504 */
[----:B------:R-:W-:Y:S01]  /*29950*/  IMAD.WIDE R20, R22, 0x2, R2 ;  /* 0x0000000216147825 */ /* 0x000fe200078e0202 */
[----:B------:R-:W-:Y:S02]  /*29960*/  ISETP.LT.AND P5, PT, R10, c[0x0][0x178], !P4 ;  /* 0x00005e000a007a0c */ /* 0x000fe400067a1270 */
[----:B------:R-:W-:Y:S02]  /*29970*/  ISETP.LT.AND P4, PT, R11, c[0x0][0x178], !P4 ;  /* 0x00005e000b007a0c */ /* 0x000fe40006781270 */
[----:B0-----:R-:W-:Y:S01]  /*29980*/  IADD3 R23, R28, 0x2f, RZ ;  /* 0x0000002f1c177810 */ /* 0x001fe20007ffe0ff */
[----:B--2---:R0:W-:Y:S01]  /*29990*/  @P6 STG.E.U16 [R4.64], R25 ;  /* 0x0000001904006986 */ /* 0x0041e2000c101504 */
[----:B------:R-:W-:-:S02]  /*299a0*/  ISETP.LT.AND P6, PT, R10, c[0x0][0x178], !P3 ;  /* 0x00005e000a007a0c */ /* 0x000fc40005fc1270 */
[----:B------:R-:W-:Y:S01]  /*299b0*/  ISETP.LT.AND P3, PT, R11, c[0x0][0x178], !P3 ;  /* 0x00005e000b007a0c */ /* 0x000fe20005f61270 */
[----:B------:R1:W-:Y:S01]  /*299c0*/  @P2 STG.E.U16 [R20.64], R29 ;  /* 0x0000001d14002986 */ /* 0x0003e2000c101504 */
[----:B0-----:R-:W-:Y:S02]  /*299d0*/  IADD3 R4, R22, c[0x0][0x198], RZ ;  /* 0x0000660016047a10 */ /* 0x001fe40007ffe0ff */
[----:B-1----:R-:W-:Y:S02]  /*299e0*/  PRMT R21, R29, 0x7632, R21 ;  /* 0x000076321d157816 */ /* 0x002fe40000000015 */
[----:B------:R-:W2:Y:S01]  /*299f0*/  LDL.LU R29, [R1+0x188] ;  /* 0x00018800011d7983 */ /* 0x000ea20000300800 */
[----:B------:R-:W-:Y:S01]  /*29a00*/  PRMT R22, R25, 0x7632, R22 ;  /* 0x0000763219167816 */ /* 0x000fe20000000016 */
[C---:B------:R-:W-:Y:S01]  /*29a10*/  IMAD.WIDE R18, R4.reuse, 0x2, R16 ;  /* 0x0000000204127825 */ /* 0x040fe200078e0210 */
[----:B------:R-:W-:-:S03]  /*29a20*/  IADD3 R20, R4, c[0x0][0x198], RZ ;  /* 0x0000660004147a10 */ /* 0x000fc60007ffe0ff */
[----:B------:R-:W-:Y:S01]  /*29a30*/  IMAD.WIDE R4, R4, 0x2, R2 ;  /* 0x0000000204047825 */ /* 0x000fe200078e0202 */
[----:B------:R0:W-:Y:S04]  /*29a40*/  @P6 STG.E.U16 [R18.64], R22 ;  /* 0x0000001612006986 */ /* 0x0001e8000c101504 */
[----:B------:R1:W-:Y:S01]  /*29a50*/  @P3 STG.E.U16 [R4.64], R21 ;  /* 0x0000001504003986 */ /* 0x0003e2000c101504 */
[----:B0-----:R-:W-:-:S05]  /*29a60*/  IMAD.WIDE R18, R20, 0x2, R16 ;  /* 0x0000000214127825 */ /* 0x001fca00078e0210 */
[----:B---3--:R0:W-:Y:S01]  /*29a70*/  @P5 STG.E.U16 [R18.64], R27 ;  /* 0x0000001b12005986 */ /* 0x0081e2000c101504 */
[----:B-1----:R-:W-:Y:S01]  /*29a80*/  IMAD.WIDE R4, R20, 0x2, R2 ;  /* 0x0000000214047825 */ /* 0x002fe200078e0202 */
[----:B------:R-:W-:Y:S02]  /*29a90*/  ISETP.GE.AND P2, PT, R23, c[0x0][0x17c], PT ;  /* 0x00005f0017007a0c */ /* 0x000fe40003f46270 */
[----:B----4-:R-:W-:Y:S02]  /*29aa0*/  PRMT R23, R26, 0x7632, R23 ;  /* 0x000076321a177816 */ /* 0x010fe40000000017 */
[----:B0-----:R-:W-:Y:S02]  /*29ab0*/  PRMT R19, R27, 0x7632, R19 ;  /* 0x000076321b137816 */ /* 0x001fe40000000013 */
[----:B------:R-:W3:Y:S04]  /*29ac0*/  LDL.LU R27, [R1+0x3c] ;  /* 0x00003c00011b7983 */ /* 0x000ee80000300800 */
[----:B------:R0:W-:Y:S04]  /*29ad0*/  @P4 STG.E.U16 [R4.64], R26 ;  /* 0x0000001a04004986 */ /* 0x0001e8000c101504 */
[----:B0-----:R-:W4:Y:S01]  /*29ae0*/  LDL.LU R26, [R1+0xc] ;  /* 0x00000c00011a7983 */ /* 0x001f220000300800 */
[----:B------:R-:W-:-:S04]  /*29af0*/  IADD3 R24, R28, 0x2d, RZ ;  /* 0x0000002d1c187810 */ /* 0x000fc80007ffe0ff */
[----:B------:R-:W-:-:S04]  /*29b00*/  ISETP.GE.AND P0, PT, R24, c[0x0][0x17c], PT ;  /* 0x00005f0018007a0c */ /* 0x000fc80003f06270 */
[----:B------:R-:W-:Y:S02]  /*29b10*/  ISETP.LT.AND P6, PT, R10, c[0x0][0x178], !P0 ;  /* 0x00005e000a007a0c */ /* 0x000fe400047c1270 */
[----:B------:R-:W-:Y:S02]  /*29b20*/  IADD3 R24, R28, 0x2e, RZ ;  /* 0x0000002e1c187810 */ /* 0x000fe40007ffe0ff */
[----:B------:R-:W-:Y:S02]  /*29b30*/  IADD3 R18, R20, c[0x0][0x198], RZ ;  /* 0x0000660014127a10 */ /* 0x000fe40007ffe0ff */
[----:B------:R-:W-:Y:S02]  /*29b40*/  ISETP.LT.AND P0, PT, R11, c[0x0][0x178], !P0 ;  /* 0x00005e000b007a0c */ /* 0x000fe40004701270 */
[----:B------:R-:W-:Y:S01]  /*29b50*/  ISETP.GE.AND P1, PT, R24, c[0x0][0x17c], PT ;  /* 0x00005f0018007a0c */ /* 0x000fe20003f26270 */
[----:B------:R-:W-:Y:S01]  /*29b60*/  IMAD.WIDE R4, R18, 0x2, R16 ;  /* 0x0000000212047825 */ /* 0x000fe200078e0210 */
[----:B------:R-:W-:-:S02]  /*29b70*/  IADD3 R22, R28, 0x30, RZ ;  /* 0x000000301c167810 */ /* 0x000fc40007ffe0ff */
[----:B------:R-:W-:Y:S02]  /*29b80*/  IADD3 R20, R28, 0x31, RZ ;  /* 0x000000311c147810 */ /* 0x000fe40007ffe0ff */
[----:B------:R-:W-:Y:S01]  /*29b90*/  ISETP.LT.AND P5, PT, R10, c[0x0][0x178], !P1 ;  /* 0x00005e000a007a0c */ /* 0x000fe20004fa1270 */
[----:B------:R0:W-:Y:S01]  /*29ba0*/  @P6 STG.E.U16 [R4.64], R19 ;  /* 0x0000001304006986 */ /* 0x0001e2000c101504 */
[----:B------:R-:W-:Y:S02]  /*29bb0*/  ISETP.LT.AND P1, PT, R11, c[0x0][0x178], !P1 ;  /* 0x00005e000b007a0c */ /* 0x000fe40004f21270 */
[----:B------:R-:W-:Y:S02]  /*29bc0*/  ISETP.GE.AND P3, PT, R22, c[0x0][0x17c], PT ;  /* 0x00005f0016007a0c */ /* 0x000fe40003f66270 */
[----:B------:R-:W-:Y:S02]  /*29bd0*/  ISETP.GE.AND P4, PT, R20, c[0x0][0x17c], PT ;  /* 0x00005f0014007a0c */ /* 0x000fe40003f86270 */
[----:B------:R-:W-:-:S02]  /*29be0*/  IADD3 R22, R18, c[0x0][0x198], RZ ;  /* 0x0000660012167a10 */ /* 0x000fc40007ffe0ff */
[----:B------:R-:W-:Y:S01]  /*29bf0*/  IADD3 R20, R28, 0x32, RZ ;  /* 0x000000321c147810 */ /* 0x000fe20007ffe0ff */
[----:B0-----:R-:W-:-:S03]  /*29c00*/  IMAD.WIDE R4, R18, 0x2, R2 ;  /* 0x0000000212047825 */ /* 0x001fc600078e0202 */
[----:B------:R-:W-:Y:S01]  /*29c10*/  ISETP.GE.AND P6, PT, R20, c[0x0][0x17c], PT ;  /* 0x00005f0014007a0c */ /* 0x000fe20003fc6270 */
[----:B------:R-:W-:Y:S01]  /*29c20*/  IMAD.WIDE R18, R22, 0x2, R16 ;  /* 0x0000000216127825 */ /* 0x000fe200078e0210 */
[----:B------:R0:W-:Y:S01]  /*29c30*/  @P0 STG.E.U16 [R4.64], R23 ;  /* 0x0000001704000986 */ /* 0x0001e2000c101504 */
[----:B------:R-:W-:Y:S02]  /*29c40*/  ISETP.LT.AND P0, PT, R10, c[0x0][0x178], !P2 ;  /* 0x00005e000a007a0c */ /* 0x000fe40005701270 */
[C---:B------:R-:W-:Y:S01]  /*29c50*/  IMAD.WIDE R20, R22.reuse, 0x2, R2 ;  /* 0x0000000216147825 */ /* 0x040fe200078e0202 */
[----:B------:R-:W-:Y:S02]  /*29c60*/  ISETP.LT.AND P2, PT, R11, c[0x0][0x178], !P2 ;  /* 0x00005e000b007a0c */ /* 0x000fe40005741270 */
[----:B0-----:R-:W-:Y:S02]  /*29c70*/  IADD3 R4, R22, c[0x0][0x198], RZ ;  /* 0x0000660016047a10 */ /* 0x001fe40007ffe0ff */
[----:B------:R-:W-:Y:S01]  /*29c80*/  IADD3 R24, R28, 0x33, RZ ;  /* 0x000000331c187810 */ /* 0x000fe20007ffe0ff */
[----:B--2---:R0:W-:Y:S04]  /*29c90*/  @P5 STG.E.U16 [R18.64], R29 ;  /* 0x0000001d12005986 */ /* 0x0041e8000c101504 */
[----:B------:R1:W-:Y:S01]  /*29ca0*/  @P1 STG.E.U16 [R20.64], R6 ;  /* 0x0000000614001986 */ /* 0x0003e2000c101504 */
[----:B------:R-:W-:Y:S01]  /*29cb0*/  ISETP.LT.AND P1, PT, R10, c[0x0][0x178], !P3 ;  /* 0x00005e000a007a0c */ /* 0x000fe20005f21270 */
[----:B0-----:R-:W-:Y:S01]  /*29cc0*/  IMAD.WIDE R18, R4, 0x2, R16 ;  /* 0x0000000204127825 */ /* 0x001fe200078e0210 */
[----:B-1----:R-:W-:-:S02]  /*29cd0*/  PRMT R21, R29, 0x7632, R21 ;  /* 0x000076321d157816 */ /* 0x002fc40000000015 */
[C---:B------:R-:W-:Y:S01]  /*29ce0*/  IADD3 R20, R4.reuse, c[0x0][0x198], RZ ;  /* 0x0000660004147a10 */ /* 0x040fe20007ffe0ff */
[----:B------:R-:W-:Y:S01]  /*29cf0*/  IMAD.WIDE R4, R4, 0x2, R2 ;  /* 0x0000000204047825 */ /* 0x000fe200078e0202 */
[----:B------:R-:W-:Y:S01]  /*29d00*/  PRMT R6, R6, 0x7632, R6 ;  /* 0x0000763206067816 */ /* 0x000fe20000000006 */
[----:B------:R0:W-:Y:S01]  /*29d10*/  @P0 STG.E.U16 [R18.64], R21 ;  /* 0x0000001512000986 */ /* 0x0001e2000c101504 */
[----:B------:R-:W-:-:S03]  /*29d20*/  ISETP.LT.AND P3, PT, R11, c[0x0][0x178], !P3 ;  /* 0x00005e000b007a0c */ /* 0x000fc60005f61270 */
[----:B------:R1:W-:Y:S01]  /*29d30*/  @P2 STG.E.U16 [R4.64], R6 ;  /* 0x0000000604002986 */ /* 0x0003e2000c101504 */
[----:B------:R-:W-:-:S03]  /*29d40*/  ISETP.GE.AND P5, PT, R24, c[0x0][0x17c], PT ;  /* 0x00005f0018007a0c */ /* 0x000fc60003fa6270 */
[----:B------:R-:W2:Y:S01]  /*29d50*/  LDL.LU R29, [R1+0x2c] ;  /* 0x00002c00011d7983 */ /* 0x000ea20000300800 */
[----:B0-----:R-:W-:-:S05]  /*29d60*/  IMAD.WIDE R18, R20, 0x2, R16 ;  /* 0x0000000214127825 */ /* 0x001fca00078e0210 */
[----:B---3--:R0:W-:Y:S01]  /*29d70*/  @P1 STG.E.U16 [R18.64], R27 ;  /* 0x0000001b12001986 */ /* 0x0081e2000c101504 */
[----:B------:R-:W-:Y:S01]  /*29d80*/  ISETP.LT.AND P1, PT, R10, c[0x0][0x178], !P4 ;  /* 0x00005e000a007a0c */ /* 0x000fe20006721270 */
[----:B-1----:R-:W-:Y:S01]  /*29d90*/  IMAD.WIDE R4, R20, 0x2, R2 ;  /* 0x0000000214047825 */ /* 0x002fe200078e0202 */
[----:B------:R-:W-:Y:S02]  /*29da0*/  PRMT R6, R27, 0x7632, R6 ;  /* 0x000076321b067816 */ /* 0x000fe40000000006 */
[----:B------:R-:W-:Y:S02]  /*29db0*/  IADD3 R24, R28, 0x36, RZ ;  /* 0x000000361c187810 */ /* 0x000fe40007ffe0ff */
[----:B0-----:R-:W-:Y:S01]  /*29dc0*/  IADD3 R18, R20, c[0x0][0x198], RZ ;  /* 0x0000660014127a10 */ /* 0x001fe20007ffe0ff */
[----:B------:R-:W3:Y:S04]  /*29dd0*/  LDL.LU R27, [R1+0x7c] ;  /* 0x00007c00011b7983 */ /* 0x000ee80000300800 */
[----:B----4-:R0:W-:Y:S01]  /*29de0*/  @P3 STG.E.U16 [R4.64], R26 ;  /* 0x0000001a04003986 */ /* 0x0101e2000c101504 */
[----:B------:R-:W-:Y:S01]  /*29df0*/  PRMT R23, R26, 0x7632, R23 ;  /* 0x000076321a177816 */ /* 0x000fe20000000017 */
[----:B0-----:R-:W-:-:S02]  /*29e00*/  IMAD.WIDE R4, R18, 0x2, R16 ;  /* 0x0000000212047825 */ /* 0x001fc400078e0210 */
[----:B------:R-:W4:Y:S04]  /*29e10*/  LDL.LU R26, [R1+0x1c] ;  /* 0x00001c00011a7983 */ /* 0x000f280000300800 */
[----:B------:R0:W-:Y:S01]  /*29e20*/  @P1 STG.E.U16 [R4.64], R6 ;  /* 0x0000000604001986 */ /* 0x0001e2000c101504 */
[----:B------:R-:W-:-:S03]  /*29e30*/  ISETP.GE.AND P1, PT, R24, c[0x0][0x17c], PT ;  /* 0x00005f0018007a0c */ /* 0x000fc60003f26270 */
[----:B------:R-:W3:Y:S01]  /*29e40*/  LDL.LU R24, [R1+0x4c] ;  /* 0x00004c0001187983 */ /* 0x000ee20000300800 */
[----:B------:R-:W-:Y:S02]  /*29e50*/  IADD3 R22, R28, 0x34, RZ ;  /* 0x000000341c167810 */ /* 0x000fe40007ffe0ff */
[C---:B------:R-:W-:Y:S02]  /*29e60*/  ISETP.LT.AND P4, PT, R11.reuse, c[0x0][0x178], !P4 ;  /* 0x00005e000b007a0c */ /* 0x040fe40006781270 */
[----:B------:R-:W-:Y:S02]  /*29e70*/  ISETP.LT.AND P3, PT, R10, c[0x0][0x178], !P6 ;  /* 0x00005e000a007a0c */ /* 0x000fe40007761270 */
[----:B------:R-:W-:Y:S02]  /*29e80*/  ISETP.GE.AND P0, PT, R22, c[0x0][0x17c], PT ;  /* 0x00005f0016007a0c */ /* 0x000fe40003f06270 */
[----:B------:R-:W-:Y:S02]  /*29e90*/  IADD3 R21, R28, 0x35, RZ ;  /* 0x000000351c157810 */ /* 0x000fe40007ffe0ff */
[C---:B------:R-:W-:Y:S01]  /*29ea0*/  IADD3 R22, R18.reuse, c[0x0][0x198], RZ ;  /* 0x0000660012167a10 */ /* 0x040fe20007ffe0ff */
[----:B------:R-:W-:Y:S01]  /*29eb0*/  IMAD.WIDE R18, R18, 0x2, R2 ;  /* 0x0000000212127825 */ /* 0x000fe200078e0202 */
[----:B------:R-:W-:-:S02]  /*29ec0*/  ISETP.LT.AND P6, PT, R11, c[0x0][0x178], !P6 ;  /* 0x00005e000b007a0c */ /* 0x000fc400077c1270 */
[----:B------:R-:W-:Y:S01]  /*29ed0*/  ISETP.GE.AND P2, PT, R21, c[0x0][0x17c], PT ;  /* 0x00005f0015007a0c */ /* 0x000fe20003f46270 */
[C---:B------:R-:W-:Y:S01]  /*29ee0*/  IMAD.WIDE R20, R22.reuse, 0x2, R16 ;  /* 0x0000000216147825 */ /* 0x040fe200078e0210 */
[----:B------:R1:W-:Y:S03]  /*29ef0*/  @P4 STG.E.U16 [R18.64], R23 ;  /* 0x0000001712004986 */ /* 0x0003e6000c101504 */
[C---:B0-----:R-:W-:Y:S01]  /*29f00*/  IMAD.WIDE R4, R22.reuse, 0x2, R2 ;  /* 0x0000000216047825 */ /* 0x041fe200078e0202 */
[----:B------:R-:W-:-:S05]  /*29f10*/  IADD3 R22, R22, c[0x0][0x198], RZ ;  /* 0x0000660016167a10 */ /* 0x000fca0007ffe0ff */
[----:B-1----:R-:W-:Y:S01]  /*29f20*/  IMAD.WIDE R18, R22, 0x2, R16 ;  /* 0x0000000216127825 */ /* 0x002fe200078e0210 */
[----:B------:R-:W-:Y:S02]  /*29f30*/  IADD3 R23, R28, 0x38, RZ ;  /* 0x000000381c177810 */ /* 0x000fe40007ffe0ff */
[----:B--2---:R-:W-:Y:S01]  /*29f40*/  PRMT R6, R29, 0x7632, R6 ;  /* 0x000076321d067816 */ /* 0x004fe20000000006 */
[----:B---3--:R0:W-:Y:S01]  /*29f50*/  @P3 STG.E.U16 [R20.64], R24 ;  /* 0x0000001814003986 */ /* 0x0081e2000c101504 */
[C---:B------:R-:W-:Y:S02]  /*29f60*/  ISETP.LT.AND P3, PT, R10.reuse, c[0x0][0x178], !P5 ;  /* 0x00005e000a007a0c */ /* 0x040fe40006f61270 */
[----:B------:R-:W-:Y:S01]  /*29f70*/  ISETP.LT.AND P5, PT, R11, c[0x0][0x178], !P5 ;  /* 0x00005e000b007a0c */ /* 0x000fe20006fa1270 */
[----:B------:R1:W-:Y:S01]  /*29f80*/  @P6 STG.E.U16 [R4.64], R29 ;  /* 0x0000001d04006986 */ /* 0x0003e2000c101504 */
[----:B------:R-:W-:Y:S02]  /*29f90*/  ISETP.LT.AND P6, PT, R10, c[0x0][0x178], !P0 ;  /* 0x00005e000a007a0c */ /* 0x000fe400047c1270 */
[----:B0-----:R-:W-:-:S02]  /*29fa0*/  PRMT R21, R24, 0x7632, R21 ;  /* 0x0000763218157816 */ /* 0x001fc40000000015 */
[C---:B------:R-:W-:Y:S01]  /*29fb0*/  IADD3 R20, R22.reuse, c[0x0][0x198], RZ ;  /* 0x0000660016147a10 */ /* 0x040fe20007ffe0ff */
[----:B-1----:R-:W-:-:S04]  /*29fc0*/  IMAD.WIDE R4, R22, 0x2, R2 ;  /* 0x0000000216047825 */ /* 0x002fc800078e0202 */
[----:B------:R0:W-:Y:S01]  /*29fd0*/  @P3 STG.E.U16 [R18.64], R21 ;  /* 0x0000001512003986 */ /* 0x0001e2000c101504 */
[----:B------:R-:W-:-:S03]  /*29fe0*/  ISETP.LT.AND P0, PT, R11, c[0x0][0x178], !P0 ;  /* 0x00005e000b007a0c */ /* 0x000fc60004701270 */
[----:B------:R1:W-:Y:S04]  /*29ff0*/  @P5 STG.E.U16 [R4.64], R6 ;  /* 0x0000000604005986 */ /* 0x0003e8000c101504 */
[----:B------:R-:W2:Y:S01]  /*2a000*/  LDL.LU R29, [R1+0x5c] ;  /* 0x00005c00011d7983 */ /* 0x000ea20000300800 */
[----:B0-----:R-:W-:-:S05]  /*2a010*/  IMAD.WIDE R18, R20, 0x2, R16 ;  /* 0x0000000214127825 */ /* 0x001fca00078e0210 */
[----:B------:R0:W-:Y:S01]  /*2a020*/  @P6 STG.E.U16 [R18.64], R27 ;  /* 0x0000001b12006986 */ /* 0x0001e2000c101504 */
[----:B------:R-:W-:Y:S01]  /*2a030*/  ISETP.LT.AND P6, PT, R10, c[0x0][0x178], !P2 ;  /* 0x00005e000a007a0c */ /* 0x000fe200057c1270 */
[----:B-1----:R-:W-:Y:S01]  /*2a040*/  IMAD.WIDE R4, R20, 0x2, R2 ;  /* 0x0000000214047825 */ /* 0x002fe200078e0202 */
[----:B------:R-:W-:Y:S02]  /*2a050*/  PRMT R6, R27, 0x7632, R6 ;  /* 0x000076321b067816 */ /* 0x000fe40000000006 */
[----:B------:R-:W-:Y:S02]  /*2a060*/  IADD3 R24, R28, 0x3a, RZ ;  /* 0x0000003a1c187810 */ /* 0x000fe40007ffe0ff */
[----:B----4-:R1:W-:Y:S01]  /*2a070*/  @P0 STG.E.U16 [R4.64], R26 ;  /* 0x0000001a04000986 */ /* 0x0103e2000c101504 */
[----:B0-----:R-:W-:-:S03]  /*2a080*/  IADD3 R18, R20, c[0x0][0x198], RZ ;  /* 0x0000660014127a10 */ /* 0x001fc60007ffe0ff */
[----:B------:R-:W3:Y:S01]  /*2a090*/  LDL.LU R27, [R1+0x15c] ;  /* 0x00015c00011b7983 */ /* 0x000ee20000300800 */
[----:B------:R-:W-:Y:S01]  /*2a0a0*/  ISETP.GE.AND P3, PT, R23, c[0x0][0x17c], PT ;  /* 0x00005f0017007a0c */ /* 0x000fe20003f66270 */
[----:B-1----:R-:W-:Y:S01]  /*2a0b0*/  IMAD.WIDE R4, R18, 0x2, R16 ;  /* 0x0000000212047825 */ /* 0x002fe200078e0210 */
[----:B------:R-:W-:Y:S02]  /*2a0c0*/  PRMT R23, R26, 0x7632, R23 ;  /* 0x000076321a177816 */ /* 0x000fe40000000017 */
[----:B------:R-:W4:Y:S04]  /*2a0d0*/  LDL.LU R26, [R1+0x6c] ;  /* 0x00006c00011a7983 */ /* 0x000f280000300800 */
[----:B------:R0:W-:Y:S01]  /*2a0e0*/  @P6 STG.E.U16 [R4.64], R6 ;  /* 0x0000000604006986 */ /* 0x0001e2000c101504 */
[----:B------:R-:W-:-:S03]  /*2a0f0*/  ISETP.GE.AND P6, PT, R24, c[0x0][0x17c], PT ;  /* 0x00005f0018007a0c */ /* 0x000fc60003fc6270 */
[----:B------:R-:W3:Y:S01]  /*2a100*/  LDL.LU R24, [R1+0x14c] ;  /* 0x00014c0001187983 */ /* 0x000ee20000300800 */
[C---:B------:R-:W-:Y:S02]  /*2a110*/  ISETP.LT.AND P2, PT, R11.reuse, c[0x0][0x178], !P2 ;  /* 0x00005e000b007a0c */ /* 0x040fe40005741270 */
[----:B------:R-:W-:Y:S02]  /*2a120*/  ISETP.LT.AND P0, PT, R10, c[0x0][0x178], !P1 ;  /* 0x00005e000a007a0c */ /* 0x000fe40004f01270 */
[----:B------:R-:W-:Y:S02]  /*2a130*/  IADD3 R21, R28, 0x39, RZ ;  /* 0x000000391c157810 */ /* 0x000fe40007ffe0ff */
[C---:B------:R-:W-:Y:S01]  /*2a140*/  IADD3 R22, R18.reuse, c[0x0][0x198], RZ ;  /* 0x0000660012167a10 */ /* 0x040fe20007ffe0ff */
[----:B------:R-:W-:Y:S01]  /*2a150*/  IMAD.WIDE R18, R18, 0x2, R2 ;  /* 0x0000000212127825 */ /* 0x000fe200078e0202 */
[----:B------:R-:W-:Y:S02]  /*2a160*/  IADD3 R25, R28, 0x37, RZ ;  /* 0x000000371c197810 */ /* 0x000fe40007ffe0ff */
[----:B------:R-:W-:-:S02]  /*2a170*/  ISETP.LT.AND P1, PT, R11, c[0x0][0x178], !P1 ;  /* 0x00005e000b007a0c */ /* 0x000fc40004f21270 */
[----:B------:R-:W-:Y:S01]  /*2a180*/  ISETP.GE.AND P5, PT, R21, c[0x0][0x17c], PT ;  /* 0x00005f0015007a0c */ /* 0x000fe20003fa6270 */
[C---:B------:R-:W-:Y:S01]  /*2a190*/  IMAD.WIDE R20, R22.reuse, 0x2, R16 ;  /* 0x0000000216147825 */ /* 0x040fe200078e0210 */
[----:B------:R-:W-:Y:S01]  /*2a1a0*/  ISETP.GE.AND P4, PT, R25, c[0x0][0x17c], PT ;  /* 0x00005f0019007a0c */ /* 0x000fe20003f86270 */
[----:B------:R1:W-:Y:S02]  /*2a1b0*/  @P2 STG.E.U16 [R18.64], R23 ;  /* 0x0000001712002986 */ /* 0x0003e4000c101504 */
        /* <DEDUP_REMOVED lines=35> */
[----:B------:R-:W-:Y:S02]  /*2a3f0*/  ISETP.LT.AND P6, PT, R11, c[0x0][0x178], !P6 ;  /* 0x00005e000b007a0c */ /* 0x000fe400077c1270 */
[----:B------:R-:W-:Y:S02]  /*2a400*/  IADD3 R21, R28, 0x3d, RZ ;  /* 0x0000003d1c157810 */ /* 0x000fe40007ffe0ff */
[C---:B------:R-:W-:Y:S01]  /*2a410*/  IADD3 R22, R18.reuse, c[0x0][0x198], RZ ;  /* 0x0000660012167a10 */ /* 0x040fe20007ffe0ff */
[----:B------:R-:W-:Y:S01]  /*2a420*/  IMAD.WIDE R18, R18, 0x2, R2 ;  /* 0x0000000212127825 */ /* 0x000fe200078e0202 */
[----:B------:R-:W-:-:S02]  /*2a430*/  IADD3 R25, R28, 0x3b, RZ ;  /* 0x0000003b1c197810 */ /* 0x000fc40007ffe0ff */
[----:B------:R-:W-:Y:S01]  /*2a440*/  ISETP.GE.AND P4, PT, R21, c[0x0][0x17c], PT ;  /* 0x00005f0015007a0c */ /* 0x000fe20003f86270 */
[----:B------:R-:W-:Y:S01]  /*2a450*/  IMAD.WIDE R20, R22, 0x2, R16 ;  /* 0x0000000216147825 */ /* 0x000fe200078e0210 */
[----:B------:R-:W-:-:S03]  /*2a460*/  ISETP.GE.AND P2, PT, R25, c[0x0][0x17c], PT ;  /* 0x00005f0019007a0c */ /* 0x000fc60003f46270 */
[C---:B0-----:R-:W-:Y:S01]  /*2a470*/  IMAD.WIDE R4, R22.reuse, 0x2, R2 ;  /* 0x0000000216047825 */ /* 0x041fe200078e0202 */
[----:B------:R0:W-:Y:S01]  /*2a480*/  @P5 STG.E.U16 [R18.64], R23 ;  /* 0x0000001712005986 */ /* 0x0001e2000c101504 */
[----:B------:R-:W-:-:S05]  /*2a490*/  IADD3 R22, R22, c[0x0][0x198], RZ ;  /* 0x0000660016167a10 */ /* 0x000fca0007ffe0ff */
[----:B0-----:R-:W-:Y:S01]  /*2a4a0*/  IMAD.WIDE R18, R22, 0x2, R16 ;  /* 0x0000000216127825 */ /* 0x001fe200078e0210 */
[----:B--2---:R-:W-:Y:S01]  /*2a4b0*/  PRMT R6, R29, 0x7632, R6 ;  /* 0x000076321d067816 */ /* 0x004fe20000000006 */
[----:B---3--:R-:W-:Y:S01]  /*2a4c0*/  @P3 STG.E.U16 [R20.64], R24 ;  /* 0x0000001814003986 */ /* 0x008fe2000c101504 */
[----:B------:R-:W-:-:S03]  /*2a4d0*/  ISETP.LT.AND P3, PT, R10, c[0x0][0x178], !P2 ;  /* 0x00005e000a007a0c */ /* 0x000fc60005761270 */
[----:B------:R0:W-:Y:S01]  /*2a4e0*/  @P6 STG.E.U16 [R4.64], R29 ;  /* 0x0000001d04006986 */ /* 0x0001e2000c101504 */
[C---:B------:R-:W-:Y:S02]  /*2a4f0*/  ISETP.LT.AND P2, PT, R11.reuse, c[0x0][0x178], !P2 ;  /* 0x00005e000b007a0c */ /* 0x040fe40005741270 */
[----:B------:R-:W-:Y:S02]  /*2a500*/  ISETP.LT.AND P6, PT, R10, c[0x0][0x178], !P0 ;  /* 0x00005e000a007a0c */ /* 0x000fe400047c1270 */
[----:B------:R-:W-:Y:S01]  /*2a510*/  ISETP.LT.AND P0, PT, R11, c[0x0][0x178], !P0 ;  /* 0x00005e000b007a0c */ /* 0x000fe20004701270 */
[----:B0-----:R-:W2:Y:S01]  /*2a520*/  LDL.LU R29, [R1+0x18c] ;  /* 0x00018c00011d7983 */ /* 0x001ea20000300800 */
[----:B------:R-:W-:Y:S01]  /*2a530*/  PRMT R21, R24, 0x7632, R21 ;  /* 0x0000763218157816 */ /* 0x000fe20000000015 */
[C---:B------:R-:W-:Y:S01]  /*2a540*/  IMAD.WIDE R4, R22.reuse, 0x2, R2 ;  /* 0x0000000216047825 */ /* 0x040fe200078e0202 */
[----:B------:R-:W-:-:S03]  /*2a550*/  IADD3 R20, R22, c[0x0][0x198], RZ ;  /* 0x0000660016147a10 */ /* 0x000fc60007ffe0ff */
[----:B------:R0:W-:Y:S04]  /*2a560*/  @P3 STG.E.U16 [R18.64], R21 ;  /* 0x0000001512003986 */ /* 0x0001e8000c101504 */
[----:B------:R1:W-:Y:S01]  /*2a570*/  @P2 STG.E.U16 [R4.64], R6 ;  /* 0x0000000604002986 */ /* 0x0003e2000c101504 */
[----:B----4-:R-:W-:Y:S01]  /*2a580*/  PRMT R22, R26, 0x7632, R22 ;  /* 0x000076321a167816 */ /* 0x010fe20000000016 */
[----:B0-----:R-:W-:-:S04]  /*2a590*/  IMAD.WIDE R18, R20, 0x2, R16 ;  /* 0x0000000214127825 */ /* 0x001fc800078e0210 */
[----:B-1----:R-:W-:Y:S01]  /*2a5a0*/  IMAD.WIDE R4, R20, 0x2, R2 ;  /* 0x0000000214047825 */ /* 0x002fe200078e0202 */
[----:B------:R-:W-:Y:S01]  /*2a5b0*/  PRMT R6, R27, 0x7632, R6 ;  /* 0x000076321b067816 */ /* 0x000fe20000000006 */
[----:B------:R0:W-:Y:S04]  /*2a5c0*/  @P6 STG.E.U16 [R18.64], R27 ;  /* 0x0000001b12006986 */ /* 0x0001e8000c101504 */
[----:B------:R1:W-:Y:S04]  /*2a5d0*/  @P0 STG.E.U16 [R4.64], R26 ;  /* 0x0000001a04000986 */ /* 0x0003e8000c101504 */
[----:B0-----:R-:W3:Y:S04]  /*2a5e0*/  LDL.LU R27, [R1+0xc0] ;  /* 0x0000c000011b7983 */ /* 0x001ee80000300800 */
[----:B-1----:R-:W4:Y:S01]  /*2a5f0*/  LDL.LU R26, [R1+0xb0] ;  /* 0x0000b000011a7983 */ /* 0x002f220000300800 */
[----:B------:R-:W-:-:S02]  /*2a600*/  ISETP.LT.AND P6, PT, R10, c[0x0][0x178], !P4 ;  /* 0x00005e000a007a0c */ /* 0x000fc400067c1270 */
[----:B------:R-:W-:Y:S02]  /*2a610*/  ISETP.LT.AND P4, PT, R11, c[0x0][0x178], !P4 ;  /* 0x00005e000b007a0c */ /* 0x000fe40006781270 */
[----:B------:R-:W-:Y:S02]  /*2a620*/  IADD3 R18, R20, c[0x0][0x198], RZ ;  /* 0x0000660014127a10 */ /* 0x000fe40007ffe0ff */
[----:B------:R-:W-:Y:S02]  /*2a630*/  ISETP.LT.AND P0, PT, R10, c[0x0][0x178], !P1 ;  /* 0x00005e000a007a0c */ /* 0x000fe40004f01270 */
[----:B------:R-:W-:Y:S02]  /*2a640*/  IADD3 R21, R28, 0x41, RZ ;  /* 0x000000411c157810 */ /* 0x000fe40007ffe0ff */
[C---:B------:R-:W-:Y:S01]  /*2a650*/  IADD3 R24, R18.reuse, c[0x0][0x198], RZ ;  /* 0x0000660012187a10 */ /* 0x040fe20007ffe0ff */
[----:B------:R-:W-:Y:S01]  /*2a660*/  IMAD.WIDE R4, R18, 0x2, R16 ;  /* 0x0000000212047825 */ /* 0x000fe200078e0210 */
[----:B------:R-:W-:-:S02]  /*2a670*/  IADD3 R25, R28, 0x3f, RZ ;  /* 0x0000003f1c197810 */ /* 0x000fc40007ffe0ff */
[----:B------:R-:W-:Y:S01]  /*2a680*/  ISETP.LT.AND P1, PT, R11, c[0x0][0x178], !P1 ;  /* 0x00005e000b007a0c */ /* 0x000fe20004f21270 */
[----:B------:R-:W-:Y:S01]  /*2a690*/  IMAD.WIDE R18, R18, 0x2, R2 ;  /* 0x0000000212127825 */ /* 0x000fe200078e0202 */
[----:B------:R-:W-:-:S03]  /*2a6a0*/  ISETP.GE.AND P2, PT, R21, c[0x0][0x17c], PT ;  /* 0x00005f0015007a0c */ /* 0x000fc60003f46270 */
[----:B------:R-:W-:Y:S01]  /*2a6b0*/  IMAD.WIDE R20, R24, 0x2, R16 ;  /* 0x0000000218147825 */ /* 0x000fe200078e0210 */
[----:B------:R-:W-:Y:S01]  /*2a6c0*/  ISETP.GE.AND P5, PT, R25, c[0x0][0x17c], PT ;  /* 0x00005f0019007a0c */ /* 0x000fe20003fa6270 */
[----:B------:R0:W-:Y:S01]  /*2a6d0*/  @P6 STG.E.U16 [R4.64], R6 ;  /* 0x0000000604006986 */ /* 0x0001e2000c101504 */
[----:B------:R-:W-:-:S03]  /*2a6e0*/  IADD3 R23, R28, 0x40, RZ ;  /* 0x000000401c177810 */ /* 0x000fc60007ffe0ff */
[----:B------:R1:W-:Y:S01]  /*2a6f0*/  @P4 STG.E.U16 [R18.64], R22 ;  /* 0x0000001612004986 */ /* 0x0003e2000c101504 */
[----:B------:R-:W-:Y:S02]  /*2a700*/  ISETP.GE.AND P3, PT, R23, c[0x0][0x17c], PT ;  /* 0x00005f0017007a0c */ /* 0x000fe40003f66270 */
[----:B------:R-:W-:Y:S01]  /*2a710*/  IADD3 R23, R28, 0x42, RZ ;  /* 0x000000421c177810 */ /* 0x000fe20007ffe0ff */
[C---:B0-----:R-:W-:Y:S01]  /*2a720*/  IMAD.WIDE R4, R24.reuse, 0x2, R2 ;  /* 0x0000000218047825 */ /* 0x041fe200078e0202 */
[----:B------:R-:W-:Y:S02]  /*2a730*/  IADD3 R6, R24, c[0x0][0x198], RZ ;  /* 0x0000660018067a10 */ /* 0x000fe40007ffe0ff */
[----:B------:R-:W-:Y:S02]  /*2a740*/  ISETP.GE.AND P6, PT, R23, c[0x0][0x17c], PT ;  /* 0x00005f0017007a0c */ /* 0x000fe40003fc6270 */
[----:B-1----:R-:W-:Y:S02]  /*2a750*/  PRMT R19, R7, 0x7632, R19 ;  /* 0x0000763207137816 */ /* 0x002fe40000000013 */
[----:B------:R-:W-:-:S04]  /*2a760*/  IADD3 R25, R28, 0x43, RZ ;  /* 0x000000431c197810 */ /* 0x000fc80007ffe0ff */
[----:B------:R-:W-:Y:S01]  /*2a770*/  ISETP.GE.AND P4, PT, R25, c[0x0][0x17c], PT ;  /* 0x00005f0019007a0c */ /* 0x000fe20003f86270 */
[----:B--2---:R0:W-:Y:S01]  /*2a780*/  @P0 STG.E.U16 [R20.64], R29 ;  /* 0x0000001d14000986 */ /* 0x0041e2000c101504 */
[----:B------:R-:W-:Y:S02]  /*2a790*/  PRMT R18, R29, 0x7632, R18 ;  /* 0x000076321d127816 */ /* 0x000fe40000000012 */
[C---:B------:R-:W-:Y:S02]  /*2a7a0*/  ISETP.LT.AND P0, PT, R10.reuse, c[0x0][0x178], !P5 ;  /* 0x00005e000a007a0c */ /* 0x040fe40006f01270 */
[C---:B------:R-:W-:Y:S01]  /*2a7b0*/  ISETP.LT.AND P5, PT, R11.reuse, c[0x0][0x178], !P5 ;  /* 0x00005e000b007a0c */ /* 0x040fe20006fa1270 */
[----:B------:R1:W-:Y:S04]  /*2a7c0*/  @P1 STG.E.U16 [R4.64], R7 ;  /* 0x0000000704001986 */ /* 0x0003e8000c101504 */
[----:B0-----:R-:W2:Y:S01]  /*2a7d0*/  LDL.LU R29, [R1+0xf0] ;  /* 0x0000f000011d7983 */ /* 0x001ea20000300800 */
[----:B------:R-:W-:Y:S01]  /*2a7e0*/  ISETP.LT.AND P1, PT, R10, c[0x0][0x178], !P3 ;  /* 0x00005e000a007a0c */ /* 0x000fe20005f21270 */
[C---:B------:R-:W-:Y:S01]  /*2a7f0*/  IMAD.WIDE R20, R6.reuse, 0x2, R2 ;  /* 0x0000000206147825 */ /* 0x040fe200078e0202 */
[----:B------:R-:W-:Y:S01]  /*2a800*/  ISETP.LT.AND P3, PT, R11, c[0x0][0x178], !P3 ;  /* 0x00005e000b007a0c */ /* 0x000fe20005f61270 */
[----:B------:R-:W2:Y:S02]  /*2a810*/  LDL.LU R23, [R1+0x90] ;  /* 0x0000900001177983 */ /* 0x000ea40000300800 */
[C-C-:B-1----:R-:W-:Y:S01]  /*2a820*/  IMAD.WIDE R4, R6.reuse, 0x2, R16.reuse ;  /* 0x0000000206047825 */ /* 0x142fe200078e0210 */
[----:B------:R-:W-:Y:S01]  /*2a830*/  IADD3 R6, R6, c[0x0][0x198], RZ ;  /* 0x0000660006067a10 */ /* 0x000fe20007ffe0ff */
[----:B------:R-:W2:Y:S04]  /*2a840*/  LDL.LU R25, [R1+0x100] ;  /* 0x0001000001197983 */ /* 0x000ea80000300800 */
[----:B------:R0:W-:Y:S04]  /*2a850*/  @P0 STG.E.U16 [R4.64], R18 ;  /* 0x0000001204000986 */ /* 0x0001e8000c101504 */
[----:B------:R1:W-:Y:S01]  /*2a860*/  @P5 STG.E.U16 [R20.64], R19 ;  /* 0x0000001314005986 */ /* 0x0003e2000c101504 */
[----:B0-----:R-:W-:-:S04]  /*2a870*/  IMAD.WIDE R4, R6, 0x2, R16 ;  /* 0x0000000206047825 */ /* 0x001fc800078e0210 */
[----:B-1----:R-:W-:Y:S01]  /*2a880*/  IMAD.WIDE R18, R6, 0x2, R2 ;  /* 0x0000000206127825 */ /* 0x002fe200078e0202 */
[----:B---3--:R-:W-:Y:S04]  /*2a890*/  @P1 STG.E.U16 [R4.64], R27 ;  /* 0x0000001b04001986 */ /* 0x008fe8000c101504 */
[----:B----4-:R0:W-:Y:S02]  /*2a8a0*/  @P3 STG.E.U16 [R18.64], R26 ;  /* 0x0000001a12003986 */ /* 0x0101e4000c101504 */
[----:B0-----:R-:W-:Y:S02]  /*2a8b0*/  PRMT R18, R26, 0x7632, R18 ;  /* 0x000076321a127816 */ /* 0x001fe40000000012 */
[----:B------:R-:W3:Y:S01]  /*2a8c0*/  LDL.LU R26, [R1+0xe0] ;  /* 0x0000e000011a7983 */ /* 0x000ee20000300800 */
[----:B------:R-:W-:-:S02]  /*2a8d0*/  ISETP.LT.AND P5, PT, R10, c[0x0][0x178], !P2 ;  /* 0x00005e000a007a0c */ /* 0x000fc400057a1270 */
[----:B------:R-:W-:Y:S02]  /*2a8e0*/  IADD3 R7, R28, 0x44, RZ ;  /* 0x000000441c077810 */ /* 0x000fe40007ffe0ff */
[----:B------:R-:W-:Y:S02]  /*2a8f0*/  IADD3 R20, R6, c[0x0][0x198], RZ ;  /* 0x0000660006147a10 */ /* 0x000fe40007ffe0ff */
[----:B------:R-:W-:Y:S02]  /*2a900*/  ISETP.LT.AND P2, PT, R11, c[0x0][0x178], !P2 ;  /* 0x00005e000b007a0c */ /* 0x000fe40005741270 */
[----:B------:R-:W-:Y:S01]  /*2a910*/  ISETP.LT.AND P3, PT, R10, c[0x0][0x178], !P6 ;  /* 0x00005e000a007a0c */ /* 0x000fe20007761270 */
[----:B------:R-:W-:Y:S01]  /*2a920*/  IMAD.WIDE R4, R20, 0x2, R16 ;  /* 0x0000000214047825 */ /* 0x000fe200078e0210 */
[----:B------:R-:W-:Y:S02]  /*2a930*/  ISETP.GE.AND P0, PT, R7, c[0x0][0x17c], PT ;  /* 0x00005f0007007a0c */ /* 0x000fe40003f06270 */
[----:B------:R-:W-:-:S02]  /*2a940*/  IADD3 R7, R28, 0x45, RZ ;  /* 0x000000451c077810 */ /* 0x000fc40007ffe0ff */
[----:B------:R-:W-:Y:S02]  /*2a950*/  PRMT R21, R27, 0x7632, R21 ;  /* 0x000076321b157816 */ /* 0x000fe40000000015 */
[C---:B------:R-:W-:Y:S01]  /*2a960*/  IADD3 R19, R20.reuse, c[0x0][0x198], RZ ;  /* 0x0000660014137a10 */ /* 0x040fe20007ffe0ff */
[----:B------:R-:W4:Y:S01]  /*2a970*/  LDL.LU R27, [R1+0x1a0] ;  /* 0x0001a000011b7983 */ /* 0x000f220000300800 */
[----:B------:R-:W-:Y:S01]  /*2a980*/  ISETP.GE.AND P1, PT, R7, c[0x0][0x17c], PT ;  /* 0x00005f0007007a0c */ /* 0x000fe20003f26270 */
[----:B------:R-:W-:Y:S01]  /*2a990*/  IMAD.WIDE R6, R20, 0x2, R2 ;  /* 0x0000000214067825 */ /* 0x000fe200078e0202 */
[----:B------:R-:W-:Y:S01]  /*2a9a0*/  ISETP.LT.AND P6, PT, R11, c[0x0][0x178], !P6 ;  /* 0x00005e000b007a0c */ /* 0x000fe200077c1270 */
[----:B------:R0:W-:Y:S04]  /*2a9b0*/  @P5 STG.E.U16 [R4.64], R21 ;  /* 0x0000001504005986 */ /* 0x0001e8000c101504 */
[----:B------:R1:W-:Y:S01]  /*2a9c0*/  @P2 STG.E.U16 [R6.64], R18 ;  /* 0x0000001206002986 */ /* 0x0003e2000c101504 */
[----:B------:R-:W-:Y:S01]  /*2a9d0*/  ISETP.LT.AND P2, PT, R10, c[0x0][0x178], !P4 ;  /* 0x00005e000a007a0c */ /* 0x000fe20006741270 */
[C---:B0-----:R-:W-:Y:S01]  /*2a9e0*/  IMAD.WIDE R4, R19.reuse, 0x2, R16 ;  /* 0x0000000213047825 */ /* 0x041fe200078e0210 */
[----:B-1----:R-:W-:-:S02]  /*2a9f0*/  IADD3 R18, R19, c[0x0][0x198], RZ ;  /* 0x0000660013127a10 */ /* 0x002fc40007ffe0ff */
[C---:B------:R-:W-:Y:S02]  /*2aa00*/  IADD3 R6, R28.reuse, 0x47, RZ ;  /* 0x000000471c067810 */ /* 0x040fe40007ffe0ff */
[----:B------:R-:W-:Y:S02]  /*2aa10*/  IADD3 R20, R28, 0x46, RZ ;  /* 0x000000461c147810 */ /* 0x000fe40007ffe0ff */
[----:B------:R-:W-:Y:S02]  /*2aa20*/  ISETP.LT.AND P4, PT, R11, c[0x0][0x178], !P4 ;  /* 0x00005e000b007a0c */ /* 0x000fe40006781270 */
[----:B------:R-:W-:Y:S02]  /*2aa30*/  ISETP.GE.AND P5, PT, R20, c[0x0][0x17c], PT ;  /* 0x00005f0014007a0c */ /* 0x000fe40003fa6270 */
[----:B------:R-:W-:Y:S02]  /*2aa40*/  IADD3 R20, R18, c[0x0][0x198], RZ ;  /* 0x0000660012147a10 */ /* 0x000fe40007ffe0ff */
[----:B------:R-:W-:Y:S01]  /*2aa50*/  IADD3 R22, R28, 0x48, RZ ;  /* 0x000000481c167810 */ /* 0x000fe20007ffe0ff */
[----:B--2---:R0:W-:Y:S01]  /*2aa60*/  @P3 STG.E.U16 [R4.64], R29 ;  /* 0x0000001d04003986 */ /* 0x0041e2000c101504 */
[----:B------:R-:W-:Y:S01]  /*2aa70*/  ISETP.GE.AND P3, PT, R6, c[0x0][0x17c], PT ;  /* 0x00005f0006007a0c */ /* 0x000fe20003f66270 */
[----:B------:R-:W-:-:S04]  /*2aa80*/  IMAD.WIDE R6, R18, 0x2, R16 ;  /* 0x0000000212067825 */ /* 0x000fc800078e0210 */
[----:B0-----:R-:W-:Y:S01]  /*2aa90*/  IMAD.WIDE R4, R19, 0x2, R2 ;  /* 0x0000000213047825 */ /* 0x001fe200078e0202 */
[----:B------:R-:W-:Y:S02]  /*2aaa0*/  PRMT R19, R29, 0x7632, R19 ;  /* 0x000076321d137816 */ /* 0x000fe40000000013 */
[----:B------:R-:W2:Y:S04]  /*2aab0*/  LDL.LU R29, [R1+0xd0] ;  /* 0x0000d000011d7983 */ /* 0x000ea80000300800 */
[----:B------:R0:W-:Y:S01]  /*2aac0*/  @P6 STG.E.U16 [R4.64], R23 ;  /* 0x0000001704006986 */ /* 0x0001e2000c101504 */
[----:B------:R-:W-:Y:S02]  /*2aad0*/  ISETP.LT.AND P6, PT, R10, c[0x0][0x178], !P0 ;  /* 0x00005e000a007a0c */ /* 0x000fe400047c1270 */
[----:B------:R-:W-:Y:S01]  /*2aae0*/  ISETP.LT.AND P0, PT, R11, c[0x0][0x178], !P0 ;  /* 0x00005e000b007a0c */ /* 0x000fe20004701270 */
[----:B------:R1:W-:Y:S01]  /*2aaf0*/  @P2 STG.E.U16 [R6.64], R19 ;  /* 0x0000001306002986 */ /* 0x0003e2000c101504 */
[----:B------:R-:W-:Y:S01]  /*2ab00*/  PRMT R21, R23, 0x7632, R21 ;  /* 0x0000763217157816 */ /* 0x000fe20000000015 */
[----:B0-----:R-:W-:-:S04]  /*2ab10*/  IMAD.WIDE R4, R18, 0x2, R2 ;  /* 0x0000000212047825 */ /* 0x001fc800078e0202 */
[C---:B-1----:R-:W-:Y:S01]  /*2ab20*/  IMAD.WIDE R6, R20.reuse, 0x2, R16 ;  /* 0x0000000214067825 */ /* 0x042fe200078e0210 */
[----:B------:R-:W-:Y:S03]  /*2ab30*/  @P4 STG.E.U16 [R4.64], R21 ;  /* 0x0000001504004986 */ /* 0x000fe6000c101504 */
[----:B------:R-:W-:Y:S01]  /*2ab40*/  IMAD.WIDE R18, R20, 0x2, R2 ;  /* 0x0000000214127825 */ /* 0x000fe200078e0202 */
[----:B------:R0:W-:Y:S04]  /*2ab50*/  @P6 STG.E.U16 [R6.64], R25 ;  /* 0x0000001906006986 */ /* 0x0001e8000c101504 */
[----:B---3--:R1:W-:Y:S01]  /*2ab60*/  @P0 STG.E.U16 [R18.64], R26 ;  /* 0x0000001a12000986 */ /* 0x0083e2000c101504 */
[----:B------:R-:W-:-:S02]  /*2ab70*/  ISETP.LT.AND P0, PT, R10, c[0x0][0x178], !P1 ;  /* 0x00005e000a007a0c */ /* 0x000fc40004f01270 */
[----:B0-----:R-:W-:Y:S02]  /*2ab80*/  IADD3 R6, R20, c[0x0][0x198], RZ ;  /* 0x0000660014067a10 */ /* 0x001fe40007ffe0ff */
[----:B------:R-:W-:Y:S02]  /*2ab90*/  ISETP.GE.AND P2, PT, R22, c[0x0][0x17c], PT ;  /* 0x00005f0016007a0c */ /* 0x000fe40003f46270 */
[----:B------:R-:W-:Y:S01]  /*2aba0*/  PRMT R22, R25, 0x7632, R22 ;  /* 0x0000763219167816 */ /* 0x000fe20000000016 */
[----:B------:R-:W-:Y:S01]  /*2abb0*/  IMAD.WIDE R4, R6, 0x2, R16 ;  /* 0x0000000206047825 */ /* 0x000fe200078e0210 */
[----:B------:R-:W-:Y:S02]  /*2abc0*/  IADD3 R25, R28, 0x4a, RZ ;  /* 0x0000004a1c197810 */ /* 0x000fe40007ffe0ff */
[----:B------:R-:W-:-:S03]  /*2abd0*/  PRMT R24, R26, 0x7632, R24 ;  /* 0x000076321a187816 */ /* 0x000fc60000000018 */
[----:B------:R-:W-:Y:S01]  /*2abe0*/  @P0 STG.E.U16 [R4.64], R22 ;  /* 0x0000001604000986 */ /* 0x000fe2000c101504 */
[----:B------:R-:W-:-:S03]  /*2abf0*/  ISETP.GE.AND P0, PT, R25, c[0x0][0x17c], PT ;  /* 0x00005f0019007a0c */ /* 0x000fc60003f06270 */
[----:B-1----:R-:W3:Y:S04]  /*2ac00*/  LDL.LU R26, [R1+0x130] ;  /* 0x00013000011a7983 */ /* 0x002ee80000300800 */
[----:B------:R-:W3:Y:S01]  /*2ac10*/  LDL.LU R25, [R1+0x1d0] ;  /* 0x0001d00001197983 */ /* 0x000ee20000300800 */
[----:B------:R-:W-:Y:S02]  /*2ac20*/  IADD3 R23, R28, 0x49, RZ ;  /* 0x000000491c177810 */ /* 0x000fe40007ffe0ff */
[C---:B------:R-:W-:Y:S02]  /*2ac30*/  ISETP.LT.AND P1, PT, R11.reuse, c[0x0][0x178], !P1 ;  /* 0x00005e000b007a0c */ /* 0x040fe40004f21270 */
[----:B------:R-:W-:Y:S02]  /*2ac40*/  ISETP.LT.AND P6, PT, R10, c[0x0][0x178], !P5 ;  /* 0x00005e000a007a0c */ /* 0x000fe40006fc1270 */
[----:B------:R-:W-:-:S02]  /*2ac50*/  ISETP.LT.AND P5, PT, R11, c[0x0][0x178], !P5 ;  /* 0x00005e000b007a0c */ /* 0x000fc40006fa1270 */
[----:B------:R-:W-:Y:S02]  /*2ac60*/  ISETP.GE.AND P4, PT, R23, c[0x0][0x17c], PT ;  /* 0x00005f0017007a0c */ /* 0x000fe40003f86270 */
[C---:B------:R-:W-:Y:S01]  /*2ac70*/  IADD3 R23, R6.reuse, c[0x0][0x198], RZ ;  /* 0x0000660006177a10 */ /* 0x040fe20007ffe0ff */
[----:B------:R-:W-:-:S04]  /*2ac80*/  IMAD.WIDE R6, R6, 0x2, R2 ;  /* 0x0000000206067825 */ /* 0x000fc800078e0202 */
[C---:B------:R-:W-:Y:S01]  /*2ac90*/  IMAD.WIDE R18, R23.reuse, 0x2, R16 ;  /* 0x0000000217127825 */ /* 0x040fe200078e0210 */
[----:B------:R0:W-:Y:S03]  /*2aca0*/  @P1 STG.E.U16 [R6.64], R24 ;  /* 0x0000001806001986 */ /* 0x0001e6000c101504 */
[----:B------:R-:W-:Y:S01]  /*2acb0*/  IMAD.WIDE R20, R23, 0x2, R2 ;  /* 0x0000000217147825 */ /* 0x000fe200078e0202 */
[----:B----4-:R1:W-:Y:S01]  /*2acc0*/  @P6 STG.E.U16 [R18.64], R27 ;  /* 0x0000001b12006986 */ /* 0x0103e2000c101504 */
[----:B------:R-:W-:Y:S02]  /*2acd0*/  ISETP.LT.AND P6, PT, R10, c[0x0][0x178], !P3 ;  /* 0x00005e000a007a0c */ /* 0x000fe40005fc1270 */
[----:B------:R-:W-:Y:S02]  /*2ace0*/  ISETP.LT.AND P3, PT, R11, c[0x0][0x178], !P3 ;  /* 0x00005e000b007a0c */ /* 0x000fe40005f61270 */
[----:B0-----:R-:W-:-:S02]  /*2acf0*/  IADD3 R6, R23, c[0x0][0x198], RZ ;  /* 0x0000660017067a10 */ /* 0x001fc40007ffe0ff */
[----:B-1----:R-:W-:-:S03]  /*2ad00*/  IADD3 R18, R28, 0x4b, RZ ;  /* 0x0000004b1c127810 */ /* 0x002fc60007ffe0ff */
[C---:B------:R-:W-:Y:S01]  /*2ad10*/  IMAD.WIDE R4, R6.reuse, 0x2, R16 ;  /* 0x0000000206047825 */ /* 0x040fe200078e0210 */
[----:B------:R-:W-:Y:S02]  /*2ad20*/  IADD3 R23, R6, c[0x0][0x198], RZ ;  /* 0x0000660006177a10 */ /* 0x000fe40007ffe0ff */
[----:B------:R-:W-:Y:S01]  /*2ad30*/  ISETP.GE.AND P1, PT, R18, c[0x0][0x17c], PT ;  /* 0x00005f0012007a0c */ /* 0x000fe20003f26270 */
[----:B------:R-:W-:-:S04]  /*2ad40*/  IMAD.WIDE R6, R6, 0x2, R2 ;  /* 0x0000000206067825 */ /* 0x000fc800078e0202 */
[----:B------:R-:W-:Y:S01]  /*2ad50*/  IMAD.WIDE R18, R23, 0x2, R16 ;  /* 0x0000000217127825 */ /* 0x000fe200078e0210 */
[----:B--2---:R0:W-:Y:S02]  /*2ad60*/  @P5 STG.E.U16 [R20.64], R29 ;  /* 0x0000001d14005986 */ /* 0x0041e4000c101504 */
[----:B0-----:R-:W-:Y:S02]  /*2ad70*/  PRMT R21, R27, 0x7632, R21 ;  /* 0x000076321b157816 */ /* 0x001fe40000000015 */
[----:B------:R-:W-:Y:S01]  /*2ad80*/  PRMT R20, R29, 0x7632, R20 ;  /* 0x000076321d147816 */ /* 0x000fe20000000014 */
[----:B------:R-:W2:Y:S04]  /*2ad90*/  LDL.LU R27, [R1+0x1f0] ;  /* 0x0001f000011b7983 */ /* 0x000ea80000300800 */
[----:B------:R-:W4:Y:S01]  /*2ada0*/  LDL.LU R29, [R1+0x110] ;  /* 0x00011000011d7983 */ /* 0x000f220000300800 */
[----:B------:R-:W-:-:S02]  /*2adb0*/  ISETP.LT.AND P5, PT, R10, c[0x0][0x178], !P2 ;  /* 0x00005e000a007a0c */ /* 0x000fc400057a1270 */
[----:B------:R-:W-:Y:S01]  /*2adc0*/  ISETP.LT.AND P2, PT, R11, c[0x0][0x178], !P2 ;  /* 0x00005e000b007a0c */ /* 0x000fe20005741270 */
[----:B------:R0:W-:Y:S04]  /*2add0*/  @P6 STG.E.U16 [R4.64], R21 ;  /* 0x0000001504006986 */ /* 0x0001e8000c101504 */
[----:B------:R3:W-:Y:S01]  /*2ade0*/  @P3 STG.E.U16 [R6.64], R20 ;  /* 0x0000001406003986 */ /* 0x0007e2000c101504 */
[----:B0-----:R-:W-:Y:S01]  /*2adf0*/  IMAD.WIDE R4, R23, 0x2, R2 ;  /* 0x0000000217047825 */ /* 0x001fe200078e0202 */
[----:B---3--:R-:W-:-:S04]  /*2ae00*/  PRMT R20, R26, 0x7632, R20 ;  /* 0x000076321a147816 */ /* 0x008fc80000000014 */
[----:B------:R-:W-:Y:S04]  /*2ae10*/  @P5 STG.E.U16 [R18.64], R25 ;  /* 0x0000001912005986 */ /* 0x000fe8000c101504 */
[----:B------:R0:W-:Y:S04]  /*2ae20*/  @P2 STG.E.U16 [R4.64], R26 ;  /* 0x0000001a04002986 */ /* 0x0001e8000c101504 */
[----:B0-----:R-:W3:Y:S01]  /*2ae30*/  LDL.LU R26, [R1+0x200] ;  /* 0x00020000011a7983 */ /* 0x001ee20000300800 */
[----:B------:R-:W-:Y:S02]  /*2ae40*/  ISETP.LT.AND P3, PT, R10, c[0x0][0x178], !P4 ;  /* 0x00005e000a007a0c */ /* 0x000fe40006761270 */
[----:B------:R-:W-:-:S02]  /*2ae50*/  IADD3 R22, R28, 0x4c, RZ ;  /* 0x0000004c1c167810 */ /* 0x000fc40007ffe0ff */
[----:B------:R-:W-:Y:S02]  /*2ae60*/  ISETP.LT.AND P4, PT, R11, c[0x0][0x178], !P4 ;  /* 0x00005e000b007a0c */ /* 0x000fe40006781270 */
[----:B------:R-:W-:Y:S02]  /*2ae70*/  IADD3 R6, R28, 0x4d, RZ ;  /* 0x0000004d1c067810 */ /* 0x000fe40007ffe0ff */
[----:B------:R-:W-:Y:S02]  /*2ae80*/  IADD3 R18, R23, c[0x0][0x198], RZ ;  /* 0x0000660017127a10 */ /* 0x000fe40007ffe0ff */
[----:B------:R-:W-:Y:S02]  /*2ae90*/  ISETP.GE.AND P6, PT, R22, c[0x0][0x17c], PT ;  /* 0x00005f0016007a0c */ /* 0x000fe40003fc6270 */
[----:B------:R-:W-:Y:S01]  /*2aea0*/  ISETP.GE.AND P5, PT, R6, c[0x0][0x17c], PT ;  /* 0x00005f0006007a0c */ /* 0x000fe20003fa6270 */
[----:B------:R-:W3:Y:S01]  /*2aeb0*/  LDL.LU R22, [R1+0x1b0] ;  /* 0x0001b00001167983 */ /* 0x000ee20000300800 */
[----:B------:R-:W-:Y:S01]  /*2aec0*/  ISETP.LT.AND P2, PT, R10, c[0x0][0x178], !P0 ;  /* 0x00005e000a007a0c */ /* 0x000fe20004741270 */
[----:B------:R-:W-:Y:S01]  /*2aed0*/  IMAD.WIDE R6, R18, 0x2, R16 ;  /* 0x0000000212067825 */ /* 0x000fe200078e0210 */
[----:B------:R-:W-:-:S02]  /*2aee0*/  PRMT R19, R25, 0x7632, R19 ;  /* 0x0000763219137816 */ /* 0x000fc40000000013 */
[----:B------:R-:W-:Y:S01]  /*2aef0*/  ISETP.LT.AND P0, PT, R11, c[0x0][0x178], !P0 ;  /* 0x00005e000b007a0c */ /* 0x000fe20004701270 */
[C---:B------:R-:W-:Y:S01]  /*2af00*/  IMAD.WIDE R4, R18.reuse, 0x2, R2 ;  /* 0x0000000212047825 */ /* 0x040fe200078e0202 */
[----:B------:R-:W-:Y:S01]  /*2af10*/  IADD3 R18, R18, c[0x0][0x198], RZ ;  /* 0x0000660012127a10 */ /* 0x000fe20007ffe0ff */
[----:B------:R0:W-:Y:S01]  /*2af20*/  @P3 STG.E.U16 [R6.64], R19 ;  /* 0x0000001306003986 */ /* 0x0001e2000c101504 */
[----:B------:R-:W-:-:S03]  /*2af30*/  IADD3 R21, R28, 0x4e, RZ ;  /* 0x0000004e1c157810 */ /* 0x000fc60007ffe0ff */
[----:B------:R1:W-:Y:S01]  /*2af40*/  @P4 STG.E.U16 [R4.64], R20 ;  /* 0x0000001404004986 */ /* 0x0003e2000c101504 */
[----:B------:R-:W-:-:S03]  /*2af50*/  ISETP.GE.AND P3, PT, R21, c[0x0][0x17c], PT ;  /* 0x00005f0015007a0c */ /* 0x000fc60003f66270 */
[----:B------:R-:W3:Y:S01]  /*2af60*/  LDL.LU R25, [R1+0x210] ;  /* 0x0002100001197983 */ /* 0x000ee20000300800 */
[----:B0-----:R-:W-:-:S04]  /*2af70*/  IMAD.WIDE R6, R18, 0x2, R2 ;  /* 0x0000000212067825 */ /* 0x001fc800078e0202 */
[----:B-1----:R-:W-:Y:S01]  /*2af80*/  IMAD.WIDE R4, R18, 0x2, R16 ;  /* 0x0000000212047825 */ /* 0x002fe200078e0210 */
[----:B------:R-:W-:Y:S02]  /*2af90*/  ISETP.LT.AND P4, PT, R10, c[0x0][0x178], !P1 ;  /* 0x00005e000a007a0c */ /* 0x000fe40004f81270 */
[----:B------:R-:W-:Y:S02]  /*2afa0*/  IADD3 R18, R18, c[0x0][0x198], RZ ;  /* 0x0000660012127a10 */ /* 0x000fe40007ffe0ff */
[----:B------:R-:W-:Y:S02]  /*2afb0*/  IADD3 R19, R28, 0x4f, RZ ;  /* 0x0000004f1c137810 */ /* 0x000fe40007ffe0ff */
[----:B------:R-:W-:Y:S01]  /*2afc0*/  ISETP.LT.AND P1, PT, R11, c[0x0][0x178], !P1 ;  /* 0x00005e000b007a0c */ /* 0x000fe20004f21270 */
[----:B--2---:R-:W-:Y:S04]  /*2afd0*/  @P2 STG.E.U16 [R4.64], R27 ;  /* 0x0000001b04002986 */ /* 0x004fe8000c101504 */
[----:B----4-:R0:W-:Y:S01]  /*2afe0*/  @P0 STG.E.U16 [R6.64], R29 ;  /* 0x0000001d06000986 */ /* 0x0101e2000c101504 */
[----:B------:R-:W-:-:S03]  /*2aff0*/  PRMT R21, R29, 0x7632, R21 ;  /* 0x000076321d157816 */ /* 0x000fc60000000015 */
[----:B0-----:R-:W2:Y:S01]  /*2b000*/  LDL.LU R29, [R1+0x190] ;  /* 0x00019000011d7983 */ /* 0x001ea20000300800 */
[----:B------:R-:W-:Y:S01]  /*2b010*/  ISETP.LT.AND P0, PT, R10, c[0x0][0x178], !P6 ;  /* 0x00005e000a007a0c */ /* 0x000fe20007701270 */
[C---:B------:R-:W-:Y:S01]  /*2b020*/  IMAD.WIDE R4, R18.reuse, 0x2, R16 ;  /* 0x0000000212047825 */ /* 0x040fe200078e0210 */
[----:B------:R-:W-:Y:S02]  /*2b030*/  ISETP.GE.AND P2, PT, R19, c[0x0][0x17c], PT ;  /* 0x00005f0013007a0c */ /* 0x000fe40003f46270 */
[----:B------:R-:W-:Y:S02]  /*2b040*/  PRMT R20, R27, 0x7632, R20 ;  /* 0x000076321b147816 */ /* 0x000fe40000000014 */
[C---:B------:R-:W-:Y:S01]  /*2b050*/  IADD3 R19, R18.reuse, c[0x0][0x198], RZ ;  /* 0x0000660012137a10 */ /* 0x040fe20007ffe0ff */
[----:B------:R-:W-:Y:S01]  /*2b060*/  IMAD.WIDE R6, R18, 0x2, R2 ;  /* 0x0000000212067825 */ /* 0x000fe200078e0202 */
[----:B------:R-:W4:Y:S01]  /*2b070*/  LDL.LU R27, [R1+0xc4] ;  /* 0x0000c400011b7983 */ /* 0x000f220000300800 */
[----:B------:R-:W-:-:S03]  /*2b080*/  IADD3 R18, R28, 0x50, RZ ;  /* 0x000000501c127810 */ /* 0x000fc60007ffe0ff */
[----:B------:R0:W-:Y:S01]  /*2b090*/  @P4 STG.E.U16 [R4.64], R20 ;  /* 0x0000001404004986 */ /* 0x0001e2000c101504 */
[----:B------:R-:W-:-:S03]  /*2b0a0*/  ISETP.GE.AND P4, PT, R18, c[0x0][0x17c], PT ;  /* 0x00005f0012007a0c */ /* 0x000fc60003f86270 */
[----:B------:R-:W-:Y:S01]  /*2b0b0*/  @P1 STG.E.U16 [R6.64], R21 ;  /* 0x0000001506001986 */ /* 0x000fe2000c101504 */
[C---:B------:R-:W-:Y:S01]  /*2b0c0*/  IADD3 R18, R19.reuse, c[0x0][0x198], RZ ;  /* 0x0000660013127a10 */ /* 0x040fe20007ffe0ff */
[----:B0-----:R-:W-:-:S05]  /*2b0d0*/  IMAD.WIDE R4, R19, 0x2, R16 ;  /* 0x0000000213047825 */ /* 0x001fca00078e0210 */
[----:B---3--:R0:W-:Y:S02]  /*2b0e0*/  @P0 STG.E.U16 [R4.64], R26 ;  /* 0x0000001a04000986 */ /* 0x0081e4000c101504 */
[----:B0-----:R-:W-:Y:S01]  /*2b0f0*/  IMAD.WIDE R4, R19, 0x2, R2 ;  /* 0x0000000213047825 */ /* 0x001fe200078e0202 */
[----:B------:R-:W-:Y:S02]  /*2b100*/  PRMT R19, R26, 0x7632, R19 ;  /* 0x000076321a137816 */ /* 0x000fe40000000013 */
[----:B------:R-:W3:Y:S01]  /*2b110*/  LDL.LU R26, [R1+0xb4] ;  /* 0x0000b400011a7983 */ /* 0x000ee20000300800 */
[----:B------:R-:W-:Y:S02]  /*2b120*/  ISETP.LT.AND P6, PT, R11, c[0x0][0x178], !P6 ;  /* 0x00005e000b007a0c */ /* 0x000fe400077c1270 */
[----:B------:R-:W-:Y:S02]  /*2b130*/  ISETP.LT.AND P1, PT, R10, c[0x0][0x178], !P5 ;  /* 0x00005e000a007a0c */ /* 0x000fe40006f21270 */
[----:B------:R-:W-:-:S02]  /*2b140*/  IADD3 R6, R28, 0x51, RZ ;  /* 0x000000511c067810 */ /* 0x000fc40007ffe0ff */
[----:B------:R-:W-:Y:S02]  /*2b150*/  ISETP.LT.AND P5, PT, R11, c[0x0][0x178], !P5 ;  /* 0x00005e000b007a0c */ /* 0x000fe40006fa1270 */
[----:B------:R-:W-:Y:S01]  /*2b160*/  ISETP.GE.AND P0, PT, R6, c[0x0][0x17c], PT ;  /* 0x00005f0006007a0c */ /* 0x000fe20003f06270 */
[----:B------:R-:W-:-:S04]  /*2b170*/  IMAD.WIDE R6, R18, 0x2, R16 ;  /* 0x0000000212067825 */ /* 0x000fc800078e0210 */
[----:B------:R0:W-:Y:S01]  /*2b180*/  @P6 STG.E.U16 [R4.64], R22 ;  /* 0x0000001604006986 */ /* 0x0001e2000c101504 */
[----:B------:R-:W-:Y:S02]  /*2b190*/  ISETP.LT.AND P6, PT, R10, c[0x0][0x178], !P3 ;  /* 0x00005e000a007a0c */ /* 0x000fe40005fc1270 */
[----:B------:R-:W-:Y:S02]  /*2b1a0*/  ISETP.LT.AND P3, PT, R11, c[0x0][0x178], !P3 ;  /* 0x00005e000b007a0c */ /* 0x000fe40005f61270 */
[----:B------:R-:W-:Y:S01]  /*2b1b0*/  IADD3 R20, R18, c[0x0][0x198], RZ ;  /* 0x0000660012147a10 */ /* 0x000fe20007ffe0ff */
[----:B------:R1:W-:Y:S01]  /*2b1c0*/  @P1 STG.E.U16 [R6.64], R19 ;  /* 0x0000001306001986 */ /* 0x0003e2000c101504 */
[----:B------:R-:W-:Y:S01]  /*2b1d0*/  PRMT R21, R22, 0x7632, R21 ;  /* 0x0000763216157816 */ /* 0x000fe20000000015 */
[----:B0-----:R-:W-:-:S04]  /*2b1e0*/  IMAD.WIDE R4, R18, 0x2, R2 ;  /* 0x0000000212047825 */ /* 0x001fc800078e0202 */
[C---:B-1----:R-:W-:Y:S01]  /*2b1f0*/  IMAD.WIDE R6, R20.reuse, 0x2, R16 ;  /* 0x0000000214067825 */ /* 0x042fe200078e0210 */
[----:B------:R-:W-:Y:S03]  /*2b200*/  @P5 STG.E.U16 [R4.64], R21 ;  /* 0x0000001504005986 */ /* 0x000fe6000c101504 */
[----:B------:R-:W-:Y:S01]  /*2b210*/  IMAD.WIDE R18, R20, 0x2, R2 ;  /* 0x0000000214127825 */ /* 0x000fe200078e0202 */
[----:B------:R0:W-:Y:S01]  /*2b220*/  @P6 STG.E.U16 [R6.64], R25 ;  /* 0x0000001906006986 */ /* 0x0001e2000c101504 */
[----:B------:R-:W-:-:S04]  /*2b230*/  IADD3 R22, R28, 0x52, RZ ;  /* 0x000000521c167810 */ /* 0x000fc80007ffe0ff */
[----:B------:R-:W-:Y:S02]  /*2b240*/  ISETP.GE.AND P1, PT, R22, c[0x0][0x17c], PT ;  /* 0x00005f0016007a0c */ /* 0x000fe40003f26270 */
[----:B------:R-:W-:Y:S02]  /*2b250*/  PRMT R22, R25, 0x7632, R22 ;  /* 0x0000763219167816 */ /* 0x000fe40000000016 */
[----:B0-----:R-:W-:Y:S02]  /*2b260*/  IADD3 R6, R20, c[0x0][0x198], RZ ;  /* 0x0000660014067a10 */ /* 0x001fe40007ffe0ff */
[----:B------:R-:W-:-:S03]  /*2b270*/  IADD3 R25, R28, 0x54, RZ ;  /* 0x000000541c197810 */ /* 0x000fc60007ffe0ff */
[----:B------:R-:W-:Y:S01]  /*2b280*/  IMAD.WIDE R4, R6, 0x2, R16 ;  /* 0x0000000206047825 */ /* 0x000fe200078e0210 */
[----:B------:R-:W-:Y:S02]  /*2b290*/  IADD3 R23, R28, 0x53, RZ ;  /* 0x000000531c177810 */ /* 0x000fe40007ffe0ff */
[----:B------:R-:W-:Y:S02]  /*2b2a0*/  ISETP.LT.AND P6, PT, R10, c[0x0][0x178], !P4 ;  /* 0x00005e000a007a0c */ /* 0x000fe400067c1270 */
[----:B------:R-:W-:Y:S02]  /*2b2b0*/  ISETP.LT.AND P4, PT, R11, c[0x0][0x178], !P4 ;  /* 0x00005e000b007a0c */ /* 0x000fe40006781270 */
[----:B------:R-:W-:Y:S02]  /*2b2c0*/  ISETP.GE.AND P5, PT, R23, c[0x0][0x17c], PT ;  /* 0x00005f0017007a0c */ /* 0x000fe40003fa6270 */
[C---:B------:R-:W-:Y:S01]  /*2b2d0*/  IADD3 R23, R6.reuse, c[0x0][0x198], RZ ;  /* 0x0000660006177a10 */ /* 0x040fe20007ffe0ff */
[----:B------:R-:W-:-:S04]  /*2b2e0*/  IMAD.WIDE R6, R6, 0x2, R2 ;  /* 0x0000000206067825 */ /* 0x000fc800078e0202 */
[----:B------:R-:W-:Y:S01]  /*2b2f0*/  IMAD.WIDE R20, R23, 0x2, R2 ;  /* 0x0000000217147825 */ /* 0x000fe200078e0202 */
[----:B--2---:R0:W-:Y:S01]  /*2b300*/  @P3 STG.E.U16 [R18.64], R29 ;  /* 0x0000001d12003986 */ /* 0x0041e2000c101504 */
[----:B------:R-:W-:Y:S02]  /*2b310*/  ISETP.LT.AND P3, PT, R10, c[0x0][0x178], !P2 ;  /* 0x00005e000a007a0c */ /* 0x000fe40005761270 */
[----:B------:R-:W-:Y:S02]  /*2b320*/  PRMT R24, R29, 0x7632, R24 ;  /* 0x000076321d187816 */ /* 0x000fe40000000018 */
[----:B------:R-:W-:Y:S01]  /*2b330*/  ISETP.LT.AND P2, PT, R11, c[0x0][0x178], !P2 ;  /* 0x00005e000b007a0c */ /* 0x000fe20005741270 */
[----:B0-----:R-:W2:Y:S08]  /*2b340*/  LDL.LU R29, [R1+0x94] ;  /* 0x00009400011d7983 */ /* 0x001eb00000300800 */
[----:B------:R-:W-:Y:S01]  /*2b350*/  @P3 STG.E.U16 [R4.64], R22 ;  /* 0x0000001604003986 */ /* 0x000fe2000c101504 */
[----:B------:R-:W-:-:S03]  /*2b360*/  ISETP.GE.AND P3, PT, R25, c[0x0][0x17c], PT ;  /* 0x00005f0019007a0c */ /* 0x000fc60003f66270 */
[----:B------:R-:W2:Y:S01]  /*2b370*/  LDL.LU R25, [R1+0xf4] ;  /* 0x0000f40001197983 */ /* 0x000ea20000300800 */
[----:B------:R-:W-:-:S03]  /*2b380*/  IMAD.WIDE R18, R23, 0x2, R16 ;  /* 0x0000000217127825 */ /* 0x000fc600078e0210 */
[----:B------:R-:W-:Y:S04]  /*2b390*/  @P2 STG.E.U16 [R6.64], R24 ;  /* 0x0000001806002986 */ /* 0x000fe8000c101504 */
[----:B----4-:R-:W-:Y:S04]  /*2b3a0*/  @P6 STG.E.U16 [R18.64], R27 ;  /* 0x0000001b12006986 */ /* 0x010fe8000c101504 */
[----:B---3--:R0:W-:Y:S02]  /*2b3b0*/  @P4 STG.E.U16 [R20.64], R26 ;  /* 0x0000001a14004986 */ /* 0x0081e4000c101504 */
[----:B0-----:R-:W-:-:S02]  /*2b3c0*/  PRMT R21, R27, 0x7632, R21 ;  /* 0x000076321b157816 */ /* 0x001fc40000000015 */
[----:B------:R-:W-:Y:S01]  /*2b3d0*/  PRMT R20, R26, 0x7632, R20 ;  /* 0x000076321a147816 */ /* 0x000fe20000000014 */
[----:B------:R-:W3:Y:S04]  /*2b3e0*/  LDL.LU R27, [R1+0x104] ;  /* 0x00010400011b7983 */ /* 0x000ee80000300800 */
[----:B------:R-:W4:Y:S01]  /*2b3f0*/  LDL.LU R26, [R1+0xe4] ;  /* 0x0000e400011a7983 */ /* 0x000f220000300800 */
[----:B------:R-:W-:Y:S02]  /*2b400*/  ISETP.LT.AND P6, PT, R10, c[0x0][0x178], !P0 ;  /* 0x00005e000a007a0c */ /* 0x000fe400047c1270 */
[----:B------:R-:W-:Y:S02]  /*2b410*/  IADD3 R6, R23, c[0x0][0x198], RZ ;  /* 0x0000660017067a10 */ /* 0x000fe40007ffe0ff */
[----:B------:R-:W-:-:S02]  /*2b420*/  ISETP.LT.AND P0, PT, R11, c[0x0][0x178], !P0 ;  /* 0x00005e000b007a0c */ /* 0x000fc40004701270 */
[----:B------:R-:W-:Y:S02]  /*2b430*/  ISETP.LT.AND P4, PT, R10, c[0x0][0x178], !P1 ;  /* 0x00005e000a007a0c */ /* 0x000fe40004f81270 */
[----:B------:R-:W-:Y:S01]  /*2b440*/  ISETP.LT.AND P1, PT, R11, c[0x0][0x178], !P1 ;  /* 0x00005e000b007a0c */ /* 0x000fe20004f21270 */
[----:B------:R-:W-:Y:S01]  /*2b450*/  IMAD.WIDE R4, R6, 0x2, R16 ;  /* 0x0000000206047825 */ /* 0x000fe200078e0210 */
[----:B------:R-:W-:Y:S02]  /*2b460*/  IADD3 R18, R28, 0x55, RZ ;  /* 0x000000551c127810 */ /* 0x000fe40007ffe0ff */
[C---:B------:R-:W-:Y:S01]  /*2b470*/  IADD3 R23, R6.reuse, c[0x0][0x198], RZ ;  /* 0x0000660006177a10 */ /* 0x040fe20007ffe0ff */
[----:B------:R-:W-:Y:S01]  /*2b480*/  IMAD.WIDE R6, R6, 0x2, R2 ;  /* 0x0000000206067825 */ /* 0x000fe200078e0202 */
[----:B------:R-:W-:Y:S01]  /*2b490*/  ISETP.GE.AND P2, PT, R18, c[0x0][0x17c], PT ;  /* 0x00005f0012007a0c */ /* 0x000fe20003f46270 */
[----:B------:R0:W-:Y:S02]  /*2b4a0*/  @P6 STG.E.U16 [R4.64], R21 ;  /* 0x0000001504006986 */ /* 0x0001e4000c101504 */
[----:B------:R-:W-:-:S02]  /*2b4b0*/  IMAD.WIDE R18, R23, 0x2, R16 ;  /* 0x0000000217127825 */ /* 0x000fc400078e0210 */
[----:B------:R1:W-:Y:S01]  /*2b4c0*/  @P0 STG.E.U16 [R6.64], R20 ;  /* 0x0000001406000986 */ /* 0x0003e2000c101504 */
[----:B------:R-:W-:Y:S01]  /*2b4d0*/  ISETP.LT.AND P0, PT, R10, c[0x0][0x178], !P5 ;  /* 0x00005e000a007a0c */ /* 0x000fe20006f01270 */
[----:B0-----:R-:W-:Y:S01]  /*2b4e0*/  IMAD.WIDE R4, R23, 0x2, R2 ;  /* 0x0000000217047825 */ /* 0x001fe200078e0202 */
[C---:B------:R-:W-:Y:S02]  /*2b4f0*/  IADD3 R22, R28.reuse, 0x56, RZ ;  /* 0x000000561c167810 */ /* 0x040fe40007ffe0ff */
[----:B------:R-:W-:Y:S02]  /*2b500*/  ISETP.LT.AND P5, PT, R11, c[0x0][0x178], !P5 ;  /* 0x00005e000b007a0c */ /* 0x000fe40006fa1270 */
[----:B-1----:R-:W-:Y:S02]  /*2b510*/  IADD3 R6, R28, 0x57, RZ ;  /* 0x000000571c067810 */ /* 0x002fe40007ffe0ff */
[----:B------:R-:W-:Y:S02]  /*2b520*/  ISETP.GE.AND P6, PT, R22, c[0x0][0x17c], PT ;  /* 0x00005f0016007a0c */ /* 0x000fe40003fc6270 */
[----:B------:R-:W-:-:S02]  /*2b530*/  IADD3 R21, R28, 0x58, RZ ;  /* 0x000000581c157810 */ /* 0x000fc40007ffe0ff */
[----:B--2---:R-:W-:Y:S01]  /*2b540*/  PRMT R20, R29, 0x7632, R20 ;  /* 0x000076321d147816 */ /* 0x004fe20000000014 */
[----:B------:R0:W-:Y:S04]  /*2b550*/  @P4 STG.E.U16 [R18.64], R25 ;  /* 0x0000001912004986 */ /* 0x0001e8000c101504 */
[----:B------:R1:W-:Y:S01]  /*2b560*/  @P1 STG.E.U16 [R4.64], R29 ;  /* 0x0000001d04001986 */ /* 0x0003e2000c101504 */
[----:B------:R-:W-:Y:S02]  /*2b570*/  ISETP.GE.AND P4, PT, R6, c[0x0][0x17c], PT ;  /* 0x00005f0006007a0c */ /* 0x000fe40003f86270 */
[----:B------:R-:W-:Y:S02]  /*2b580*/  ISETP.LT.AND P1, PT, R10, c[0x0][0x178], !P3 ;  /* 0x00005e000a007a0c */ /* 0x000fe40005f21270 */
[----:B0-----:R-:W-:Y:S01]  /*2b590*/  IADD3 R18, R23, c[0x0][0x198], RZ ;  /* 0x0000660017127a10 */ /* 0x001fe20007ffe0ff */
[----:B-1----:R-:W2:Y:S01]  /*2b5a0*/  LDL.LU R29, [R1+0x1a4] ;  /* 0x0001a400011d7983 */ /* 0x002ea20000300800 */
[----:B------:R-:W-:-:S03]  /*2b5b0*/  PRMT R19, R25, 0x7632, R19 ;  /* 0x0000763219137816 */ /* 0x000fc60000000013 */
[C---:B------:R-:W-:Y:S01]  /*2b5c0*/  IMAD.WIDE R6, R18.reuse, 0x2, R16 ;  /* 0x0000000212067825 */ /* 0x040fe200078e0210 */
[----:B------:R-:W-:Y:S01]  /*2b5d0*/  ISETP.LT.AND P3, PT, R11, c[0x0][0x178], !P3 ;  /* 0x00005e000b007a0c */ /* 0x000fe20005f61270 */
[----:B------:R-:W2:Y:S02]  /*2b5e0*/  LDL.LU R22, [R1+0xd4] ;  /* 0x0000d40001167983 */ /* 0x000ea40000300800 */
[C---:B------:R-:W-:Y:S01]  /*2b5f0*/  IMAD.WIDE R4, R18.reuse, 0x2, R2 ;  /* 0x0000000212047825 */ /* 0x040fe200078e0202 */
[----:B------:R-:W-:Y:S01]  /*2b600*/  IADD3 R18, R18, c[0x0][0x198], RZ ;  /* 0x0000660012127a10 */ /* 0x000fe20007ffe0ff */
[----:B------:R0:W-:Y:S04]  /*2b610*/  @P0 STG.E.U16 [R6.64], R19 ;  /* 0x0000001306000986 */ /* 0x0001e8000c101504 */
[----:B------:R1:W-:Y:S01]  /*2b620*/  @P5 STG.E.U16 [R4.64], R20 ;  /* 0x0000001404005986 */ /* 0x0003e2000c101504 */
[----:B------:R-:W-:-:S03]  /*2b630*/  ISETP.GE.AND P0, PT, R21, c[0x0][0x17c], PT ;  /* 0x00005f0015007a0c */ /* 0x000fc60003f06270 */
[----:B------:R-:W2:Y:S01]  /*2b640*/  LDL.LU R25, [R1+0x1d4] ;  /* 0x0001d40001197983 */ /* 0x000ea20000300800 */
[----:B0-----:R-:W-:-:S04]  /*2b650*/  IMAD.WIDE R6, R18, 0x2, R2 ;  /* 0x0000000212067825 */ /* 0x001fc800078e0202 */
[----:B-1----:R-:W-:-:S05]  /*2b660*/  IMAD.WIDE R4, R18, 0x2, R16 ;  /* 0x0000000212047825 */ /* 0x002fca00078e0210 */
[----:B---3--:R-:W-:Y:S04]  /*2b670*/  @P1 STG.E.U16 [R4.64], R27 ;  /* 0x0000001b04001986 */ /* 0x008fe8000c101504 */
[----:B----4-:R0:W-:Y:S01]  /*2b680*/  @P3 STG.E.U16 [R6.64], R26 ;  /* 0x0000001a06003986 */ /* 0x0101e2000c101504 */
[----:B------:R-:W-:-:S03]  /*2b690*/  PRMT R21, R26, 0x7632, R21 ;  /* 0x000076321a157816 */ /* 0x000fc60000000015 */
[----:B0-----:R-:W3:Y:S01]  /*2b6a0*/  LDL.LU R26, [R1+0x134] ;  /* 0x00013400011a7983 */ /* 0x001ee20000300800 */
[----:B------:R-:W-:Y:S02]  /*2b6b0*/  ISETP.LT.AND P5, PT, R10, c[0x0][0x178], !P2 ;  /* 0x00005e000a007a0c */ /* 0x000fe400057a1270 */
[----:B------:R-:W-:Y:S02]  /*2b6c0*/  IADD3 R18, R18, c[0x0][0x198], RZ ;  /* 0x0000660012127a10 */ /* 0x000fe40007ffe0ff */
[----:B------:R-:W-:Y:S02]  /*2b6d0*/  IADD3 R19, R28, 0x59, RZ ;  /* 0x000000591c137810 */ /* 0x000fe40007ffe0ff */
[----:B------:R-:W-:Y:S02]  /*2b6e0*/  ISETP.LT.AND P2, PT, R11, c[0x0][0x178], !P2 ;  /* 0x00005e000b007a0c */ /* 0x000fe40005741270 */
[----:B------:R-:W-:Y:S01]  /*2b6f0*/  ISETP.LT.AND P3, PT, R10, c[0x0][0x178], !P6 ;  /* 0x00005e000a007a0c */ /* 0x000fe20007761270 */
[----:B------:R-:W-:Y:S01]  /*2b700*/  IMAD.WIDE R4, R18, 0x2, R16 ;  /* 0x0000000212047825 */ /* 0x000fe200078e0210 */
[----:B------:R-:W-:-:S02]  /*2b710*/  ISETP.GE.AND P1, PT, R19, c[0x0][0x17c], PT ;  /* 0x00005f0013007a0c */ /* 0x000fc40003f26270 */
[----:B------:R-:W-:Y:S02]  /*2b720*/  PRMT R20, R27, 0x7632, R20 ;  /* 0x000076321b147816 */ /* 0x000fe40000000014 */
[C---:B------:R-:W-:Y:S01]  /*2b730*/  IADD3 R19, R18.reuse, c[0x0][0x198], RZ ;  /* 0x0000660012137a10 */ /* 0x040fe20007ffe0ff */
[----:B------:R-:W-:Y:S01]  /*2b740*/  IMAD.WIDE R6, R18, 0x2, R2 ;  /* 0x0000000212067825 */ /* 0x000fe200078e0202 */
[----:B------:R-:W-:Y:S01]  /*2b750*/  ISETP.LT.AND P6, PT, R11, c[0x0][0x178], !P6 ;  /* 0x00005e000b007a0c */ /* 0x000fe200077c1270 */
[----:B------:R0:W-:Y:S01]  /*2b760*/  @P5 STG.E.U16 [R4.64], R20 ;  /* 0x0000001404005986 */ /* 0x0001e2000c101504 */
[----:B------:R-:W-:-:S03]  /*2b770*/  IADD3 R18, R28, 0x5a, RZ ;  /* 0x0000005a1c127810 */ /* 0x000fc60007ffe0ff */
[----:B------:R1:W-:Y:S01]  /*2b780*/  @P2 STG.E.U16 [R6.64], R21 ;  /* 0x0000001506002986 */ /* 0x0003e2000c101504 */
[----:B------:R-:W-:-:S03]  /*2b790*/  ISETP.GE.AND P5, PT, R18, c[0x0][0x17c], PT ;  /* 0x00005f0012007a0c */ /* 0x000fc60003fa6270 */
[----:B------:R-:W4:Y:S01]  /*2b7a0*/  LDL.LU R27, [R1+0x1f4] ;  /* 0x0001f400011b7983 */ /* 0x000f220000300800 */
[C-C-:B0-----:R-:W-:Y:S01]  /*2b7b0*/  IMAD.WIDE R4, R19.reuse, 0x2, R16.reuse ;  /* 0x0000000213047825 */ /* 0x141fe200078e0210 */
[----:B------:R-:W-:Y:S02]  /*2b7c0*/  IADD3 R18, R19, c[0x0][0x198], RZ ;  /* 0x0000660013127a10 */ /* 0x000fe40007ffe0ff */
[----:B------:R-:W-:Y:S02]  /*2b7d0*/  ISETP.LT.AND P2, PT, R10, c[0x0][0x178], !P4 ;  /* 0x00005e000a007a0c */ /* 0x000fe40006741270 */
[----:B-1----:R-:W-:Y:S02]  /*2b7e0*/  IADD3 R6, R28, 0x5b, RZ ;  /* 0x0000005b1c067810 */ /* 0x002fe40007ffe0ff */
[----:B------:R-:W-:Y:S02]  /*2b7f0*/  ISETP.LT.AND P4, PT, R11, c[0x0][0x178], !P4 ;  /* 0x00005e000b007a0c */ /* 0x000fe40006781270 */
[----:B------:R-:W-:Y:S01]  /*2b800*/  IADD3 R20, R18, c[0x0][0x198], RZ ;  /* 0x0000660012147a10 */ /* 0x000fe20007ffe0ff */
        /* <DEDUP_REMOVED lines=15> */
[----:B------:R0:W-:Y:S01]  /*2b900*/  @P6 STG.E.U16 [R6.64], R25 ;  /* 0x0000001906006986 */ /* 0x0001e2000c101504 */
[----:B------:R-:W-:-:S03]  /*2b910*/  IADD3 R22, R28, 0x5c, RZ ;  /* 0x0000005c1c167810 */ /* 0x000fc60007ffe0ff */
[----:B---3--:R1:W-:Y:S01]  /*2b920*/  @P0 STG.E.U16 [R18.64], R26 ;  /* 0x0000001a12000986 */ /* 0x0083e2000c101504 */
[----:B------:R-:W-:Y:S02]  /*2b930*/  ISETP.LT.AND P0, PT, R10, c[0x0][0x178], !P1 ;  /* 0x00005e000a007a0c */ /* 0x000fe40004f01270 */
[----:B0-----:R-:W-:Y:S02]  /*2b940*/  IADD3 R6, R20, c[0x0][0x198], RZ ;  /* 0x0000660014067a10 */ /* 0x001fe40007ffe0ff */
[----:B------:R-:W-:Y:S02]  /*2b950*/  ISETP.GE.AND P2, PT, R22, c[0x0][0x17c], PT ;  /* 0x00005f0016007a0c */ /* 0x000fe40003f46270 */
[----:B------:R-:W-:Y:S01]  /*2b960*/  PRMT R22, R25, 0x7632, R22 ;  /* 0x0000763219167816 */ /* 0x000fe20000000016 */
[----:B------:R-:W-:Y:S01]  /*2b970*/  IMAD.WIDE R4, R6, 0x2, R16 ;  /* 0x0000000206047825 */ /* 0x000fe200078e0210 */
[----:B------:R-:W-:Y:S02]  /*2b980*/  IADD3 R25, R28, 0x5e, RZ ;  /* 0x0000005e1c197810 */ /* 0x000fe40007ffe0ff */
[----:B------:R-:W-:-:S02]  /*2b990*/  PRMT R24, R26, 0x7632, R24 ;  /* 0x000076321a187816 */ /* 0x000fc40000000018 */
[----:B-1----:R-:W3:Y:S04]  /*2b9a0*/  LDL.LU R26, [R1+0x1b4] ;  /* 0x0001b400011a7983 */ /* 0x002ee80000300800 */
[----:B------:R-:W-:Y:S01]  /*2b9b0*/  @P0 STG.E.U16 [R4.64], R22 ;  /* 0x0000001604000986 */ /* 0x000fe2000c101504 */
[----:B------:R-:W-:-:S03]  /*2b9c0*/  ISETP.GE.AND P0, PT, R25, c[0x0][0x17c], PT ;  /* 0x00005f0019007a0c */ /* 0x000fc60003f06270 */
[----:B------:R-:W3:Y:S01]  /*2b9d0*/  LDL.LU R25, [R1+0x204] ;  /* 0x0002040001197983 */ /* 0x000ee20000300800 */
[----:B------:R-:W-:Y:S02]  /*2b9e0*/  IADD3 R23, R28, 0x5d, RZ ;  /* 0x0000005d1c177810 */ /* 0x000fe40007ffe0ff */
[C---:B------:R-:W-:Y:S02]  /*2b9f0*/  ISETP.LT.AND P1, PT, R11.reuse, c[0x0][0x178], !P1 ;  /* 0x00005e000b007a0c */ /* 0x040fe40004f21270 */
[----:B------:R-:W-:Y:S02]  /*2ba00*/  ISETP.LT.AND P6, PT, R10, c[0x0][0x178], !P5 ;  /* 0x00005e000a007a0c */ /* 0x000fe40006fc1270 */
[----:B------:R-:W-:Y:S02]  /*2ba10*/  ISETP.LT.AND P5, PT, R11, c[0x0][0x178], !P5 ;  /* 0x00005e000b007a0c */ /* 0x000fe40006fa1270 */
        /* <DEDUP_REMOVED lines=24> */
[----:B------:R-:W-:Y:S01]  /*2bba0*/  @P3 STG.E.U16 [R6.64], R21 ;  /* 0x0000001506003986 */ /* 0x000fe2000c101504 */
        /* <DEDUP_REMOVED lines=86> */
[----:B------:R0:W-:Y:S01]  /*2c110*/  @P3 STG.E.U16 [R4.64], R23 ;  /* 0x0000001704003986 */ /* 0x0001e2000c101504 */
[----:B------:R-:W-:-:S03]  /*2c120*/  ISETP.GE.AND P3, PT, R25, c[0x0][0x17c], PT ;  /* 0x00005f0019007a0c */ /* 0x000fc60003f66270 */
[----:B------:R-:W2:Y:S01]  /*2c130*/  LDL.LU R25, [R1+0x1a8] ;  /* 0x0001a80001197983 */ /* 0x000ea20000300800 */
[----:B------:R-:W-:-:S03]  /*2c140*/  IMAD.WIDE R18, R22, 0x2, R16 ;  /* 0x0000000216127825 */ /* 0x000fc600078e0210 */
[----:B------:R-:W-:Y:S04]  /*2c150*/  @P2 STG.E.U16 [R6.64], R24 ;  /* 0x0000001806002986 */ /* 0x000fe8000c101504 */
[----:B----4-:R-:W-:Y:S04]  /*2c160*/  @P6 STG.E.U16 [R18.64], R27 ;  /* 0x0000001b12006986 */ /* 0x010fe8000c101504 */
[----:B---3--:R1:W-:Y:S01]  /*2c170*/  @P4 STG.E.U16 [R20.64], R26 ;  /* 0x0000001a14004986 */ /* 0x0083e2000c101504 */
[----:B0-----:R-:W-:Y:S02]  /*2c180*/  PRMT R23, R26, 0x7632, R23 ;  /* 0x000076321a177816 */ /* 0x001fe40000000017 */
[----:B-1----:R-:W-:-:S02]  /*2c190*/  PRMT R21, R27, 0x7632, R21 ;  /* 0x000076321b157816 */ /* 0x002fc40000000015 */
[----:B------:R-:W3:Y:S04]  /*2c1a0*/  LDL.LU R27, [R1+0x1d8] ;  /* 0x0001d800011b7983 */ /* 0x000ee80000300800 */
[----:B------:R-:W4:Y:S01]  /*2c1b0*/  LDL.LU R26, [R1+0x138] ;  /* 0x00013800011a7983 */ /* 0x000f220000300800 */
[----:B------:R-:W-:Y:S02]  /*2c1c0*/  ISETP.LT.AND P6, PT, R10, c[0x0][0x178], !P0 ;  /* 0x00005e000a007a0c */ /* 0x000fe400047c1270 */
[----:B------:R-:W-:Y:S02]  /*2c1d0*/  ISETP.LT.AND P0, PT, R11, c[0x0][0x178], !P0 ;  /* 0x00005e000b007a0c */ /* 0x000fe40004701270 */
[----:B------:R-:W-:Y:S02]  /*2c1e0*/  IADD3 R6, R22, c[0x0][0x198], RZ ;  /* 0x0000660016067a10 */ /* 0x000fe40007ffe0ff */
[----:B------:R-:W-:-:S02]  /*2c1f0*/  ISETP.LT.AND P2, PT, R10, c[0x0][0x178], !P1 ;  /* 0x00005e000a007a0c */ /* 0x000fc40004f41270 */
[C---:B------:R-:W-:Y:S01]  /*2c200*/  ISETP.LT.AND P1, PT, R11.reuse, c[0x0][0x178], !P1 ;  /* 0x00005e000b007a0c */ /* 0x040fe20004f21270 */
[----:B------:R-:W-:Y:S01]  /*2c210*/  IMAD.WIDE R4, R6, 0x2, R16 ;  /* 0x0000000206047825 */ /* 0x000fe200078e0210 */
[----:B------:R-:W-:Y:S02]  /*2c220*/  IADD3 R18, R28, 0x69, RZ ;  /* 0x000000691c127810 */ /* 0x000fe40007ffe0ff */
[C---:B------:R-:W-:Y:S01]  /*2c230*/  IADD3 R20, R6.reuse, c[0x0][0x198], RZ ;  /* 0x0000660006147a10 */ /* 0x040fe20007ffe0ff */
[----:B------:R-:W-:Y:S01]  /*2c240*/  IMAD.WIDE R6, R6, 0x2, R2 ;  /* 0x0000000206067825 */ /* 0x000fe200078e0202 */
[----:B------:R-:W-:Y:S01]  /*2c250*/  ISETP.GE.AND P4, PT, R18, c[0x0][0x17c], PT ;  /* 0x00005f0012007a0c */ /* 0x000fe20003f86270 */
[----:B------:R0:W-:Y:S02]  /*2c260*/  @P6 STG.E.U16 [R4.64], R21 ;  /* 0x0000001504006986 */ /* 0x0001e4000c101504 */
[----:B------:R-:W-:Y:S02]  /*2c270*/  IMAD.WIDE R18, R20, 0x2, R16 ;  /* 0x0000000214127825 */ /* 0x000fe400078e0210 */
[----:B------:R1:W-:Y:S01]  /*2c280*/  @P0 STG.E.U16 [R6.64], R23 ;  /* 0x0000001706000986 */ /* 0x0003e2000c101504 */
[----:B------:R-:W-:Y:S01]  /*2c290*/  ISETP.LT.AND P0, PT, R10, c[0x0][0x178], !P5 ;  /* 0x00005e000a007a0c */ /* 0x000fe20006f01270 */
[----:B0-----:R-:W-:Y:S01]  /*2c2a0*/  IMAD.WIDE R4, R20, 0x2, R2 ;  /* 0x0000000214047825 */ /* 0x001fe200078e0202 */
[----:B------:R-:W-:-:S02]  /*2c2b0*/  ISETP.LT.AND P5, PT, R11, c[0x0][0x178], !P5 ;  /* 0x00005e000b007a0c */ /* 0x000fc40006fa1270 */
[C---:B-1----:R-:W-:Y:S02]  /*2c2c0*/  IADD3 R6, R28.reuse, 0x6b, RZ ;  /* 0x0000006b1c067810 */ /* 0x042fe40007ffe0ff */
[----:B------:R-:W-:Y:S01]  /*2c2d0*/  IADD3 R21, R28, 0x6c, RZ ;  /* 0x0000006c1c157810 */ /* 0x000fe20007ffe0ff */
[----:B--2---:R0:W-:Y:S04]  /*2c2e0*/  @P2 STG.E.U16 [R18.64], R25 ;  /* 0x0000001912002986 */ /* 0x0041e8000c101504 */
[----:B------:R1:W-:Y:S01]  /*2c2f0*/  @P1 STG.E.U16 [R4.64], R29 ;  /* 0x0000001d04001986 */ /* 0x0003e2000c101504 */
[----:B0-----:R-:W-:Y:S02]  /*2c300*/  IADD3 R18, R20, c[0x0][0x198], RZ ;  /* 0x0000660014127a10 */ /* 0x001fe40007ffe0ff */
[----:B------:R-:W-:-:S02]  /*2c310*/  PRMT R20, R29, 0x7632, R20 ;  /* 0x000076321d147816 */ /* 0x000fc40000000014 */
[----:B-1----:R-:W2:Y:S01]  /*2c320*/  LDL.LU R29, [R1+0x1f8] ;  /* 0x0001f800011d7983 */ /* 0x002ea20000300800 */
[----:B------:R-:W-:Y:S02]  /*2c330*/  PRMT R19, R25, 0x7632, R19 ;  /* 0x0000763219137816 */ /* 0x000fe40000000013 */
[----:B------:R-:W-:Y:S01]  /*2c340*/  ISETP.LT.AND P1, PT, R10, c[0x0][0x178], !P3 ;  /* 0x00005e000a007a0c */ /* 0x000fe20005f21270 */
[----:B------:R-:W2:Y:S01]  /*2c350*/  LDL.LU R25, [R1+0x118] ;  /* 0x0001180001197983 */ /* 0x000ea20000300800 */
[----:B------:R-:W-:Y:S01]  /*2c360*/  ISETP.GE.AND P2, PT, R6, c[0x0][0x17c], PT ;  /* 0x00005f0006007a0c */ /* 0x000fe20003f46270 */
[----:B------:R-:W-:Y:S01]  /*2c370*/  IMAD.WIDE R4, R18, 0x2, R16 ;  /* 0x0000000212047825 */ /* 0x000fe200078e0210 */
[----:B------:R-:W-:-:S03]  /*2c380*/  ISETP.LT.AND P3, PT, R11, c[0x0][0x178], !P3 ;  /* 0x00005e000b007a0c */ /* 0x000fc60005f61270 */
[C---:B------:R-:W-:Y:S01]  /*2c390*/  IMAD.WIDE R6, R18.reuse, 0x2, R2 ;  /* 0x0000000212067825 */ /* 0x040fe200078e0202 */
[----:B------:R-:W-:Y:S01]  /*2c3a0*/  IADD3 R18, R18, c[0x0][0x198], RZ ;  /* 0x0000660012127a10 */ /* 0x000fe20007ffe0ff */
[----:B------:R0:W-:Y:S04]  /*2c3b0*/  @P0 STG.E.U16 [R4.64], R19 ;  /* 0x0000001304000986 */ /* 0x0001e8000c101504 */
[----:B------:R1:W-:Y:S01]  /*2c3c0*/  @P5 STG.E.U16 [R6.64], R20 ;  /* 0x0000001406005986 */ /* 0x0003e2000c101504 */
[----:B------:R-:W-:Y:S01]  /*2c3d0*/  ISETP.GE.AND P0, PT, R21, c[0x0][0x17c], PT ;  /* 0x00005f0015007a0c */ /* 0x000fe20003f06270 */
[----:B0-----:R-:W-:-:S04]  /*2c3e0*/  IMAD.WIDE R4, R18, 0x2, R16 ;  /* 0x0000000212047825 */ /* 0x001fc800078e0210 */
[----:B-1----:R-:W-:Y:S01]  /*2c3f0*/  IMAD.WIDE R6, R18, 0x2, R2 ;  /* 0x0000000212067825 */ /* 0x002fe200078e0202 */
[----:B---3--:R0:W-:Y:S01]  /*2c400*/  @P1 STG.E.U16 [R4.64], R27 ;  /* 0x0000001b04001986 */ /* 0x0081e2000c101504 */
[----:B------:R-:W-:-:S03]  /*2c410*/  PRMT R20, R27, 0x7632, R20 ;  /* 0x000076321b147816 */ /* 0x000fc60000000014 */
[----:B----4-:R1:W-:Y:S01]  /*2c420*/  @P3 STG.E.U16 [R6.64], R26 ;  /* 0x0000001a06003986 */ /* 0x0103e2000c101504 */
[----:B------:R-:W-:-:S03]  /*2c430*/  PRMT R21, R26, 0x7632, R21 ;  /* 0x000076321a157816 */ /* 0x000fc60000000015 */
[----:B0-----:R-:W3:Y:S04]  /*2c440*/  LDL.LU R27, [R1+0x208] ;  /* 0x00020800011b7983 */ /* 0x001ee80000300800 */
[----:B-1----:R-:W4:Y:S01]  /*2c450*/  LDL.LU R26, [R1+0x1b8] ;  /* 0x0001b800011a7983 */ /* 0x002f220000300800 */
[----:B------:R-:W-:Y:S02]  /*2c460*/  IADD3 R22, R28, 0x6a, RZ ;  /* 0x0000006a1c167810 */ /* 0x000fe40007ffe0ff */
[----:B------:R-:W-:Y:S02]  /*2c470*/  ISETP.LT.AND P5, PT, R10, c[0x0][0x178], !P4 ;  /* 0x00005e000a007a0c */ /* 0x000fe400067a1270 */
[----:B------:R-:W-:Y:S02]  /*2c480*/  ISETP.GE.AND P6, PT, R22, c[0x0][0x17c], PT ;  /* 0x00005f0016007a0c */ /* 0x000fe40003fc6270 */
[----:B------:R-:W-:-:S02]  /*2c490*/  IADD3 R18, R18, c[0x0][0x198], RZ ;  /* 0x0000660012127a10 */ /* 0x000fc40007ffe0ff */
[----:B------:R-:W-:Y:S02]  /*2c4a0*/  IADD3 R19, R28, 0x6d, RZ ;  /* 0x0000006d1c137810 */ /* 0x000fe40007ffe0ff */
[----:B------:R-:W-:Y:S02]  /*2c4b0*/  ISETP.LT.AND P4, PT, R11, c[0x0][0x178], !P4 ;  /* 0x00005e000b007a0c */ /* 0x000fe40006781270 */
[----:B------:R-:W-:Y:S01]  /*2c4c0*/  ISETP.LT.AND P3, PT, R10, c[0x0][0x178], !P6 ;  /* 0x00005e000a007a0c */ /* 0x000fe20007761270 */
[C---:B------:R-:W-:Y:S01]  /*2c4d0*/  IMAD.WIDE R4, R18.reuse, 0x2, R16 ;  /* 0x0000000212047825 */ /* 0x040fe200078e0210 */
[----:B------:R-:W-:Y:S02]  /*2c4e0*/  ISETP.GE.AND P1, PT, R19, c[0x0][0x17c], PT ;  /* 0x00005f0013007a0c */ /* 0x000fe40003f26270 */
[C---:B------:R-:W-:Y:S01]  /*2c4f0*/  IADD3 R19, R18.reuse, c[0x0][0x198], RZ ;  /* 0x0000660012137a10 */ /* 0x040fe20007ffe0ff */
[----:B------:R-:W-:Y:S01]  /*2c500*/  IMAD.WIDE R6, R18, 0x2, R2 ;  /* 0x0000000212067825 */ /* 0x000fe200078e0202 */
[----:B------:R-:W-:Y:S01]  /*2c510*/  ISETP.LT.AND P6, PT, R11, c[0x0][0x178], !P6 ;  /* 0x00005e000b007a0c */ /* 0x000fe200077c1270 */
[----:B------:R0:W-:Y:S01]  /*2c520*/  @P5 STG.E.U16 [R4.64], R20 ;  /* 0x0000001404005986 */ /* 0x0001e2000c101504 */
[----:B------:R-:W-:-:S03]  /*2c530*/  IADD3 R18, R28, 0x6e, RZ ;  /* 0x0000006e1c127810 */ /* 0x000fc60007ffe0ff */
[----:B------:R1:W-:Y:S01]  /*2c540*/  @P4 STG.E.U16 [R6.64], R21 ;  /* 0x0000001506004986 */ /* 0x0003e2000c101504 */
[----:B------:R-:W-:Y:S01]  /*2c550*/  ISETP.LT.AND P5, PT, R10, c[0x0][0x178], !P2 ;  /* 0x00005e000a007a0c */ /* 0x000fe200057a1270 */
[C-C-:B0-----:R-:W-:Y:S01]  /*2c560*/  IMAD.WIDE R4, R19.reuse, 0x2, R16.reuse ;  /* 0x0000000213047825 */ /* 0x141fe200078e0210 */
[----:B------:R-:W-:Y:S02]  /*2c570*/  ISETP.GE.AND P4, PT, R18, c[0x0][0x17c], PT ;  /* 0x00005f0012007a0c */ /* 0x000fe40003f86270 */
[----:B------:R-:W-:Y:S02]  /*2c580*/  IADD3 R18, R19, c[0x0][0x198], RZ ;  /* 0x0000660013127a10 */ /* 0x000fe40007ffe0ff */
        /* <DEDUP_REMOVED lines=8> */
[----:B------:R-:W-:Y:S01]  /*2c610*/  PRMT R22, R25, 0x7632, R22 ;  /* 0x0000763219167816 */ /* 0x000fe20000000016 */
[----:B------:R-:W2:Y:S04]  /*2c620*/  LDL.LU R29, [R1+0x198] ;  /* 0x00019800011d7983 */ /* 0x000ea80000300800 */
[----:B------:R0:W-:Y:S01]  /*2c630*/  @P6 STG.E.U16 [R4.64], R25 ;  /* 0x0000001904006986 */ /* 0x0001e2000c101504 */
[----:B------:R-:W-:Y:S02]  /*2c640*/  ISETP.LT.AND P6, PT, R10, c[0x0][0x178], !P0 ;  /* 0x00005e000a007a0c */ /* 0x000fe400047c1270 */
[----:B------:R-:W-:Y:S01]  /*2c650*/  ISETP.LT.AND P0, PT, R11, c[0x0][0x178], !P0 ;  /* 0x00005e000b007a0c */ /* 0x000fe20004701270 */
[----:B------:R1:W-:Y:S01]  /*2c660*/  @P5 STG.E.U16 [R6.64], R19 ;  /* 0x0000001306005986 */ /* 0x0003e2000c101504 */
[----:B0-----:R-:W-:-:S04]  /*2c670*/  IMAD.WIDE R4, R18, 0x2, R2 ;  /* 0x0000000212047825 */ /* 0x001fc800078e0202 */
[C---:B-1----:R-:W-:Y:S01]  /*2c680*/  IMAD.WIDE R6, R20.reuse, 0x2, R16 ;  /* 0x0000000214067825 */ /* 0x042fe200078e0210 */
[----:B------:R0:W-:Y:S03]  /*2c690*/  @P2 STG.E.U16 [R4.64], R22 ;  /* 0x0000001604002986 */ /* 0x0001e6000c101504 */
[----:B------:R-:W-:Y:S01]  /*2c6a0*/  IMAD.WIDE R18, R20, 0x2, R2 ;  /* 0x0000000214127825 */ /* 0x000fe200078e0202 */
[----:B---3--:R1:W-:Y:S04]  /*2c6b0*/  @P6 STG.E.U16 [R6.64], R27 ;  /* 0x0000001b06006986 */ /* 0x0083e8000c101504 */
[----:B----4-:R3:W-:Y:S01]  /*2c6c0*/  @P0 STG.E.U16 [R18.64], R26 ;  /* 0x0000001a12000986 */ /* 0x0107e2000c101504 */
[----:B------:R-:W-:-:S02]  /*2c6d0*/  ISETP.LT.AND P0, PT, R10, c[0x0][0x178], !P1 ;  /* 0x00005e000a007a0c */ /* 0x000fc40004f01270 */
[----:B0-----:R-:W-:Y:S02]  /*2c6e0*/  PRMT R22, R27, 0x7632, R22 ;  /* 0x000076321b167816 */ /* 0x001fe40000000016 */
[----:B-1----:R-:W-:Y:S01]  /*2c6f0*/  IADD3 R6, R20, c[0x0][0x198], RZ ;  /* 0x0000660014067a10 */ /* 0x002fe20007ffe0ff */
[----:B------:R-:W4:Y:S04]  /*2c700*/  LDL.LU R27, [R1+0xcc] ;  /* 0x0000cc00011b7983 */ /* 0x000f280000300800 */
[----:B------:R-:W-:Y:S01]  /*2c710*/  IMAD.WIDE R4, R6, 0x2, R16 ;  /* 0x0000000206047825 */ /* 0x000fe200078e0210 */
[----:B------:R-:W-:Y:S02]  /*2c720*/  PRMT R24, R26, 0x7632, R24 ;  /* 0x000076321a187816 */ /* 0x000fe40000000018 */
[----:B---3--:R-:W3:Y:S04]  /*2c730*/  LDL.LU R26, [R1+0xbc] ;  /* 0x0000bc00011a7983 */ /* 0x008ee80000300800 */
[----:B------:R0:W-:Y:S04]  /*2c740*/  @P0 STG.E.U16 [R4.64], R22 ;  /* 0x0000001604000986 */ /* 0x0001e8000c101504 */
[----:B0-----:R-:W2:Y:S01]  /*2c750*/  LDL.LU R5, [R1+0x218] ;  /* 0x0002180001057983 */ /* 0x001ea20000300800 */
[----:B------:R-:W-:-:S02]  /*2c760*/  IADD3 R23, R28, 0x71, RZ ;  /* 0x000000711c177810 */ /* 0x000fc40007ffe0ff */
[C---:B------:R-:W-:Y:S02]  /*2c770*/  ISETP.LT.AND P1, PT, R11.reuse, c[0x0][0x178], !P1 ;  /* 0x00005e000b007a0c */ /* 0x040fe40004f21270 */
[----:B------:R-:W-:Y:S02]  /*2c780*/  ISETP.LT.AND P6, PT, R10, c[0x0][0x178], !P4 ;  /* 0x00005e000a007a0c */ /* 0x000fe400067c1270 */
[----:B------:R-:W-:Y:S02]  /*2c790*/  ISETP.LT.AND P4, PT, R11, c[0x0][0x178], !P4 ;  /* 0x00005e000b007a0c */ /* 0x000fe40006781270 */
[----:B------:R-:W-:Y:S02]  /*2c7a0*/  ISETP.GE.AND P2, PT, R23, c[0x0][0x17c], PT ;  /* 0x00005f0017007a0c */ /* 0x000fe40003f46270 */
[----:B------:R-:W-:Y:S02]  /*2c7b0*/  IADD3 R23, R6, c[0x0][0x198], RZ ;  /* 0x0000660006177a10 */ /* 0x000fe40007ffe0ff */
[----:B------:R-:W-:Y:S01]  /*2c7c0*/  IADD3 R21, R28, 0x70, RZ ;  /* 0x000000701c157810 */ /* 0x000fe20007ffe0ff */
[----:B------:R-:W-:Y:S01]  /*2c7d0*/  IMAD.WIDE R6, R6, 0x2, R2 ;  /* 0x0000000206067825 */ /* 0x000fe200078e0202 */
[----:B------:R-:W-:-:S02]  /*2c7e0*/  IADD3 R25, R28, 0x72, RZ ;  /* 0x000000721c197810 */ /* 0x000fc40007ffe0ff */
[----:B------:R-:W-:Y:S01]  /*2c7f0*/  ISETP.GE.AND P5, PT, R21, c[0x0][0x17c], PT ;  /* 0x00005f0015007a0c */ /* 0x000fe20003fa6270 */
[C---:B------:R-:W-:Y:S01]  /*2c800*/  IMAD.WIDE R18, R23.reuse, 0x2, R16 ;  /* 0x0000000217127825 */ /* 0x040fe200078e0210 */
[----:B------:R0:W-:Y:S03]  /*2c810*/  @P1 STG.E.U16 [R6.64], R24 ;  /* 0x0000001806001986 */ /* 0x0001e6000c101504 */
[----:B------:R-:W-:Y:S01]  /*2c820*/  IMAD.WIDE R20, R23, 0x2, R2 ;  /* 0x0000000217147825 */ /* 0x000fe200078e0202 */
[----:B------:R-:W-:Y:S02]  /*2c830*/  ISETP.GE.AND P0, PT, R25, c[0x0][0x17c], PT ;  /* 0x00005f0019007a0c */ /* 0x000fe40003f06270 */
[----:B------:R-:W3:Y:S01]  /*2c840*/  LDL.LU R25, [R1+0xfc] ;  /* 0x0000fc0001197983 */ /* 0x000ee20000300800 */
[----:B0-----:R-:W-:-:S04]  /*2c850*/  IADD3 R6, R23, c[0x0][0x198], RZ ;  /* 0x0000660017067a10 */ /* 0x001fc80007ffe0ff */
[----:B------:R-:W-:Y:S01]  /*2c860*/  IADD3 R22, R6, c[0x0][0x198], RZ ;  /* 0x0000660006167a10 */ /* 0x000fe20007ffe0ff */
[----:B--2---:R-:W-:Y:S04]  /*2c870*/  @P6 STG.E.U16 [R18.64], R5 ;  /* 0x0000000512006986 */ /* 0x004fe8000c101504 */
[----:B------:R0:W-:Y:S02]  /*2c880*/  @P4 STG.E.U16 [R20.64], R29 ;  /* 0x0000001d14004986 */ /* 0x0001e4000c101504 */
[----:B0-----:R-:W-:Y:S02]  /*2c890*/  PRMT R21, R29, 0x7632, R21 ;  /* 0x000076321d157816 */ /* 0x001fe40000000015 */
[----:B------:R-:W2:Y:S01]  /*2c8a0*/  LDL.LU R29, [R1+0x9c] ;  /* 0x00009c00011d7983 */ /* 0x000ea20000300800 */
[----:B------:R-:W-:-:S02]  /*2c8b0*/  ISETP.LT.AND P4, PT, R10, c[0x0][0x178], !P3 ;  /* 0x00005e000a007a0c */ /* 0x000fc40005f81270 */
[C---:B------:R-:W-:Y:S02]  /*2c8c0*/  ISETP.LT.AND P3, PT, R11.reuse, c[0x0][0x178], !P3 ;  /* 0x00005e000b007a0c */ /* 0x040fe40005f61270 */
[----:B------:R-:W-:Y:S02]  /*2c8d0*/  ISETP.LT.AND P6, PT, R10, c[0x0][0x178], !P5 ;  /* 0x00005e000a007a0c */ /* 0x000fe40006fc1270 */
[----:B------:R-:W-:Y:S02]  /*2c8e0*/  ISETP.LT.AND P5, PT, R11, c[0x0][0x178], !P5 ;  /* 0x00005e000b007a0c */ /* 0x000fe40006fa1270 */
[----:B------:R-:W-:Y:S01]  /*2c8f0*/  PRMT R20, R5, 0x7632, R20 ;  /* 0x0000763205147816 */ /* 0x000fe20000000014 */
[----:B------:R-:W-:Y:S01]  /*2c900*/  IMAD.WIDE R4, R6, 0x2, R16 ;  /* 0x0000000206047825 */ /* 0x000fe200078e0210 */
[----:B------:R-:W-:-:S03]  /*2c910*/  IADD3 R18, R28, 0x73, RZ ;  /* 0x000000731c127810 */ /* 0x000fc60007ffe0ff */
[----:B------:R-:W-:Y:S01]  /*2c920*/  IMAD.WIDE R6, R6, 0x2, R2 ;  /* 0x0000000206067825 */ /* 0x000fe200078e0202 */
[----:B------:R-:W-:Y:S01]  /*2c930*/  ISETP.GE.AND P1, PT, R18, c[0x0][0x17c], PT ;  /* 0x00005f0012007a0c */ /* 0x000fe20003f26270 */
[----:B------:R0:W-:Y:S02]  /*2c940*/  @P4 STG.E.U16 [R4.64], R20 ;  /* 0x0000001404004986 */ /* 0x0001e4000c101504 */
[C---:B------:R-:W-:Y:S02]  /*2c950*/  IMAD.WIDE R18, R22.reuse, 0x2, R16 ;  /* 0x0000000216127825 */ /* 0x040fe400078e0210 */
[----:B------:R1:W-:Y:S04]  /*2c960*/  @P3 STG.E.U16 [R6.64], R21 ;  /* 0x0000001506003986 */ /* 0x0003e8000c101504 */
[----:B----4-:R4:W-:Y:S01]  /*2c970*/  @P6 STG.E.U16 [R18.64], R27 ;  /* 0x0000001b12006986 */ /* 0x0109e2000c101504 */
[----:B0-----:R-:W-:Y:S01]  /*2c980*/  IMAD.WIDE R4, R22, 0x2, R2 ;  /* 0x0000000216047825 */ /* 0x001fe200078e0202 */
[----:B-1----:R-:W-:-:S04]  /*2c990*/  PRMT R6, R27, 0x7632, R6 ;  /* 0x000076321b067816 */ /* 0x002fc80000000006 */
[----:B---3--:R0:W-:Y:S01]  /*2c9a0*/  @P5 STG.E.U16 [R4.64], R26 ;  /* 0x0000001a04005986 */ /* 0x0081e2000c101504 */
[----:B------:R-:W-:-:S03]  /*2c9b0*/  PRMT R7, R26, 0x7632, R7 ;  /* 0x000076321a077816 */ /* 0x000fc60000000007 */
[----:B----4-:R-:W3:Y:S04]  /*2c9c0*/  LDL.LU R27, [R1+0x10c] ;  /* 0x00010c00011b7983 */ /* 0x010ee80000300800 */
[----:B0-----:R-:W4:Y:S01]  /*2c9d0*/  LDL.LU R26, [R1+0xec] ;  /* 0x0000ec00011a7983 */ /* 0x001f220000300800 */
[----:B------:R-:W-:Y:S02]  /*2c9e0*/  ISETP.LT.AND P3, PT, R10, c[0x0][0x178], !P2 ;  /* 0x00005e000a007a0c */ /* 0x000fe40005761270 */
[----:B------:R-:W-:Y:S02]  /*2c9f0*/  ISETP.LT.AND P2, PT, R11, c[0x0][0x178], !P2 ;  /* 0x00005e000b007a0c */ /* 0x000fe40005741270 */
[----:B------:R-:W-:Y:S02]  /*2ca00*/  IADD3 R18, R22, c[0x0][0x198], RZ ;  /* 0x0000660016127a10 */ /* 0x000fe40007ffe0ff */
[----:B------:R-:W-:-:S02]  /*2ca10*/  ISETP.LT.AND P6, PT, R10, c[0x0][0x178], !P0 ;  /* 0x00005e000a007a0c */ /* 0x000fc400047c1270 */
[----:B------:R-:W-:Y:S01]  /*2ca20*/  ISETP.LT.AND P0, PT, R11, c[0x0][0x178], !P0 ;  /* 0x00005e000b007a0c */ /* 0x000fe20004701270 */
[C---:B------:R-:W-:Y:S01]  /*2ca30*/  IMAD.WIDE R4, R18.reuse, 0x2, R16 ;  /* 0x0000000212047825 */ /* 0x040fe200078e0210 */
[----:B------:R-:W-:-:S03]  /*2ca40*/  IADD3 R20, R18, c[0x0][0x198], RZ ;  /* 0x0000660012147a10 */ /* 0x000fc60007ffe0ff */
[----:B------:R-:W-:Y:S01]  /*2ca50*/  IMAD.WIDE R18, R18, 0x2, R2 ;  /* 0x0000000212127825 */ /* 0x000fe200078e0202 */
[----:B------:R0:W-:Y:S04]  /*2ca60*/  @P3 STG.E.U16 [R4.64], R6 ;  /* 0x0000000604003986 */ /* 0x0001e8000c101504 */
[----:B------:R1:W-:Y:S01]  /*2ca70*/  @P2 STG.E.U16 [R18.64], R7 ;  /* 0x0000000712002986 */ /* 0x0003e2000c101504 */
[----:B0-----:R-:W-:-:S04]  /*2ca80*/  IMAD.WIDE R4, R20, 0x2, R16 ;  /* 0x0000000214047825 */ /* 0x001fc800078e0210 */
[----:B-1----:R-:W-:Y:S01]  /*2ca90*/  IMAD.WIDE R6, R20, 0x2, R2 ;  /* 0x0000000214067825 */ /* 0x002fe200078e0202 */
[----:B------:R-:W-:Y:S01]  /*2caa0*/  PRMT R18, R25, 0x7632, R18 ;  /* 0x0000763219127816 */ /* 0x000fe20000000012 */
[----:B------:R0:W-:Y:S04]  /*2cab0*/  @P6 STG.E.U16 [R4.64], R25 ;  /* 0x0000001904006986 */ /* 0x0001e8000c101504 */
[----:B0-----:R-:W4:Y:S01]  /*2cac0*/  LDL.LU R25, [R1+0x1ac] ;  /* 0x0001ac0001197983 */ /* 0x001f220000300800 */
[----:B--2---:R-:W-:-:S03]  /*2cad0*/  PRMT R19, R29, 0x7632, R19 ;  /* 0x000076321d137816 */ /* 0x004fc60000000013 */
[----:B------:R0:W-:Y:S04]  /*2cae0*/  @P0 STG.E.U16 [R6.64], R29 ;  /* 0x0000001d06000986 */ /* 0x0001e8000c101504 */
[----:B0-----:R-:W2:Y:S01]  /*2caf0*/  LDL.LU R29, [R1+0xdc] ;  /* 0x0000dc00011d7983 */ /* 0x001ea20000300800 */
[----:B------:R-:W-:Y:S02]  /*2cb00*/  IADD3 R23, R28, 0x74, RZ ;  /* 0x000000741c177810 */ /* 0x000fe40007ffe0ff */
[----:B------:R-:W-:Y:S02]  /*2cb10*/  ISETP.LT.AND P2, PT, R10, c[0x0][0x178], !P1 ;  /* 0x00005e000a007a0c */ /* 0x000fe40004f41270 */
[----:B------:R-:W-:Y:S02]  /*2cb20*/  ISETP.GE.AND P4, PT, R23, c[0x0][0x17c], PT ;  /* 0x00005f0017007a0c */ /* 0x000fe40003f86270 */
[----:B------:R-:W-:-:S02]  /*2cb30*/  IADD3 R22, R28, 0x75, RZ ;  /* 0x000000751c167810 */ /* 0x000fc40007ffe0ff */
[----:B------:R-:W-:Y:S02]  /*2cb40*/  IADD3 R6, R20, c[0x0][0x198], RZ ;  /* 0x0000660014067a10 */ /* 0x000fe40007ffe0ff */
[C---:B------:R-:W-:Y:S02]  /*2cb50*/  ISETP.LT.AND P1, PT, R11.reuse, c[0x0][0x178], !P1 ;  /* 0x00005e000b007a0c */ /* 0x040fe40004f21270 */
[----:B------:R-:W-:Y:S02]  /*2cb60*/  ISETP.LT.AND P6, PT, R10, c[0x0][0x178], !P4 ;  /* 0x00005e000a007a0c */ /* 0x000fe400067c1270 */
[----:B------:R-:W-:Y:S01]  /*2cb70*/  ISETP.LT.AND P4, PT, R11, c[0x0][0x178], !P4 ;  /* 0x00005e000b007a0c */ /* 0x000fe20006781270 */
[----:B------:R-:W-:Y:S01]  /*2cb80*/  IMAD.WIDE R4, R6, 0x2, R16 ;  /* 0x0000000206047825 */ /* 0x000fe200078e0210 */
[----:B------:R-:W-:Y:S02]  /*2cb90*/  ISETP.GE.AND P5, PT, R22, c[0x0][0x17c], PT ;  /* 0x00005f0016007a0c */ /* 0x000fe40003fa6270 */
[----:B------:R-:W-:-:S02]  /*2cba0*/  IADD3 R21, R28, 0x76, RZ ;  /* 0x000000761c157810 */ /* 0x000fc40007ffe0ff */
[----:B------:R-:W-:Y:S02]  /*2cbb0*/  IADD3 R20, R28, 0x77, RZ ;  /* 0x000000771c147810 */ /* 0x000fe40007ffe0ff */
[C---:B------:R-:W-:Y:S01]  /*2cbc0*/  IADD3 R22, R6.reuse, c[0x0][0x198], RZ ;  /* 0x0000660006167a10 */ /* 0x040fe20007ffe0ff */
[----:B------:R-:W-:Y:S01]  /*2cbd0*/  IMAD.WIDE R6, R6, 0x2, R2 ;  /* 0x0000000206067825 */ /* 0x000fe200078e0202 */
[----:B------:R-:W-:Y:S01]  /*2cbe0*/  ISETP.GE.AND P3, PT, R21, c[0x0][0x17c], PT ;  /* 0x00005f0015007a0c */ /* 0x000fe20003f66270 */
[----:B------:R0:W-:Y:S01]  /*2cbf0*/  @P2 STG.E.U16 [R4.64], R18 ;  /* 0x0000001204002986 */ /* 0x0001e2000c101504 */
[----:B------:R-:W-:Y:S01]  /*2cc00*/  ISETP.GE.AND P0, PT, R20, c[0x0][0x17c], PT ;  /* 0x00005f0014007a0c */ /* 0x000fe20003f06270 */
[C---:B------:R-:W-:Y:S02]  /*2cc10*/  IMAD.WIDE R20, R22.reuse, 0x2, R16 ;  /* 0x0000000216147825 */ /* 0x040fe400078e0210 */
[----:B------:R1:W-:Y:S04]  /*2cc20*/  @P1 STG.E.U16 [R6.64], R19 ;  /* 0x0000001306001986 */ /* 0x0003e8000c101504 */
[----:B---3--:R3:W-:Y:S01]  /*2cc30*/  @P6 STG.E.U16 [R20.64], R27 ;  /* 0x0000001b14006986 */ /* 0x0087e2000c101504 */
[----:B0-----:R-:W-:Y:S01]  /*2cc40*/  IMAD.WIDE R4, R22, 0x2, R2 ;  /* 0x0000000216047825 */ /* 0x001fe200078e0202 */
[----:B-1----:R-:W-:-:S04]  /*2cc50*/  PRMT R6, R27, 0x7632, R6 ;  /* 0x000076321b067816 */ /* 0x002fc80000000006 */
[----:B----4-:R0:W-:Y:S01]  /*2cc60*/  @P4 STG.E.U16 [R4.64], R26 ;  /* 0x0000001a04004986 */ /* 0x0101e2000c101504 */
[----:B------:R-:W-:-:S03]  /*2cc70*/  PRMT R7, R26, 0x7632, R7 ;  /* 0x000076321a077816 */ /* 0x000fc60000000007 */
[----:B---3--:R-:W3:Y:S04]  /*2cc80*/  LDL.LU R27, [R1+0x1dc] ;  /* 0x0001dc00011b7983 */ /* 0x008ee80000300800 */
        /* <DEDUP_REMOVED lines=110> */
[----:B------:R-:W-:-:S02]  /*2d370*/  IADD3 R6, R20, c[0x0][0x198], RZ ;  /* 0x0000660014067a10 */ /* 0x000fc40007ffe0ff */
[C---:B------:R-:W-:Y:S02]  /*2d380*/  ISETP.LT.AND P1, PT, R11.reuse, c[0x0][0x178], !P1 ;  /* 0x00005e000b007a0c */ /* 0x040fe40004f21270 */
[----:B------:R-:W-:Y:S02]  /*2d390*/  ISETP.LT.AND P2, PT, R10, c[0x0][0x178], !P4 ;  /* 0x00005e000a007a0c */ /* 0x000fe40006741270 */
[----:B------:R-:W-:Y:S01]  /*2d3a0*/  ISETP.LT.AND P4, PT, R11, c[0x0][0x178], !P4 ;  /* 0x00005e000b007a0c */ /* 0x000fe20006781270 */
[----:B------:R-:W-:Y:S01]  /*2d3b0*/  IMAD.WIDE R4, R6, 0x2, R16 ;  /* 0x0000000206047825 */ /* 0x000fe200078e0210 */
[C---:B------:R-:W-:Y:S02]  /*2d3c0*/  IADD3 R21, R28.reuse, 0x82, RZ ;  /* 0x000000821c157810 */ /* 0x040fe40007ffe0ff */
[----:B------:R-:W-:Y:S02]  /*2d3d0*/  IADD3 R20, R28, 0x83, RZ ;  /* 0x000000831c147810 */ /* 0x000fe40007ffe0ff */
[C---:B------:R-:W-:Y:S01]  /*2d3e0*/  IADD3 R23, R6.reuse, c[0x0][0x198], RZ ;  /* 0x0000660006177a10 */ /* 0x040fe20007ffe0ff */
[----:B------:R-:W-:Y:S01]  /*2d3f0*/  IMAD.WIDE R6, R6, 0x2, R2 ;  /* 0x0000000206067825 */ /* 0x000fe200078e0202 */
[----:B------:R-:W-:Y:S01]  /*2d400*/  ISETP.GE.AND P3, PT, R21, c[0x0][0x17c], PT ;  /* 0x00005f0015007a0c */ /* 0x000fe20003f66270 */
[----:B------:R0:W-:Y:S01]  /*2d410*/  @P6 STG.E.U16 [R4.64], R18 ;  /* 0x0000001204006986 */ /* 0x0001e2000c101504 */
[----:B------:R-:W-:Y:S01]  /*2d420*/  ISETP.GE.AND P0, PT, R20, c[0x0][0x17c], PT ;  /* 0x00005f0014007a0c */ /* 0x000fe20003f06270 */
[----:B------:R-:W-:-:S02]  /*2d430*/  IMAD.WIDE R20, R23, 0x2, R16 ;  /* 0x0000000217147825 */ /* 0x000fc400078e0210 */
[----:B------:R-:W-:Y:S02]  /*2d440*/  @P1 STG.E.U16 [R6.64], R19 ;  /* 0x0000001306001986 */ /* 0x000fe4000c101504 */
[----:B0-----:R-:W-:Y:S02]  /*2d450*/  IMAD.WIDE R4, R23, 0x2, R2 ;  /* 0x0000000217047825 */ /* 0x001fe400078e0202 */
[----:B---3--:R0:W-:Y:S04]  /*2d460*/  @P2 STG.E.U16 [R20.64], R27 ;  /* 0x0000001b14002986 */ /* 0x0081e8000c101504 */
[----:B----4-:R1:W-:Y:S01]  /*2d470*/  @P4 STG.E.U16 [R4.64], R26 ;  /* 0x0000001a04004986 */ /* 0x0103e2000c101504 */
[----:B0-----:R-:W-:-:S03]  /*2d480*/  PRMT R20, R26, 0x7632, R20 ;  /* 0x000076321a147816 */ /* 0x001fc60000000014 */
[----:B-1----:R-:W3:Y:S01]  /*2d490*/  LDL.LU R26, [R1+0x290] ;  /* 0x00029000011a7983 */ /* 0x002ee20000300800 */
[----:B------:R-:W-:-:S04]  /*2d4a0*/  IADD3 R22, R28, 0x81, RZ ;  /* 0x000000811c167810 */ /* 0x000fc80007ffe0ff */
[----:B------:R-:W-:-:S04]  /*2d4b0*/  ISETP.GE.AND P5, PT, R22, c[0x0][0x17c], PT ;  /* 0x00005f0016007a0c */ /* 0x000fc80003fa6270 */
[----:B------:R-:W-:Y:S02]  /*2d4c0*/  ISETP.LT.AND P2, PT, R10, c[0x0][0x178], !P5 ;  /* 0x00005e000a007a0c */ /* 0x000fe40006f41270 */
[----:B------:R-:W-:Y:S02]  /*2d4d0*/  ISETP.LT.AND P5, PT, R11, c[0x0][0x178], !P5 ;  /* 0x00005e000b007a0c */ /* 0x000fe40006fa1270 */
[----:B------:R-:W-:Y:S02]  /*2d4e0*/  IADD3 R6, R28, 0x85, RZ ;  /* 0x000000851c067810 */ /* 0x000fe40007ffe0ff */
[----:B------:R-:W-:Y:S02]  /*2d4f0*/  IADD3 R18, R23, c[0x0][0x198], RZ ;  /* 0x0000660017127a10 */ /* 0x000fe40007ffe0ff */
[----:B------:R-:W-:Y:S02]  /*2d500*/  ISETP.GE.AND P1, PT, R6, c[0x0][0x17c], PT ;  /* 0x00005f0006007a0c */ /* 0x000fe40003f26270 */
[----:B------:R-:W-:Y:S01]  /*2d510*/  PRMT R19, R27, 0x7632, R19 ;  /* 0x000076321b137816 */ /* 0x000fe20000000013 */
[----:B------:R-:W-:Y:S01]  /*2d520*/  IMAD.WIDE R6, R18, 0x2, R16 ;  /* 0x0000000212067825 */ /* 0x000fe200078e0210 */
[----:B------:R-:W-:Y:S01]  /*2d530*/  ISETP.LT.AND P4, PT, R10, c[0x0][0x178], !P3 ;  /* 0x00005e000a007a0c */ /* 0x000fe20005f81270 */
[----:B------:R-:W4:Y:S01]  /*2d540*/  LDL.LU R27, [R1+0x1c0] ;  /* 0x0001c000011b7983 */ /* 0x000f220000300800 */
[----:B------:R-:W-:Y:S01]  /*2d550*/  ISETP.LT.AND P3, PT, R11, c[0x0][0x178], !P3 ;  /* 0x00005e000b007a0c */ /* 0x000fe20005f61270 */
[C-C-:B------:R-:W-:Y:S01]  /*2d560*/  IMAD.WIDE R4, R18.reuse, 0x2, R2.reuse ;  /* 0x0000000212047825 */ /* 0x140fe200078e0202 */
[----:B------:R-:W-:Y:S01]  /*2d570*/  IADD3 R18, R18, c[0x0][0x198], RZ ;  /* 0x0000660012127a10 */ /* 0x000fe20007ffe0ff */
[----:B------:R0:W-:Y:S04]  /*2d580*/  @P2 STG.E.U16 [R6.64], R19 ;  /* 0x0000001306002986 */ /* 0x0001e8000c101504 */
[----:B------:R1:W-:Y:S01]  /*2d590*/  @P5 STG.E.U16 [R4.64], R20 ;  /* 0x0000001404005986 */ /* 0x0003e2000c101504 */
[----:B0-----:R-:W-:-:S04]  /*2d5a0*/  IMAD.WIDE R6, R18, 0x2, R2 ;  /* 0x0000000212067825 */ /* 0x001fc800078e0202 */
[----:B-1----:R-:W-:-:S05]  /*2d5b0*/  IMAD.WIDE R4, R18, 0x2, R16 ;  /* 0x0000000212047825 */ /* 0x002fca00078e0210 */
[----:B------:R-:W-:Y:S04]  /*2d5c0*/  @P4 STG.E.U16 [R4.64], R25 ;  /* 0x0000001904004986 */ /* 0x000fe8000c101504 */
[----:B--2---:R0:W-:Y:S01]  /*2d5d0*/  @P3 STG.E.U16 [R6.64], R29 ;  /* 0x0000001d06003986 */ /* 0x0041e2000c101504 */
[----:B------:R-:W-:-:S03]  /*2d5e0*/  PRMT R20, R29, 0x7632, R20 ;  /* 0x000076321d147816 */ /* 0x000fc60000000014 */
[----:B0-----:R-:W2:Y:S01]  /*2d5f0*/  LDL.LU R29, [R1+0x280] ;  /* 0x00028000011d7983 */ /* 0x001ea20000300800 */
[----:B------:R-:W-:Y:S02]  /*2d600*/  IADD3 R22, R28, 0x84, RZ ;  /* 0x000000841c167810 */ /* 0x000fe40007ffe0ff */
[----:B------:R-:W-:Y:S02]  /*2d610*/  ISETP.LT.AND P5, PT, R10, c[0x0][0x178], !P0 ;  /* 0x00005e000a007a0c */ /* 0x000fe400047a1270 */
[----:B------:R-:W-:Y:S02]  /*2d620*/  ISETP.GE.AND P6, PT, R22, c[0x0][0x17c], PT ;  /* 0x00005f0016007a0c */ /* 0x000fe40003fc6270 */
[----:B------:R-:W-:Y:S02]  /*2d630*/  IADD3 R21, R28, 0x86, RZ ;  /* 0x000000861c157810 */ /* 0x000fe40007ffe0ff */
[----:B------:R-:W-:Y:S02]  /*2d640*/  IADD3 R18, R18, c[0x0][0x198], RZ ;  /* 0x0000660012127a10 */ /* 0x000fe40007ffe0ff */
[----:B------:R-:W-:-:S02]  /*2d650*/  IADD3 R19, R28, 0x87, RZ ;  /* 0x000000871c137810 */ /* 0x000fc40007ffe0ff */
[----:B------:R-:W-:Y:S02]  /*2d660*/  ISETP.LT.AND P0, PT, R11, c[0x0][0x178], !P0 ;  /* 0x00005e000b007a0c */ /* 0x000fe40004701270 */
[----:B------:R-:W-:Y:S01]  /*2d670*/  ISETP.LT.AND P3, PT, R10, c[0x0][0x178], !P6 ;  /* 0x00005e000a007a0c */ /* 0x000fe20007761270 */
[C---:B------:R-:W-:Y:S01]  /*2d680*/  IMAD.WIDE R4, R18.reuse, 0x2, R16 ;  /* 0x0000000212047825 */ /* 0x040fe200078e0210 */
[----:B------:R-:W-:Y:S02]  /*2d690*/  ISETP.GE.AND P2, PT, R21, c[0x0][0x17c], PT ;  /* 0x00005f0015007a0c */ /* 0x000fe40003f46270 */
[----:B------:R-:W-:Y:S02]  /*2d6a0*/  ISETP.GE.AND P4, PT, R19, c[0x0][0x17c], PT ;  /* 0x00005f0013007a0c */ /* 0x000fe40003f86270 */
[----:B------:R-:W-:Y:S02]  /*2d6b0*/  PRMT R21, R25, 0x7632, R21 ;  /* 0x0000763219157816 */ /* 0x000fe40000000015 */
[C---:B------:R-:W-:Y:S01]  /*2d6c0*/  IADD3 R19, R18.reuse, c[0x0][0x198], RZ ;  /* 0x0000660012137a10 */ /* 0x040fe20007ffe0ff */
[----:B------:R-:W-:Y:S01]  /*2d6d0*/  IMAD.WIDE R6, R18, 0x2, R2 ;  /* 0x0000000212067825 */ /* 0x000fe200078e0202 */
[----:B------:R-:W2:Y:S01]  /*2d6e0*/  LDL.LU R25, [R1+0x2c0] ;  /* 0x0002c00001197983 */ /* 0x000ea20000300800 */
        /* <DEDUP_REMOVED lines=16> */
[----:B----4-:R0:W-:Y:S01]  /*2d7f0*/  @P6 STG.E.U16 [R4.64], R27 ;  /* 0x0000001b04006986 */ /* 0x0101e2000c101504 */
[----:B------:R-:W-:Y:S02]  /*2d800*/  ISETP.LT.AND P6, PT, R10, c[0x0][0x178], !P2 ;  /* 0x00005e000a007a0c */ /* 0x000fe400057c1270 */
[----:B------:R-:W-:Y:S02]  /*2d810*/  ISETP.LT.AND P2, PT, R11, c[0x0][0x178], !P2 ;  /* 0x00005e000b007a0c */ /* 0x000fe40005741270 */
[C---:B------:R-:W-:Y:S01]  /*2d820*/  IADD3 R20, R18.reuse, c[0x0][0x198], RZ ;  /* 0x0000660012147a10 */ /* 0x040fe20007ffe0ff */
[----:B------:R1:W-:Y:S01]  /*2d830*/  @P0 STG.E.U16 [R6.64], R19 ;  /* 0x0000001306000986 */ /* 0x0003e2000c101504 */
[----:B------:R-:W-:Y:S01]  /*2d840*/  PRMT R21, R27, 0x7632, R21 ;  /* 0x000076321b157816 */ /* 0x000fe20000000015 */
[----:B0-----:R-:W-:Y:S02]  /*2d850*/  IMAD.WIDE R4, R18, 0x2, R2 ;  /* 0x0000000212047825 */ /* 0x001fe400078e0202 */
[----:B------:R-:W4:Y:S02]  /*2d860*/  LDL.LU R27, [R1+0x2b0] ;  /* 0x0002b000011b7983 */ /* 0x000f240000300800 */
[----:B-1----:R-:W-:-:S02]  /*2d870*/  IMAD.WIDE R6, R20, 0x2, R16 ;  /* 0x0000000214067825 */ /* 0x002fc400078e0210 */
[----:B------:R-:W-:Y:S02]  /*2d880*/  @P1 STG.E.U16 [R4.64], R21 ;  /* 0x0000001504001986 */ /* 0x000fe4000c101504 */
[----:B------:R-:W-:Y:S02]  /*2d890*/  IMAD.WIDE R18, R20, 0x2, R2 ;  /* 0x0000000214127825 */ /* 0x000fe400078e0202 */
[----:B--2---:R-:W-:Y:S04]  /*2d8a0*/  @P6 STG.E.U16 [R6.64], R29 ;  /* 0x0000001d06006986 */ /* 0x004fe8000c101504 */
[----:B------:R0:W-:Y:S02]  /*2d8b0*/  @P2 STG.E.U16 [R18.64], R12 ;  /* 0x0000000c12002986 */ /* 0x0001e4000c101504 */
[----:B0-----:R-:W-:-:S02]  /*2d8c0*/  PRMT R12, R29, 0x7632, R12 ;  /* 0x000076321d0c7816 */ /* 0x001fc4000000000c */
[----:B------:R-:W2:Y:S01]  /*2d8d0*/  LDL.LU R29, [R1+0x1e0] ;  /* 0x0001e000011d7983 */ /* 0x000ea20000300800 */
[----:B------:R-:W-:Y:S02]  /*2d8e0*/  IADD3 R22, R28, 0x8a, RZ ;  /* 0x0000008a1c167810 */ /* 0x000fe40007ffe0ff */
[----:B------:R-:W-:Y:S02]  /*2d8f0*/  ISETP.LT.AND P2, PT, R10, c[0x0][0x178], !P4 ;  /* 0x00005e000a007a0c */ /* 0x000fe40006741270 */
[C---:B------:R-:W-:Y:S02]  /*2d900*/  ISETP.LT.AND P4, PT, R11.reuse, c[0x0][0x178], !P4 ;  /* 0x00005e000b007a0c */ /* 0x040fe40006781270 */
[----:B------:R-:W-:Y:S02]  /*2d910*/  IADD3 R6, R20, c[0x0][0x198], RZ ;  /* 0x0000660014067a10 */ /* 0x000fe40007ffe0ff */
[----:B------:R-:W-:Y:S02]  /*2d920*/  ISETP.LT.AND P6, PT, R10, c[0x0][0x178], !P5 ;  /* 0x00005e000a007a0c */ /* 0x000fe40006fc1270 */
[----:B------:R-:W-:-:S02]  /*2d930*/  ISETP.LT.AND P5, PT, R11, c[0x0][0x178], !P5 ;  /* 0x00005e000b007a0c */ /* 0x000fc40006fa1270 */
[----:B------:R-:W-:Y:S02]  /*2d940*/  IADD3 R23, R28, 0x8b, RZ ;  /* 0x0000008b1c177810 */ /* 0x000fe40007ffe0ff */
[----:B------:R-:W-:Y:S02]  /*2d950*/  ISETP.GE.AND P0, PT, R22, c[0x0][0x17c], PT ;  /* 0x00005f0016007a0c */ /* 0x000fe40003f06270 */
[C---:B------:R-:W-:Y:S01]  /*2d960*/  IADD3 R22, R6.reuse, c[0x0][0x198], RZ ;  /* 0x0000660006167a10 */ /* 0x040fe20007ffe0ff */
[----:B------:R-:W-:Y:S01]  /*2d970*/  IMAD.WIDE R4, R6, 0x2, R16 ;  /* 0x0000000206047825 */ /* 0x000fe200078e0210 */
[----:B------:R-:W-:Y:S02]  /*2d980*/  ISETP.GE.AND P1, PT, R23, c[0x0][0x17c], PT ;  /* 0x00005f0017007a0c */ /* 0x000fe40003f26270 */
[----:B------:R-:W-:Y:S01]  /*2d990*/  PRMT R23, R12, 0x7632, R23 ;  /* 0x000076320c177816 */ /* 0x000fe20000000017 */
[----:B------:R-:W-:Y:S01]  /*2d9a0*/  IMAD.WIDE R6, R6, 0x2, R2 ;  /* 0x0000000206067825 */ /* 0x000fe200078e0202 */
[----:B------:R-:W-:Y:S03]  /*2d9b0*/  @P2 STG.E.U16 [R4.64], R12 ;  /* 0x0000000c04002986 */ /* 0x000fe6000c101504 */
[C---:B------:R-:W-:Y:S01]  /*2d9c0*/  IMAD.WIDE R18, R22.reuse, 0x2, R16 ;  /* 0x0000000216127825 */ /* 0x040fe200078e0210 */
[----:B------:R-:W-:Y:S03]  /*2d9d0*/  @P4 STG.E.U16 [R6.64], R23 ;  /* 0x0000001706004986 */ /* 0x000fe6000c101504 */
[----:B------:R-:W-:Y:S01]  /*2d9e0*/  IMAD.WIDE R20, R22, 0x2, R2 ;  /* 0x0000000216147825 */ /* 0x000fe200078e0202 */
[----:B------:R-:W-:Y:S04]  /*2d9f0*/  @P6 STG.E.U16 [R18.64], R25 ;  /* 0x0000001912006986 */ /* 0x000fe8000c101504 */
[----:B---3--:R0:W-:Y:S02]  /*2da00*/  @P5 STG.E.U16 [R20.64], R26 ;  /* 0x0000001a14005986 */ /* 0x0081e4000c101504 */
[----:B0-----:R-:W-:-:S02]  /*2da10*/  PRMT R20, R26, 0x7632, R20 ;  /* 0x000076321a147816 */ /* 0x001fc40000000014 */
[----:B------:R-:W3:Y:S01]  /*2da20*/  LDL.LU R26, [R1+0x2a0] ;  /* 0x0002a000011a7983 */ /* 0x000ee20000300800 */
[----:B------:R-:W-:Y:S02]  /*2da30*/  ISETP.LT.AND P4, PT, R10, c[0x0][0x178], !P3 ;  /* 0x00005e000a007a0c */ /* 0x000fe40005f81270 */
[----:B------:R-:W-:Y:S02]  /*2da40*/  IADD3 R6, R22, c[0x0][0x198], RZ ;  /* 0x0000660016067a10 */ /* 0x000fe40007ffe0ff */
[C---:B------:R-:W-:Y:S02]  /*2da50*/  ISETP.LT.AND P3, PT, R11.reuse, c[0x0][0x178], !P3 ;  /* 0x00005e000b007a0c */ /* 0x040fe40005f61270 */
[----:B------:R-:W-:Y:S02]  /*2da60*/  ISETP.LT.AND P5, PT, R10, c[0x0][0x178], !P0 ;  /* 0x00005e000a007a0c */ /* 0x000fe400047a1270 */
[----:B------:R-:W-:Y:S01]  /*2da70*/  ISETP.LT.AND P0, PT, R11, c[0x0][0x178], !P0 ;  /* 0x00005e000b007a0c */ /* 0x000fe20004701270 */
[----:B------:R-:W-:Y:S01]  /*2da80*/  IMAD.WIDE R4, R6, 0x2, R16 ;  /* 0x0000000206047825 */ /* 0x000fe200078e0210 */
[----:B------:R-:W-:-:S02]  /*2da90*/  PRMT R12, R25, 0x7632, R12 ;  /* 0x00007632190c7816 */ /* 0x000fc4000000000c */
[----:B------:R-:W-:Y:S02]  /*2daa0*/  IADD3 R18, R28, 0x8d, RZ ;  /* 0x0000008d1c127810 */ /* 0x000fe40007ffe0ff */
[C---:B------:R-:W-:Y:S01]  /*2dab0*/  IADD3 R21, R6.reuse, c[0x0][0x198], RZ ;  /* 0x0000660006157a10 */ /* 0x040fe20007ffe0ff */
[----:B------:R-:W-:Y:S01]  /*2dac0*/  IMAD.WIDE R6, R6, 0x2, R2 ;  /* 0x0000000206067825 */ /* 0x000fe200078e0202 */
[----:B------:R-:W-:Y:S01]  /*2dad0*/  ISETP.GE.AND P6, PT, R18, c[0x0][0x17c], PT ;  /* 0x00005f0012007a0c */ /* 0x000fe20003fc6270 */
[----:B------:R0:W-:Y:S02]  /*2dae0*/  @P4 STG.E.U16 [R4.64], R12 ;  /* 0x0000000c04004986 */ /* 0x0001e4000c101504 */
[C---:B------:R-:W-:Y:S02]  /*2daf0*/  IMAD.WIDE R18, R21.reuse, 0x2, R16 ;  /* 0x0000000215127825 */ /* 0x040fe400078e0210 */
[----:B------:R-:W-:Y:S04]  /*2db00*/  @P3 STG.E.U16 [R6.64], R20 ;  /* 0x0000001406003986 */ /* 0x000fe8000c101504 */
[----:B----4-:R1:W-:Y:S01]  /*2db10*/  @P5 STG.E.U16 [R18.64], R27 ;  /* 0x0000001b12005986 */ /* 0x0103e2000c101504 */
[----:B0-----:R-:W-:-:S05]  /*2db20*/  IMAD.WIDE R4, R21, 0x2, R2 ;  /* 0x0000000215047825 */ /* 0x001fca00078e0202 */
[----:B--2---:R0:W-:Y:S01]  /*2db30*/  @P0 STG.E.U16 [R4.64], R29 ;  /* 0x0000001d04000986 */ /* 0x0041e2000c101504 */
[----:B-1----:R-:W-:-:S03]  /*2db40*/  PRMT R19, R29, 0x7632, R19 ;  /* 0x000076321d137816 */ /* 0x002fc60000000013 */
[----:B0-----:R-:W2:Y:S01]  /*2db50*/  LDL.LU R29, [R1+0x2d0] ;  /* 0x0002d000011d7983 */ /* 0x001ea20000300800 */
[----:B------:R-:W-:Y:S02]  /*2db60*/  IADD3 R24, R28, 0x8c, RZ ;  /* 0x0000008c1c187810 */ /* 0x000fe40007ffe0ff */
[----:B------:R-:W-:Y:S02]  /*2db70*/  ISETP.LT.AND P5, PT, R10, c[0x0][0x178], !P1 ;  /* 0x00005e000a007a0c */ /* 0x000fe40004fa1270 */
[----:B------:R-:W-:Y:S02]  /*2db80*/  ISETP.LT.AND P1, PT, R11, c[0x0][0x178], !P1 ;  /* 0x00005e000b007a0c */ /* 0x000fe40004f21270 */
[----:B------:R-:W-:Y:S02]  /*2db90*/  ISETP.GE.AND P2, PT, R24, c[0x0][0x17c], PT ;  /* 0x00005f0018007a0c */ /* 0x000fe40003f46270 */
[----:B------:R-:W-:Y:S01]  /*2dba0*/  IADD3 R6, R28, 0x8f, RZ ;  /* 0x0000008f1c067810 */ /* 0x000fe20007ffe0ff */
[----:B------:R-:W4:Y:S01]  /*2dbb0*/  LDL.LU R24, [R1+0x250] ;  /* 0x0002500001187983 */ /* 0x000f220000300800 */
[----:B------:R-:W-:-:S02]  /*2dbc0*/  IADD3 R12, R21, c[0x0][0x198], RZ ;  /* 0x00006600150c7a10 */ /* 0x000fc40007ffe0ff */
[----:B------:R-:W-:Y:S02]  /*2dbd0*/  ISETP.GE.AND P3, PT, R6, c[0x0][0x17c], PT ;  /* 0x00005f0006007a0c */ /* 0x000fe40003f66270 */
[----:B------:R-:W-:Y:S01]  /*2dbe0*/  ISETP.LT.AND P0, PT, R10, c[0x0][0x178], !P2 ;  /* 0x00005e000a007a0c */ /* 0x000fe20005701270 */
[C---:B------:R-:W-:Y:S01]  /*2dbf0*/  IMAD.WIDE R6, R12.reuse, 0x2, R16 ;  /* 0x000000020c067825 */ /* 0x040fe200078e0210 */
[----:B------:R-:W-:Y:S02]  /*2dc00*/  PRMT R18, R27, 0x7632, R18 ;  /* 0x000076321b127816 */ /* 0x000fe40000000012 */
[----:B------:R-:W4:Y:S01]  /*2dc10*/  LDL.LU R27, [R1+0x264] ;  /* 0x00026400011b7983 */ /* 0x000f220000300800 */
[C---:B------:R-:W-:Y:S01]  /*2dc20*/  IMAD.WIDE R4, R12.reuse, 0x2, R2 ;  /* 0x000000020c047825 */ /* 0x040fe200078e0202 */
[----:B------:R-:W-:Y:S02]  /*2dc30*/  IADD3 R12, R12, c[0x0][0x198], RZ ;  /* 0x000066000c0c7a10 */ /* 0x000fe40007ffe0ff */
[----:B------:R-:W-:Y:S04]  /*2dc40*/  @P5 STG.E.U16 [R6.64], R18 ;  /* 0x0000001206005986 */ /* 0x000fe8000c101504 */
[----:B------:R0:W-:Y:S02]  /*2dc50*/  @P1 STG.E.U16 [R4.64], R19 ;  /* 0x0000001304001986 */ /* 0x0001e4000c101504 */
[----:B0-----:R-:W-:-:S05]  /*2dc60*/  IMAD.WIDE R4, R12, 0x2, R16 ;  /* 0x000000020c047825 */ /* 0x001fca00078e0210 */
[----:B---3--:R0:W-:Y:S01]  /*2dc70*/  @P0 STG.E.U16 [R4.64], R26 ;  /* 0x0000001a04000986 */ /* 0x0081e2000c101504 */
[----:B------:R-:W-:-:S03]  /*2dc80*/  PRMT R19, R26, 0x7632, R19 ;  /* 0x000076321a137816 */ /* 0x000fc60000000013 */
[----:B0-----:R-:W3:Y:S01]  /*2dc90*/  LDL.LU R26, [R1+0x244] ;  /* 0x00024400011a7983 */ /* 0x001ee20000300800 */
[----:B------:R-:W-:Y:S02]  /*2dca0*/  ISETP.LT.AND P2, PT, R11, c[0x0][0x178], !P2 ;  /* 0x00005e000b007a0c */ /* 0x000fe40005741270 */
[----:B------:R-:W-:Y:S01]  /*2dcb0*/  IADD3 R22, R28, 0x8e, RZ ;  /* 0x0000008e1c167810 */ /* 0x000fe20007ffe0ff */
[----:B------:R-:W-:Y:S01]  /*2dcc0*/  IMAD.WIDE R6, R12, 0x2, R2 ;  /* 0x000000020c067825 */ /* 0x000fe200078e0202 */
[----:B------:R-:W-:Y:S01]  /*2dcd0*/  ISETP.LT.AND P1, PT, R10, c[0x0][0x178], !P6 ;  /* 0x00005e000a007a0c */ /* 0x000fe20007721270 */
[----:B------:R-:W3:Y:S01]  /*2dce0*/  LDL.LU R25, [R1+0x274] ;  /* 0x0002740001197983 */ /* 0x000ee20000300800 */
[----:B------:R-:W-:Y:S02]  /*2dcf0*/  ISETP.GE.AND P4, PT, R22, c[0x0][0x17c], PT ;  /* 0x00005f0016007a0c */ /* 0x000fe40003f86270 */
[----:B------:R-:W-:Y:S02]  /*2dd00*/  IADD3 R18, R28, 0x91, RZ ;  /* 0x000000911c127810 */ /* 0x000fe40007ffe0ff */
[----:B------:R-:W-:-:S02]  /*2dd10*/  IADD3 R12, R12, c[0x0][0x198], RZ ;  /* 0x000066000c0c7a10 */ /* 0x000fc40007ffe0ff */
[----:B------:R-:W-:Y:S01]  /*2dd20*/  ISETP.LT.AND P6, PT, R11, c[0x0][0x178], !P6 ;  /* 0x00005e000b007a0c */ /* 0x000fe200077c1270 */
[----:B------:R0:W-:Y:S01]  /*2dd30*/  @P2 STG.E.U16 [R6.64], R8 ;  /* 0x0000000806002986 */ /* 0x0001e2000c101504 */
[----:B------:R-:W-:Y:S01]  /*2dd40*/  ISETP.LT.AND P2, PT, R10, c[0x0][0x178], !P4 ;  /* 0x00005e000a007a0c */ /* 0x000fe20006741270 */
[----:B------:R-:W-:Y:S01]  /*2dd50*/  IMAD.WIDE R4, R12, 0x2, R16 ;  /* 0x000000020c047825 */ /* 0x000fe200078e0210 */
[----:B------:R-:W-:Y:S02]  /*2dd60*/  ISETP.GE.AND P0, PT, R18, c[0x0][0x17c], PT ;  /* 0x00005f0012007a0c */ /* 0x000fe40003f06270 */
[----:B------:R-:W-:Y:S02]  /*2dd70*/  PRMT R18, R8, 0x7632, R18 ;  /* 0x0000763208127816 */ /* 0x000fe40000000012 */
[----:B------:R1:W-:Y:S01]  /*2dd80*/  @P1 STG.E.U16 [R4.64], R19 ;  /* 0x0000001304001986 */ /* 0x0003e2000c101504 */
[C---:B0-----:R-:W-:Y:S01]  /*2dd90*/  IADD3 R8, R12.reuse, c[0x0][0x198], RZ ;  /* 0x000066000c087a10 */ /* 0x041fe20007ffe0ff */
[----:B------:R-:W-:-:S04]  /*2dda0*/  IMAD.WIDE R6, R12, 0x2, R2 ;  /* 0x000000020c067825 */ /* 0x000fc800078e0202 */
[C---:B-1----:R-:W-:Y:S01]  /*2ddb0*/  IMAD.WIDE R4, R8.reuse, 0x2, R16 ;  /* 0x0000000208047825 */ /* 0x042fe200078e0210 */
[----:B------:R0:W-:Y:S02]  /*2ddc0*/  @P6 STG.E.U16 [R6.64], R18 ;  /* 0x0000001206006986 */ /* 0x0001e4000c101504 */
[C---:B0-----:R-:W-:Y:S02]  /*2ddd0*/  IADD3 R18, R8.reuse, c[0x0][0x198], RZ ;  /* 0x0000660008127a10 */ /* 0x041fe40007ffe0ff */
[----:B--2---:R0:W-:Y:S02]  /*2dde0*/  @P2 STG.E.U16 [R4.64], R29 ;  /* 0x0000001d04002986 */ /* 0x0041e4000c101504 */
[----:B0-----:R-:W-:Y:S01]  /*2ddf0*/  IMAD.WIDE R4, R8, 0x2, R2 ;  /* 0x0000000208047825 */ /* 0x001fe200078e0202 */
[----:B------:R-:W-:Y:S02]  /*2de00*/  PRMT R8, R29, 0x7632, R8 ;  /* 0x000076321d087816 */ /* 0x000fe40000000008 */
[----:B------:R-:W2:Y:S01]  /*2de10*/  LDL.LU R29, [R1+0x224] ;  /* 0x00022400011d7983 */ /* 0x000ea20000300800 */
[----:B------:R-:W-:-:S02]  /*2de20*/  ISETP.LT.AND P4, PT, R11, c[0x0][0x178], !P4 ;  /* 0x00005e000b007a0c */ /* 0x000fc40006781270 */
[----:B------:R-:W-:Y:S02]  /*2de30*/  ISETP.LT.AND P6, PT, R10, c[0x0][0x178], !P3 ;  /* 0x00005e000a007a0c */ /* 0x000fe40005fc1270 */
[C---:B------:R-:W-:Y:S02]  /*2de40*/  IADD3 R20, R28.reuse, 0x90, RZ ;  /* 0x000000901c147810 */ /* 0x040fe40007ffe0ff */
[----:B------:R-:W-:Y:S02]  /*2de50*/  IADD3 R6, R28, 0x93, RZ ;  /* 0x000000931c067810 */ /* 0x000fe40007ffe0ff */
[----:B------:R-:W-:Y:S02]  /*2de60*/  ISETP.GE.AND P5, PT, R20, c[0x0][0x17c], PT ;  /* 0x00005f0014007a0c */ /* 0x000fe40003fa6270 */
[----:B------:R-:W-:Y:S01]  /*2de70*/  ISETP.GE.AND P2, PT, R6, c[0x0][0x17c], PT ;  /* 0x00005f0006007a0c */ /* 0x000fe20003f46270 */
[----:B------:R-:W-:Y:S01]  /*2de80*/  IMAD.WIDE R6, R18, 0x2, R16 ;  /* 0x0000000212067825 */ /* 0x000fe200078e0210 */
[----:B------:R-:W-:Y:S01]  /*2de90*/  ISETP.LT.AND P3, PT, R11, c[0x0][0x178], !P3 ;  /* 0x00005e000b007a0c */ /* 0x000fe20005f61270 */
[----:B----4-:R0:W-:Y:S01]  /*2dea0*/  @P4 STG.E.U16 [R4.64], R24 ;  /* 0x0000001804004986 */ /* 0x0101e2000c101504 */
[----:B------:R-:W-:-:S02]  /*2deb0*/  ISETP.LT.AND P4, PT, R10, c[0x0][0x178], !P5 ;  /* 0x00005e000a007a0c */ /* 0x000fc40006f81270 */
[----:B------:R-:W-:Y:S01]  /*2dec0*/  ISETP.LT.AND P5, PT, R11, c[0x0][0x178], !P5 ;  /* 0x00005e000b007a0c */ /* 0x000fe20006fa1270 */
[----:B------:R1:W-:Y:S01]  /*2ded0*/  @P6 STG.E.U16 [R6.64], R8 ;  /* 0x0000000806006986 */ /* 0x0003e2000c101504 */
[----:B------:R-:W-:-:S04]  /*2dee0*/  IADD3 R12, R28, 0x92, RZ ;  /* 0x000000921c0c7810 */ /* 0x000fc80007ffe0ff */
[----:B------:R-:W-:Y:S02]  /*2def0*/  ISETP.GE.AND P1, PT, R12, c[0x0][0x17c], PT ;  /* 0x00005f000c007a0c */ /* 0x000fe40003f26270 */
[----:B------:R-:W-:Y:S01]  /*2df00*/  PRMT R12, R24, 0x7632, R12 ;  /* 0x00007632180c7816 */ /* 0x000fe2000000000c */
[C---:B0-----:R-:W-:Y:S01]  /*2df10*/  IMAD.WIDE R4, R18.reuse, 0x2, R2 ;  /* 0x0000000212047825 */ /* 0x041fe200078e0202 */
[----:B-1----:R-:W-:-:S04]  /*2df20*/  IADD3 R8, R18, c[0x0][0x198], RZ ;  /* 0x0000660012087a10 */ /* 0x002fc80007ffe0ff */
[----:B------:R0:W-:Y:S01]  /*2df30*/  @P3 STG.E.U16 [R4.64], R12 ;  /* 0x0000000c04003986 */ /* 0x0001e2000c101504 */
[----:B------:R-:W-:-:S04]  /*2df40*/  IMAD.WIDE R6, R8, 0x2, R16 ;  /* 0x0000000208067825 */ /* 0x000fc800078e0210 */
[----:B------:R-:W-:Y:S01]  /*2df50*/  IMAD.WIDE R18, R8, 0x2, R2 ;  /* 0x0000000208127825 */ /* 0x000fe200078e0202 */
[----:B------:R1:W-:Y:S01]  /*2df60*/  @P4 STG.E.U16 [R6.64], R27 ;  /* 0x0000001b06004986 */ /* 0x0003e2000c101504 */
[----:B---3--:R-:W-:Y:S02]  /*2df70*/  PRMT R22, R26, 0x7632, R22 ;  /* 0x000076321a167816 */ /* 0x008fe40000000016 */
[----:B0-----:R-:W-:Y:S01]  /*2df80*/  PRMT R12, R27, 0x7632, R12 ;  /* 0x000076321b0c7816 */ /* 0x001fe2000000000c */
[----:B------:R0:W-:Y:S04]  /*2df90*/  @P5 STG.E.U16 [R18.64], R26 ;  /* 0x0000001a12005986 */ /* 0x0001e8000c101504 */
[----:B-1----:R-:W3:Y:S04]  /*2dfa0*/  LDL.LU R27, [R1+0x294] ;  /* 0x00029400011b7983 */ /* 0x002ee80000300800 */
[----:B0-----:R-:W4:Y:S01]  /*2dfb0*/  LDL.LU R26, [R1+0x1c4] ;  /* 0x0001c400011a7983 */ /* 0x001f220000300800 */
[----:B------:R-:W-:-:S02]  /*2dfc0*/  ISETP.LT.AND P4, PT, R10, c[0x0][0x178], !P0 ;  /* 0x00005e000a007a0c */ /* 0x000fc40004781270 */
[C---:B------:R-:W-:Y:S02]  /*2dfd0*/  ISETP.LT.AND P0, PT, R11.reuse, c[0x0][0x178], !P0 ;  /* 0x00005e000b007a0c */ /* 0x040fe40004701270 */
[----:B------:R-:W-:Y:S02]  /*2dfe0*/  IADD3 R6, R8, c[0x0][0x198], RZ ;  /* 0x0000660008067a10 */ /* 0x000fe40007ffe0ff */
[----:B------:R-:W-:Y:S02]  /*2dff0*/  ISETP.LT.AND P5, PT, R10, c[0x0][0x178], !P1 ;  /* 0x00005e000a007a0c */ /* 0x000fe40004fa1270 */
[----:B------:R-:W-:Y:S02]  /*2e000*/  ISETP.LT.AND P1, PT, R11, c[0x0][0x178], !P1 ;  /* 0x00005e000b007a0c */ /* 0x000fe40004f21270 */
[----:B------:R-:W-:Y:S02]  /*2e010*/  IADD3 R8, R6, c[0x0][0x198], RZ ;  /* 0x0000660006087a10 */ /* 0x000fe40007ffe0ff */
[----:B------:R-:W-:-:S02]  /*2e020*/  IADD3 R20, R28, 0x94, RZ ;  /* 0x000000941c147810 */ /* 0x000fc40007ffe0ff */
[----:B------:R-:W-:Y:S01]  /*2e030*/  IADD3 R21, R28, 0x95, RZ ;  /* 0x000000951c157810 */ /* 0x000fe20007ffe0ff */
[----:B------:R-:W-:Y:S01]  /*2e040*/  IMAD.WIDE R4, R6, 0x2, R16 ;  /* 0x0000000206047825 */ /* 0x000fe200078e0210 */
[----:B------:R-:W-:Y:S02]  /*2e050*/  ISETP.GE.AND P6, PT, R20, c[0x0][0x17c], PT ;  /* 0x00005f0014007a0c */ /* 0x000fe40003fc6270 */
[----:B------:R-:W-:Y:S01]  /*2e060*/  ISETP.GE.AND P3, PT, R21, c[0x0][0x17c], PT ;  /* 0x00005f0015007a0c */ /* 0x000fe20003f66270 */
[----:B------:R-:W-:Y:S01]  /*2e070*/  IMAD.WIDE R6, R6, 0x2, R2 ;  /* 0x0000000206067825 */ /* 0x000fe200078e0202 */
[----:B------:R-:W-:Y:S03]  /*2e080*/  @P4 STG.E.U16 [R4.64], R12 ;  /* 0x0000000c04004986 */ /* 0x000fe6000c101504 */
[C---:B------:R-:W-:Y:S01]  /*2e090*/  IMAD.WIDE R18, R8.reuse, 0x2, R16 ;  /* 0x0000000208127825 */ /* 0x040fe200078e0210 */
[----:B------:R-:W-:Y:S03]  /*2e0a0*/  @P0 STG.E.U16 [R6.64], R22 ;  /* 0x0000001606000986 */ /* 0x000fe6000c101504 */
[----:B------:R-:W-:Y:S01]  /*2e0b0*/  IMAD.WIDE R20, R8, 0x2, R2 ;  /* 0x0000000208147825 */ /* 0x000fe200078e0202 */
[----:B------:R-:W-:Y:S04]  /*2e0c0*/  @P5 STG.E.U16 [R18.64], R25 ;  /* 0x0000001912005986 */ /* 0x000fe8000c101504 */
[----:B--2---:R0:W-:Y:S02]  /*2e0d0*/  @P1 STG.E.U16 [R20.64], R29 ;  /* 0x0000001d14001986 */ /* 0x0041e4000c101504 */
[----:B0-----:R-:W-:-:S02]  /*2e0e0*/  PRMT R20, R29, 0x7632, R20 ;  /* 0x000076321d147816 */ /* 0x001fc40000000014 */
[----:B------:R-:W2:Y:S01]  /*2e0f0*/  LDL.LU R29, [R1+0x284] ;  /* 0x00028400011d7983 */ /* 0x000ea20000300800 */
        /* <DEDUP_REMOVED lines=13> */
[----:B------:R-:W-:Y:S02]  /*2e1d0*/  @P2 STG.E.U16 [R6.64], R20 ;  /* 0x0000001406002986 */ /* 0x000fe4000c101504 */
[----:B0-----:R-:W-:-:S02]  /*2e1e0*/  IMAD.WIDE R4, R8, 0x2, R2 ;  /* 0x0000000208047825 */ /* 0x001fc400078e0202 */
[----:B---3--:R0:W-:Y:S04]  /*2e1f0*/  @P5 STG.E.U16 [R18.64], R27 ;  /* 0x0000001b12005986 */ /* 0x0081e8000c101504 */
[----:B----4-:R1:W-:Y:S01]  /*2e200*/  @P6 STG.E.U16 [R4.64], R26 ;  /* 0x0000001a04006986 */ /* 0x0103e2000c101504 */
[----:B0-----:R-:W-:-:S03]  /*2e210*/  PRMT R18, R26, 0x7632, R18 ;  /* 0x000076321a127816 */ /* 0x001fc60000000012 */
[----:B-1----:R-:W3:Y:S01]  /*2e220*/  LDL.LU R26, [R1+0x2c4] ;  /* 0x0002c400011a7983 */ /* 0x002ee20000300800 */
[----:B------:R-:W-:Y:S02]  /*2e230*/  IADD3 R23, R28, 0x96, RZ ;  /* 0x000000961c177810 */ /* 0x000fe40007ffe0ff */
[----:B------:R-:W-:Y:S01]  /*2e240*/  ISETP.LT.AND P5, PT, R10, c[0x0][0x178], !P3 ;  /* 0x00005e000a007a0c */ /* 0x000fe20005fa1270 */
[----:B------:R-:W4:Y:S01]  /*2e250*/  LDL.LU R25, [R1+0x234] ;  /* 0x0002340001197983 */ /* 0x000f220000300800 */
[----:B------:R-:W-:Y:S02]  /*2e260*/  ISETP.GE.AND P4, PT, R23, c[0x0][0x17c], PT ;  /* 0x00005f0017007a0c */ /* 0x000fe40003f86270 */
[----:B------:R-:W-:Y:S02]  /*2e270*/  IADD3 R6, R28, 0x99, RZ ;  /* 0x000000991c067810 */ /* 0x000fe40007ffe0ff */
[----:B------:R-:W-:Y:S02]  /*2e280*/  IADD3 R8, R8, c[0x0][0x198], RZ ;  /* 0x0000660008087a10 */ /* 0x000fe40007ffe0ff */
[----:B------:R-:W-:-:S02]  /*2e290*/  ISETP.LT.AND P3, PT, R11, c[0x0][0x178], !P3 ;  /* 0x00005e000b007a0c */ /* 0x000fc40005f61270 */
[----:B------:R-:W-:Y:S01]  /*2e2a0*/  ISETP.LT.AND P6, PT, R10, c[0x0][0x178], !P4 ;  /* 0x00005e000a007a0c */ /* 0x000fe200067c1270 */
[----:B------:R-:W-:Y:S01]  /*2e2b0*/  IMAD.WIDE R4, R8, 0x2, R16 ;  /* 0x0000000208047825 */ /* 0x000fe200078e0210 */
[----:B------:R-:W-:Y:S02]  /*2e2c0*/  ISETP.GE.AND P2, PT, R6, c[0x0][0x17c], PT ;  /* 0x00005f0006007a0c */ /* 0x000fe40003f46270 */
[----:B------:R-:W-:Y:S01]  /*2e2d0*/  PRMT R12, R27, 0x7632, R12 ;  /* 0x000076321b0c7816 */ /* 0x000fe2000000000c */
[C---:B------:R-:W-:Y:S01]  /*2e2e0*/  IMAD.WIDE R6, R8.reuse, 0x2, R2 ;  /* 0x0000000208067825 */ /* 0x040fe200078e0202 */
[----:B------:R-:W-:Y:S01]  /*2e2f0*/  IADD3 R8, R8, c[0x0][0x198], RZ ;  /* 0x0000660008087a10 */ /* 0x000fe20007ffe0ff */
[----:B------:R-:W4:Y:S04]  /*2e300*/  LDL.LU R27, [R1+0x2b4] ;  /* 0x0002b400011b7983 */ /* 0x000f280000300800 */
[----:B------:R0:W-:Y:S04]  /*2e310*/  @P5 STG.E.U16 [R4.64], R12 ;  /* 0x0000000c04005986 */ /* 0x0001e8000c101504 */
[----:B------:R-:W-:Y:S01]  /*2e320*/  @P3 STG.E.U16 [R6.64], R18 ;  /* 0x0000001206003986 */ /* 0x000fe2000c101504 */
[----:B0-----:R-:W-:Y:S01]  /*2e330*/  IMAD.WIDE R4, R8, 0x2, R16 ;  /* 0x0000000208047825 */ /* 0x001fe200078e0210 */
[----:B------:R-:W-:-:S04]  /*2e340*/  IADD3 R12, R28, 0x9b, RZ ;  /* 0x0000009b1c0c7810 */ /* 0x000fc80007ffe0ff */
[----:B--2---:R0:W-:Y:S01]  /*2e350*/  @P6 STG.E.U16 [R4.64], R29 ;  /* 0x0000001d04006986 */ /* 0x0041e2000c101504 */
[----:B------:R-:W-:Y:S02]  /*2e360*/  ISETP.GE.AND P6, PT, R12, c[0x0][0x17c], PT ;  /* 0x00005f000c007a0c */ /* 0x000fe40003fc6270 */
[----:B------:R-:W-:Y:S02]  /*2e370*/  PRMT R12, R29, 0x7632, R12 ;  /* 0x000076321d0c7816 */ /* 0x000fe4000000000c */
[----:B0-----:R-:W2:Y:S01]  /*2e380*/  LDL.LU R29, [R1+0x1e4] ;  /* 0x0001e400011d7983 */ /* 0x001ea20000300800 */
[----:B------:R-:W-:Y:S02]  /*2e390*/  ISETP.LT.AND P4, PT, R11, c[0x0][0x178], !P4 ;  /* 0x00005e000b007a0c */ /* 0x000fe40006781270 */
[----:B------:R-:W-:Y:S01]  /*2e3a0*/  IADD3 R21, R28, 0x98, RZ ;  /* 0x000000981c157810 */ /* 0x000fe20007ffe0ff */
[----:B------:R-:W-:Y:S01]  /*2e3b0*/  IMAD.WIDE R6, R8, 0x2, R2 ;  /* 0x0000000208067825 */ /* 0x000fe200078e0202 */
[----:B------:R-:W-:-:S02]  /*2e3c0*/  ISETP.LT.AND P3, PT, R10, c[0x0][0x178], !P0 ;  /* 0x00005e000a007a0c */ /* 0x000fc40004761270 */
[----:B------:R-:W-:Y:S02]  /*2e3d0*/  ISETP.GE.AND P1, PT, R21, c[0x0][0x17c], PT ;  /* 0x00005f0015007a0c */ /* 0x000fe40003f26270 */
[----:B------:R-:W-:Y:S02]  /*2e3e0*/  IADD3 R8, R8, c[0x0][0x198], RZ ;  /* 0x0000660008087a10 */ /* 0x000fe40007ffe0ff */
[----:B------:R-:W-:-:S03]  /*2e3f0*/  ISETP.LT.AND P0, PT, R11, c[0x0][0x178], !P0 ;  /* 0x00005e000b007a0c */ /* 0x000fc60004701270 */
[----:B------:R0:W-:Y:S01]  /*2e400*/  @P4 STG.E.U16 [R6.64], R13 ;  /* 0x0000000d06004986 */ /* 0x0001e2000c101504 */
[----:B------:R-:W-:Y:S01]  /*2e410*/  ISETP.LT.AND P4, PT, R10, c[0x0][0x178], !P1 ;  /* 0x00005e000a007a0c */ /* 0x000fe20004f81270 */
[----:B------:R-:W-:-:S05]  /*2e420*/  IMAD.WIDE R4, R8, 0x2, R16 ;  /* 0x0000000208047825 */ /* 0x000fca00078e0210 */
[----:B------:R1:W-:Y:S01]  /*2e430*/  @P3 STG.E.U16 [R4.64], R12 ;  /* 0x0000000c04003986 */ /* 0x0003e2000c101504 */
[C---:B0-----:R-:W-:Y:S01]  /*2e440*/  IMAD.WIDE R6, R8.reuse, 0x2, R2 ;  /* 0x0000000208067825 */ /* 0x041fe200078e0202 */
[----:B------:R-:W-:Y:S02]  /*2e450*/  IADD3 R8, R8, c[0x0][0x198], RZ ;  /* 0x0000660008087a10 */ /* 0x000fe40007ffe0ff */
[----:B------:R-:W-:-:S03]  /*2e460*/  PRMT R13, R13, 0x7632, R13 ;  /* 0x000076320d0d7816 */ /* 0x000fc6000000000d */
[----:B-1----:R-:W-:Y:S01]  /*2e470*/  IMAD.WIDE R4, R8, 0x2, R16 ;  /* 0x0000000208047825 */ /* 0x002fe200078e0210 */
[----:B------:R-:W-:Y:S01]  /*2e480*/  IADD3 R12, R28, 0x9c, RZ ;  /* 0x0000009c1c0c7810 */ /* 0x000fe20007ffe0ff */
[----:B------:R-:W-:Y:S03]  /*2e490*/  @P0 STG.E.U16 [R6.64], R13 ;  /* 0x0000000d06000986 */ /* 0x000fe6000c101504 */
[----:B------:R-:W-:Y:S02]  /*2e4a0*/  ISETP.GE.AND P0, PT, R12, c[0x0][0x17c], PT ;  /* 0x00005f000c007a0c */ /* 0x000fe40003f06270 */
[C---:B------:R-:W-:Y:S01]  /*2e4b0*/  IADD3 R12, R8.reuse, c[0x0][0x198], RZ ;  /* 0x00006600080c7a10 */ /* 0x040fe20007ffe0ff */
[----:B---3--:R0:W-:Y:S02]  /*2e4c0*/  @P4 STG.E.U16 [R4.64], R26 ;  /* 0x0000001a04004986 */ /* 0x0081e4000c101504 */
[----:B0-----:R-:W-:Y:S01]  /*2e4d0*/  IMAD.WIDE R4, R8, 0x2, R2 ;  /* 0x0000000208047825 */ /* 0x001fe200078e0202 */
[----:B------:R-:W-:-:S02]  /*2e4e0*/  PRMT R8, R26, 0x7632, R8 ;  /* 0x000076321a087816 */ /* 0x000fc40000000008 */
[----:B------:R-:W3:Y:S01]  /*2e4f0*/  LDL.LU R26, [R1+0x2a4] ;  /* 0x0002a400011a7983 */ /* 0x000ee20000300800 */
[----:B------:R-:W-:Y:S02]  /*2e500*/  ISETP.LT.AND P1, PT, R11, c[0x0][0x178], !P1 ;  /* 0x00005e000b007a0c */ /* 0x000fe40004f21270 */
        /* <DEDUP_REMOVED lines=11> */
[----:B------:R-:W-:Y:S01]  /*2e5c0*/  PRMT R18, R25, 0x7632, R18 ;  /* 0x0000763219127816 */ /* 0x000fe20000000012 */
[C---:B0-----:R-:W-:Y:S02]  /*2e5d0*/  IMAD.WIDE R4, R12.reuse, 0x2, R2 ;  /* 0x000000020c047825 */ /* 0x041fe400078e0202 */
[----:B------:R-:W4:Y:S01]  /*2e5e0*/  LDL.LU R25, [R1+0x2d4] ;  /* 0x0002d40001197983 */ /* 0x000f220000300800 */
[----:B-1----:R-:W-:-:S03]  /*2e5f0*/  IADD3 R8, R12, c[0x0][0x198], RZ ;  /* 0x000066000c087a10 */ /* 0x002fc60007ffe0ff */
[----:B------:R-:W-:Y:S02]  /*2e600*/  @P2 STG.E.U16 [R4.64], R18 ;  /* 0x0000001204002986 */ /* 0x000fe4000c101504 */
[----:B------:R-:W-:-:S04]  /*2e610*/  IMAD.WIDE R6, R8, 0x2, R16 ;  /* 0x0000000208067825 */ /* 0x000fc800078e0210 */
[----:B------:R-:W-:Y:S01]  /*2e620*/  IMAD.WIDE R12, R8, 0x2, R2 ;  /* 0x00000002080c7825 */ /* 0x000fe200078e0202 */
[----:B------:R-:W-:Y:S04]  /*2e630*/  @P1 STG.E.U16 [R6.64], R27 ;  /* 0x0000001b06001986 */ /* 0x000fe8000c101504 */
[----:B--2---:R0:W-:Y:S01]  /*2e640*/  @P5 STG.E.U16 [R12.64], R29 ;  /* 0x0000001d0c005986 */ /* 0x0041e2000c101504 */
[----:B------:R-:W-:-:S03]  /*2e650*/  PRMT R21, R29, 0x7632, R21 ;  /* 0x000076321d157816 */ /* 0x000fc60000000015 */
[----:B0-----:R-:W2:Y:S01]  /*2e660*/  LDL.LU R29, [R1+0x254] ;  /* 0x00025400011d7983 */ /* 0x001ea20000300800 */
[----:B------:R-:W-:Y:S02]  /*2e670*/  ISETP.LT.AND P1, PT, R10, c[0x0][0x178], !P6 ;  /* 0x00005e000a007a0c */ /* 0x000fe40007721270 */
[----:B------:R-:W-:Y:S02]  /*2e680*/  IADD3 R20, R28, 0x9f, RZ ;  /* 0x0000009f1c147810 */ /* 0x000fe40007ffe0ff */
[----:B------:R-:W-:Y:S02]  /*2e690*/  ISETP.LT.AND P6, PT, R11, c[0x0][0x178], !P6 ;  /* 0x00005e000b007a0c */ /* 0x000fe400077c1270 */
[----:B------:R-:W-:Y:S02]  /*2e6a0*/  IADD3 R6, R8, c[0x0][0x198], RZ ;  /* 0x0000660008067a10 */ /* 0x000fe40007ffe0ff */
[----:B------:R-:W-:Y:S02]  /*2e6b0*/  ISETP.LT.AND P5, PT, R10, c[0x0][0x178], !P0 ;  /* 0x00005e000a007a0c */ /* 0x000fe400047a1270 */
[----:B------:R-:W-:-:S02]  /*2e6c0*/  ISETP.GE.AND P2, PT, R20, c[0x0][0x17c], PT ;  /* 0x00005f0014007a0c */ /* 0x000fc40003f46270 */
[C---:B------:R-:W-:Y:S02]  /*2e6d0*/  IADD3 R8, R6.reuse, c[0x0][0x198], RZ ;  /* 0x0000660006087a10 */ /* 0x040fe40007ffe0ff */
[----:B------:R-:W-:Y:S01]  /*2e6e0*/  PRMT R20, R27, 0x7632, R20 ;  /* 0x000076321b147816 */ /* 0x000fe20000000014 */
[C---:B------:R-:W-:Y:S01]  /*2e6f0*/  IMAD.WIDE R4, R6.reuse, 0x2, R16 ;  /* 0x0000000206047825 */ /* 0x040fe200078e0210 */
[----:B------:R-:W2:Y:S03]  /*2e700*/  LDL.LU R27, [R1+0x268] ;  /* 0x00026800011b7983 */ /* 0x000ea60000300800 */
[----:B------:R-:W-:Y:S01]  /*2e710*/  IMAD.WIDE R6, R6, 0x2, R2 ;  /* 0x0000000206067825 */ /* 0x000fe200078e0202 */
[----:B------:R-:W-:Y:S03]  /*2e720*/  @P1 STG.E.U16 [R4.64], R20 ;  /* 0x0000001404001986 */ /* 0x000fe6000c101504 */
[----:B------:R-:W-:Y:S01]  /*2e730*/  IMAD.WIDE R12, R8, 0x2, R16 ;  /* 0x00000002080c7825 */ /* 0x000fe200078e0210 */
[----:B------:R-:W-:Y:S01]  /*2e740*/  @P6 STG.E.U16 [R6.64], R21 ;  /* 0x0000001506006986 */ /* 0x000fe2000c101504 */
[----:B------:R-:W-:-:S02]  /*2e750*/  ISETP.LT.AND P0, PT, R11, c[0x0][0x178], !P0 ;  /* 0x00005e000b007a0c */ /* 0x000fc40004701270 */
[----:B------:R-:W-:Y:S01]  /*2e760*/  IADD3 R19, R28, 0x9e, RZ ;  /* 0x0000009e1c137810 */ /* 0x000fe20007ffe0ff */
[----:B---3--:R0:W-:Y:S02]  /*2e770*/  @P5 STG.E.U16 [R12.64], R26 ;  /* 0x0000001a0c005986 */ /* 0x0081e4000c101504 */
[----:B0-----:R-:W-:Y:S02]  /*2e780*/  PRMT R12, R26, 0x7632, R12 ;  /* 0x000076321a0c7816 */ /* 0x001fe4000000000c */
[----:B------:R-:W3:Y:S01]  /*2e790*/  LDL.LU R26, [R1+0x248] ;  /* 0x00024800011a7983 */ /* 0x000ee20000300800 */
[----:B------:R-:W-:Y:S01]  /*2e7a0*/  ISETP.GE.AND P3, PT, R19, c[0x0][0x17c], PT ;  /* 0x00005f0013007a0c */ /* 0x000fe20003f66270 */
[----:B------:R-:W-:Y:S01]  /*2e7b0*/  IMAD.WIDE R18, R8, 0x2, R2 ;  /* 0x0000000208127825 */ /* 0x000fe200078e0202 */
[----:B------:R-:W-:Y:S02]  /*2e7c0*/  ISETP.LT.AND P5, PT, R10, c[0x0][0x178], !P4 ;  /* 0x00005e000a007a0c */ /* 0x000fe400067a1270 */
[----:B------:R-:W-:-:S02]  /*2e7d0*/  ISETP.LT.AND P4, PT, R11, c[0x0][0x178], !P4 ;  /* 0x00005e000b007a0c */ /* 0x000fc40006781270 */
[----:B------:R-:W-:Y:S02]  /*2e7e0*/  IADD3 R6, R8, c[0x0][0x198], RZ ;  /* 0x0000660008067a10 */ /* 0x000fe40007ffe0ff */
[----:B------:R-:W-:Y:S01]  /*2e7f0*/  ISETP.LT.AND P6, PT, R10, c[0x0][0x178], !P3 ;  /* 0x00005e000a007a0c */ /* 0x000fe20005fc1270 */
[----:B------:R0:W-:Y:S01]  /*2e800*/  @P0 STG.E.U16 [R18.64], R9 ;  /* 0x0000000912000986 */ /* 0x0001e2000c101504 */
[----:B------:R-:W-:Y:S01]  /*2e810*/  IADD3 R8, R28, 0xa1, RZ ;  /* 0x000000a11c087810 */ /* 0x000fe20007ffe0ff */
[----:B------:R-:W-:Y:S01]  /*2e820*/  IMAD.WIDE R4, R6, 0x2, R16 ;  /* 0x0000000206047825 */ /* 0x000fe200078e0210 */
[----:B------:R-:W-:Y:S02]  /*2e830*/  PRMT R13, R9, 0x7632, R13 ;  /* 0x00007632090d7816 */ /* 0x000fe4000000000d */
[----:B------:R-:W-:Y:S02]  /*2e840*/  ISETP.LT.AND P3, PT, R11, c[0x0][0x178], !P3 ;  /* 0x00005e000b007a0c */ /* 0x000fe40005f61270 */
[----:B------:R-:W-:-:S02]  /*2e850*/  ISETP.GE.AND P0, PT, R8, c[0x0][0x17c], PT ;  /* 0x00005f0008007a0c */ /* 0x000fc40003f06270 */
[C---:B0-----:R-:W-:Y:S01]  /*2e860*/  IADD3 R19, R6.reuse, c[0x0][0x198], RZ ;  /* 0x0000660006137a10 */ /* 0x041fe20007ffe0ff */
[----:B------:R-:W-:Y:S01]  /*2e870*/  IMAD.WIDE R6, R6, 0x2, R2 ;  /* 0x0000000206067825 */ /* 0x000fe200078e0202 */
[----:B------:R0:W-:Y:S03]  /*2e880*/  @P5 STG.E.U16 [R4.64], R12 ;  /* 0x0000000c04005986 */ /* 0x0001e6000c101504 */
[C---:B------:R-:W-:Y:S01]  /*2e890*/  IMAD.WIDE R8, R19.reuse, 0x2, R16 ;  /* 0x0000000213087825 */ /* 0x040fe200078e0210 */
[----:B------:R-:W-:Y:S04]  /*2e8a0*/  @P4 STG.E.U16 [R6.64], R13 ;  /* 0x0000000d06004986 */ /* 0x000fe8000c101504 */
[----:B----4-:R1:W-:Y:S01]  /*2e8b0*/  @P6 STG.E.U16 [R8.64], R25 ;  /* 0x0000001908006986 */ /* 0x0103e2000c101504 */
[----:B0-----:R-:W-:Y:S01]  /*2e8c0*/  IMAD.WIDE R4, R19, 0x2, R2 ;  /* 0x0000000213047825 */ /* 0x001fe200078e0202 */
[----:B-1----:R-:W-:-:S02]  /*2e8d0*/  PRMT R9, R25, 0x7632, R9 ;  /* 0x0000763219097816 */ /* 0x002fc40000000009 */
[----:B------:R-:W4:Y:S04]  /*2e8e0*/  LDL.LU R25, [R1+0x278] ;  /* 0x0002780001197983 */ /* 0x000f280000300800 */
[----:B--2---:R0:W-:Y:S01]  /*2e8f0*/  @P3 STG.E.U16 [R4.64], R29 ;  /* 0x0000001d04003986 */ /* 0x0041e2000c101504 */
[----:B------:R-:W-:-:S03]  /*2e900*/  PRMT R12, R29, 0x7632, R12 ;  /* 0x000076321d0c7816 */ /* 0x000fc6000000000c */
[----:B0-----:R-:W2:Y:S01]  /*2e910*/  LDL.LU R29, [R1+0x228] ;  /* 0x00022800011d7983 */ /* 0x001ea20000300800 */
[----:B------:R-:W-:Y:S02]  /*2e920*/  IADD3 R22, R28, 0xa0, RZ ;  /* 0x000000a01c167810 */ /* 0x000fe40007ffe0ff */
[----:B------:R-:W-:Y:S02]  /*2e930*/  ISETP.LT.AND P6, PT, R10, c[0x0][0x178], !P2 ;  /* 0x00005e000a007a0c */ /* 0x000fe400057c1270 */
[----:B------:R-:W-:Y:S02]  /*2e940*/  ISETP.LT.AND P2, PT, R11, c[0x0][0x178], !P2 ;  /* 0x00005e000b007a0c */ /* 0x000fe40005741270 */
[----:B------:R-:W-:Y:S02]  /*2e950*/  ISETP.GE.AND P1, PT, R22, c[0x0][0x17c], PT ;  /* 0x00005f0016007a0c */ /* 0x000fe40003f26270 */
[----:B------:R-:W-:Y:S02]  /*2e960*/  IADD3 R6, R28, 0xa3, RZ ;  /* 0x000000a31c067810 */ /* 0x000fe40007ffe0ff */
[----:B------:R-:W-:-:S02]  /*2e970*/  IADD3 R8, R19, c[0x0][0x198], RZ ;  /* 0x0000660013087a10 */ /* 0x000fc40007ffe0ff */
[----:B------:R-:W-:Y:S02]  /*2e980*/  ISETP.GE.AND P4, PT, R6, c[0x0][0x17c], PT ;  /* 0x00005f0006007a0c */ /* 0x000fe40003f86270 */
[----:B------:R-:W-:Y:S01]  /*2e990*/  ISETP.LT.AND P3, PT, R10, c[0x0][0x178], !P1 ;  /* 0x00005e000a007a0c */ /* 0x000fe20004f61270 */
[----:B------:R-:W-:-:S04]  /*2e9a0*/  IMAD.WIDE R6, R8, 0x2, R16 ;  /* 0x0000000208067825 */ /* 0x000fc800078e0210 */
[C---:B------:R-:W-:Y:S01]  /*2e9b0*/  IMAD.WIDE R4, R8.reuse, 0x2, R2 ;  /* 0x0000000208047825 */ /* 0x040fe200078e0202 */
[----:B------:R-:W-:Y:S01]  /*2e9c0*/  IADD3 R8, R8, c[0x0][0x198], RZ ;  /* 0x0000660008087a10 */ /* 0x000fe20007ffe0ff */
[----:B------:R-:W-:Y:S01]  /*2e9d0*/  @P6 STG.E.U16 [R6.64], R9 ;  /* 0x0000000906006986 */ /* 0x000fe2000c101504 */
[----:B------:R-:W-:-:S03]  /*2e9e0*/  IADD3 R13, R28, 0xa4, RZ ;  /* 0x000000a41c0d7810 */ /* 0x000fc60007ffe0ff */
[----:B------:R0:W-:Y:S01]  /*2e9f0*/  @P2 STG.E.U16 [R4.64], R12 ;  /* 0x0000000c04002986 */ /* 0x0001e2000c101504 */
[----:B------:R-:W-:Y:S02]  /*2ea00*/  ISETP.LT.AND P1, PT, R11, c[0x0][0x178], !P1 ;  /* 0x00005e000b007a0c */ /* 0x000fe40004f21270 */
[----:B------:R-:W-:Y:S02]  /*2ea10*/  ISETP.GE.AND P6, PT, R13, c[0x0][0x17c], PT ;  /* 0x00005f000d007a0c */ /* 0x000fe40003fc6270 */
[----:B------:R-:W-:Y:S01]  /*2ea20*/  PRMT R13, R27, 0x7632, R13 ;  /* 0x000076321b0d7816 */ /* 0x000fe2000000000d */
[----:B0-----:R-:W-:-:S05]  /*2ea30*/  IMAD.WIDE R4, R8, 0x2, R16 ;  /* 0x0000000208047825 */ /* 0x001fca00078e0210 */
[----:B------:R0:W-:Y:S01]  /*2ea40*/  @P3 STG.E.U16 [R4.64], R27 ;  /* 0x0000001b04003986 */ /* 0x0001e2000c101504 */
[----:B------:R-:W-:-:S03]  /*2ea50*/  IMAD.WIDE R6, R8, 0x2, R2 ;  /* 0x0000000208067825 */ /* 0x000fc600078e0202 */
[----:B0-----:R-:W2:Y:S01]  /*2ea60*/  LDL.LU R27, [R1+0x298] ;  /* 0x00029800011b7983 */ /* 0x001ea20000300800 */
[----:B---3--:R-:W-:-:S03]  /*2ea70*/  PRMT R12, R26, 0x7632, R12 ;  /* 0x000076321a0c7816 */ /* 0x008fc6000000000c */
[----:B------:R0:W-:Y:S04]  /*2ea80*/  @P1 STG.E.U16 [R6.64], R26 ;  /* 0x0000001a06001986 */ /* 0x0001e8000c101504 */
[----:B0-----:R-:W3:Y:S01]  /*2ea90*/  LDL.LU R26, [R1+0x1c8] ;  /* 0x0001c800011a7983 */ /* 0x001ee20000300800 */
        /* <DEDUP_REMOVED lines=12> */
[----:B------:R0:W-:Y:S04]  /*2eb60*/  @P2 STG.E.U16 [R4.64], R13 ;  /* 0x0000000d04002986 */ /* 0x0001e8000c101504 */
[----:B------:R-:W-:Y:S01]  /*2eb70*/  @P0 STG.E.U16 [R6.64], R12 ;  /* 0x0000000c06000986 */ /* 0x000fe2000c101504 */
[----:B0-----:R-:W-:-:S05]  /*2eb80*/  IMAD.WIDE R4, R9, 0x2, R16 ;  /* 0x0000000209047825 */ /* 0x001fca00078e0210 */
[----:B----4-:R0:W-:Y:S02]  /*2eb90*/  @P1 STG.E.U16 [R4.64], R25 ;  /* 0x0000001904001986 */ /* 0x0101e4000c101504 */
[----:B0-----:R-:W-:-:S05]  /*2eba0*/  IMAD.WIDE R4, R9, 0x2, R2 ;  /* 0x0000000209047825 */ /* 0x001fca00078e0202 */
        /* <DEDUP_REMOVED lines=8> */
[----:B------:R-:W-:-:S02]  /*2ec30*/  ISETP.LT.AND P4, PT, R11, c[0x0][0x178], !P4 ;  /* 0x00005e000b007a0c */ /* 0x000fc40006781270 */
[----:B------:R-:W-:Y:S02]  /*2ec40*/  ISETP.LT.AND P5, PT, R10, c[0x0][0x178], !P6 ;  /* 0x00005e000a007a0c */ /* 0x000fe400077a1270 */
[----:B------:R-:W-:Y:S01]  /*2ec50*/  ISETP.GE.AND P1, PT, R6, c[0x0][0x17c], PT ;  /* 0x00005f0006007a0c */ /* 0x000fe20003f26270 */
[C---:B------:R-:W-:Y:S01]  /*2ec60*/  IMAD.WIDE R6, R8.reuse, 0x2, R16 ;  /* 0x0000000208067825 */ /* 0x040fe200078e0210 */
[----:B------:R-:W-:Y:S02]  /*2ec70*/  PRMT R9, R25, 0x7632, R9 ;  /* 0x0000763219097816 */ /* 0x000fe40000000009 */
[C---:B------:R-:W-:Y:S01]  /*2ec80*/  IADD3 R12, R8.reuse, c[0x0][0x198], RZ ;  /* 0x00006600080c7a10 */ /* 0x040fe20007ffe0ff */
[----:B------:R-:W-:Y:S02]  /*2ec90*/  IMAD.WIDE R4, R8, 0x2, R2 ;  /* 0x0000000208047825 */ /* 0x000fe400078e0202 */
[----:B------:R0:W-:Y:S01]  /*2eca0*/  @P2 STG.E.U16 [R6.64], R9 ;  /* 0x0000000906002986 */ /* 0x0001e2000c101504 */
[----:B------:R-:W-:-:S03]  /*2ecb0*/  ISETP.LT.AND P6, PT, R11, c[0x0][0x178], !P6 ;  /* 0x00005e000b007a0c */ /* 0x000fc600077c1270 */
[----:B------:R-:W-:Y:S01]  /*2ecc0*/  @P4 STG.E.U16 [R4.64], R13 ;  /* 0x0000000d04004986 */ /* 0x000fe2000c101504 */
[----:B0-----:R-:W-:Y:S01]  /*2ecd0*/  IMAD.WIDE R6, R12, 0x2, R16 ;  /* 0x000000020c067825 */ /* 0x001fe200078e0210 */
[----:B------:R-:W-:-:S03]  /*2ece0*/  IADD3 R19, R28, 0xa9, RZ ;  /* 0x000000a91c137810 */ /* 0x000fc60007ffe0ff */
[----:B------:R-:W-:Y:S01]  /*2ecf0*/  IMAD.WIDE R8, R12, 0x2, R2 ;  /* 0x000000020c087825 */ /* 0x000fe200078e0202 */
[----:B------:R0:W-:Y:S01]  /*2ed00*/  @P5 STG.E.U16 [R6.64], R27 ;  /* 0x0000001b06005986 */ /* 0x0001e2000c101504 */
[----:B------:R-:W-:Y:S02]  /*2ed10*/  ISETP.LT.AND P5, PT, R10, c[0x0][0x178], !P3 ;  /* 0x00005e000a007a0c */ /* 0x000fe40005fa1270 */
[----:B------:R-:W-:Y:S02]  /*2ed20*/  ISETP.GE.AND P4, PT, R19, c[0x0][0x17c], PT ;  /* 0x00005f0013007a0c */ /* 0x000fe40003f86270 */
[----:B------:R-:W-:Y:S02]  /*2ed30*/  PRMT R19, R27, 0x7632, R19 ;  /* 0x000076321b137816 */ /* 0x000fe40000000013 */
[----:B0-----:R-:W-:Y:S01]  /*2ed40*/  IADD3 R6, R12, c[0x0][0x198], RZ ;  /* 0x000066000c067a10 */ /* 0x001fe20007ffe0ff */
[----:B---3--:R0:W-:Y:S04]  /*2ed50*/  @P6 STG.E.U16 [R8.64], R26 ;  /* 0x0000001a08006986 */ /* 0x0081e8000c101504 */
[----:B------:R-:W-:Y:S01]  /*2ed60*/  IMAD.WIDE R4, R6, 0x2, R16 ;  /* 0x0000000206047825 */ /* 0x000fe200078e0210 */
[----:B------:R-:W-:-:S02]  /*2ed70*/  ISETP.LT.AND P6, PT, R10, c[0x0][0x178], !P0 ;  /* 0x00005e000a007a0c */ /* 0x000fc400047c1270 */
[----:B------:R-:W3:Y:S01]  /*2ed80*/  LDL.LU R10, [R1+0x10c0] ;  /* 0x0010c000010a7983 */ /* 0x000ee20000300800 */
[----:B------:R-:W-:-:S03]  /*2ed90*/  PRMT R20, R26, 0x7632, R20 ;  /* 0x000076321a147816 */ /* 0x000fc60000000014 */
[----:B------:R-:W4:Y:S04]  /*2eda0*/  LDL.LU R25, [R1+0x2c8] ;  /* 0x0002c80001197983 */ /* 0x000f280000300800 */
[----:B0-----:R-:W3:Y:S04]  /*2edb0*/  LDL.LU R26, [R1+0x238] ;  /* 0x00023800011a7983 */ /* 0x001ee80000300800 */
[----:B------:R0:W-:Y:S04]  /*2edc0*/  @P5 STG.E.U16 [R4.64], R19 ;  /* 0x0000001304005986 */ /* 0x0001e8000c101504 */
[----:B0-----:R-:W3:Y:S01]  /*2edd0*/  LDL R19, [R1+0x12c] ;  /* 0x00012c0001137983 */ /* 0x001ee20000100800 */
[----:B------:R-:W-:-:S02]  /*2ede0*/  IADD3 R18, R28, 0xa8, RZ ;  /* 0x000000a81c127810 */ /* 0x000fc40007ffe0ff */
[C---:B------:R-:W-:Y:S02]  /*2edf0*/  ISETP.LT.AND P3, PT, R11.reuse, c[0x0][0x178], !P3 ;  /* 0x00005e000b007a0c */ /* 0x040fe40005f61270 */
[----:B------:R-:W-:Y:S02]  /*2ee00*/  ISETP.LT.AND P0, PT, R11, c[0x0][0x178], !P0 ;  /* 0x00005e000b007a0c */ /* 0x000fe40004701270 */
[----:B------:R-:W-:Y:S02]  /*2ee10*/  ISETP.GE.AND P2, PT, R18, c[0x0][0x17c], PT ;  /* 0x00005f0012007a0c */ /* 0x000fe40003f46270 */
[C---:B------:R-:W-:Y:S01]  /*2ee20*/  IADD3 R18, R6.reuse, c[0x0][0x198], RZ ;  /* 0x0000660006127a10 */ /* 0x040fe20007ffe0ff */
[----:B------:R-:W-:Y:S01]  /*2ee30*/  IMAD.WIDE R6, R6, 0x2, R2 ;  /* 0x0000000206067825 */ /* 0x000fe200078e0202 */
[----:B------:R-:W-:-:S03]  /*2ee40*/  IADD3 R21, R28, 0xaa, RZ ;  /* 0x000000aa1c157810 */ /* 0x000fc60007ffe0ff */
[----:B------:R-:W-:-:S04]  /*2ee50*/  IMAD.WIDE R8, R18, 0x2, R16 ;  /* 0x0000000212087825 */ /* 0x000fc800078e0210 */
[----:B------:R-:W-:Y:S01]  /*2ee60*/  IMAD.WIDE R12, R18, 0x2, R2 ;  /* 0x00000002120c7825 */ /* 0x000fe200078e0202 */
[----:B------:R-:W-:Y:S04]  /*2ee70*/  @P3 STG.E.U16 [R6.64], R20 ;  /* 0x0000001406003986 */ /* 0x000fe8000c101504 */
[----:B------:R-:W-:Y:S04]  /*2ee80*/  STL.64 [R1+0x10b0], R22 ;  /* 0x0010b01601007387 */ /* 0x000fe80000100a00 */
[----:B------:R-:W-:Y:S04]  /*2ee90*/  STL.64 [R1+0x10a8], R20 ;  /* 0x0010a81401007387 */ /* 0x000fe80000100a00 */
[----:B------:R-:W4:Y:S04]  /*2eea0*/  LDL.LU R27, [R1+0x2b8] ;  /* 0x0002b800011b7983 */ /* 0x000f280000300800 */
[----:B--2---:R-:W-:Y:S04]  /*2eeb0*/  @P6 STG.E.U16 [R8.64], R29 ;  /* 0x0000001d08006986 */ /* 0x004fe8000c101504 */
[----:B------:R0:W-:Y:S02]  /*2eec0*/  @P0 STG.E.U16 [R12.64], R14 ;  /* 0x0000000e0c000986 */ /* 0x0001e4000c101504 */
[----:B0-----:R-:W-:-:S02]  /*2eed0*/  PRMT R13, R29, 0x7632, R13 ;  /* 0x000076321d0d7816 */ /* 0x001fc4000000000d */
[----:B------:R-:W2:Y:S01]  /*2eee0*/  LDL.LU R29, [R1+0x1e8] ;  /* 0x0001e800011d7983 */ /* 0x000ea20000300800 */
[----:B------:R-:W-:Y:S02]  /*2eef0*/  IADD3 R6, R18, c[0x0][0x198], RZ ;  /* 0x0000660012067a10 */ /* 0x000fe40007ffe0ff */
[----:B------:R-:W-:Y:S02]  /*2ef00*/  IADD3 R8, R28, 0xab, RZ ;  /* 0x000000ab1c087810 */ /* 0x000fe40007ffe0ff */
[C---:B------:R-:W-:Y:S01]  /*2ef10*/  IADD3 R12, R6.reuse, c[0x0][0x198], RZ ;  /* 0x00006600060c7a10 */ /* 0x040fe20007ffe0ff */
[----:B------:R-:W-:Y:S01]  /*2ef20*/  IMAD.WIDE R4, R6, 0x2, R16 ;  /* 0x0000000206047825 */ /* 0x000fe200078e0210 */
[----:B------:R-:W-:Y:S02]  /*2ef30*/  PRMT R14, R14, 0x7632, R14 ;  /* 0x000076320e0e7816 */ /* 0x000fe4000000000e */
[----:B------:R-:W-:Y:S01]  /*2ef40*/  ISETP.GE.AND P6, PT, R8, c[0x0][0x17c], PT ;  /* 0x00005f0008007a0c */ /* 0x000fe20003fc6270 */
[----:B------:R-:W-:-:S04]  /*2ef50*/  IMAD.WIDE R6, R6, 0x2, R2 ;  /* 0x0000000206067825 */ /* 0x000fc800078e0202 */
[----:B------:R-:W-:Y:S01]  /*2ef60*/  IMAD.WIDE R8, R12, 0x2, R16 ;  /* 0x000000020c087825 */ /* 0x000fe200078e0210 */
[----:B------:R-:W-:Y:S02]  /*2ef70*/  ISETP.GE.AND P5, PT, R21, c[0x0][0x17c], PT ;  /* 0x00005f0015007a0c */ /* 0x000fe40003fa6270 */
[----:B---3--:R-:W-:Y:S01]  /*2ef80*/  ISETP.LT.AND P0, PT, R19, c[0x0][0x178], !P1 ;  /* 0x00005e0013007a0c */ /* 0x008fe20004f01270 */
[----:B------:R-:W0:Y:S01]  /*2ef90*/  LDS.128 R20, [R0] ;  /* 0x0000000000147984 */ /* 0x000e220000000c00 */
[----:B------:R-:W-:Y:S02]  /*2efa0*/  ISETP.LT.AND P1, PT, R11, c[0x0][0x178], !P1 ;  /* 0x00005e000b007a0c */ /* 0x000fe40004f21270 */
[----:B------:R-:W-:Y:S02]  /*2efb0*/  ISETP.LT.AND P3, PT, R19, c[0x0][0x178], !P2 ;  /* 0x00005e0013007a0c */ /* 0x000fe40005761270 */
[----:B------:R-:W-:-:S07]  /*2efc0*/  ISETP.LT.AND P2, PT, R11, c[0x0][0x178], !P2 ;  /* 0x00005e000b007a0c */ /* 0x000fce0005741270 */
[----:B------:R1:W-:Y:S04]  /*2efd0*/  @P0 STG.E.U16 [R4.64], R13 ;  /* 0x0000000d04000986 */ /* 0x0003e8000c101504 */
[----:B------:R-:W-:Y:S04]  /*2efe0*/  @P1 STG.E.U16 [R6.64], R14 ;  /* 0x0000000e06001986 */ /* 0x000fe8000c101504 */
[----:B----4-:R3:W-:Y:S01]  /*2eff0*/  @P3 STG.E.U16 [R8.64], R25 ;  /* 0x0000001908003986 */ /* 0x0107e2000c101504 */
[----:B-1----:R-:W-:Y:S01]  /*2f000*/  IMAD.WIDE R4, R12, 0x2, R2 ;  /* 0x000000020c047825 */ /* 0x002fe200078e0202 */
[----:B------:R-:W-:-:S04]  /*2f010*/  ISETP.LT.AND P3, PT, R19, c[0x0][0x178], !P4 ;  /* 0x00005e0013007a0c */ /* 0x000fc80006761270 */
[----:B------:R1:W-:Y:S01]  /*2f020*/  @P2 STG.E.U16 [R4.64], R26 ;  /* 0x0000001a04002986 */ /* 0x0003e2000c101504 */
[----:B---3--:R-:W-:Y:S02]  /*2f030*/  IADD3 R8, R12, c[0x0][0x198], RZ ;  /* 0x000066000c087a10 */ /* 0x008fe40007ffe0ff */
[----:B------:R-:W-:Y:S02]  /*2f040*/  PRMT R12, R26, 0x7632, R12 ;  /* 0x000076321a0c7816 */ /* 0x000fe4000000000c */
[----:B------:R-:W-:Y:S01]  /*2f050*/  ISETP.LT.AND P4, PT, R11, c[0x0][0x178], !P4 ;  /* 0x00005e000b007a0c */ /* 0x000fe20006781270 */
[----:B-1----:R-:W3:Y:S01]  /*2f060*/  LDL.LU R26, [R1+0x2a8] ;  /* 0x0002a800011a7983 */ /* 0x002ee20000300800 */
[----:B------:R-:W-:Y:S02]  /*2f070*/  IADD3 R6, R28, 0xad, RZ ;  /* 0x000000ad1c067810 */ /* 0x000fe40007ffe0ff */
[----:B------:R-:W-:Y:S01]  /*2f080*/  ISETP.LT.AND P2, PT, R19, c[0x0][0x178], !P5 ;  /* 0x00005e0013007a0c */ /* 0x000fe20006f41270 */
[----:B------:R-:W-:Y:S01]  /*2f090*/  IMAD.WIDE R4, R8, 0x2, R16 ;  /* 0x0000000208047825 */ /* 0x000fe200078e0210 */
[----:B------:R-:W-:-:S02]  /*2f0a0*/  ISETP.GE.AND P1, PT, R6, c[0x0][0x17c], PT ;  /* 0x00005f0006007a0c */ /* 0x000fc40003f26270 */
[----:B------:R-:W-:Y:S01]  /*2f0b0*/  ISETP.LT.AND P5, PT, R11, c[0x0][0x178], !P5 ;  /* 0x00005e000b007a0c */ /* 0x000fe20006fa1270 */
[C---:B------:R-:W-:Y:S01]  /*2f0c0*/  IMAD.WIDE R6, R8.reuse, 0x2, R2 ;  /* 0x0000000208067825 */ /* 0x040fe200078e0202 */
[----:B------:R-:W-:Y:S02]  /*2f0d0*/  PRMT R9, R25, 0x7632, R9 ;  /* 0x0000763219097816 */ /* 0x000fe40000000009 */
[----:B------:R-:W-:Y:S01]  /*2f0e0*/  IADD3 R8, R8, c[0x0][0x198], RZ ;  /* 0x0000660008087a10 */ /* 0x000fe20007ffe0ff */
[----:B------:R-:W4:Y:S01]  /*2f0f0*/  LDL.LU R25, [R1+0x2d8] ;  /* 0x0002d80001197983 */ /* 0x000f220000300800 */
[----:B------:R-:W-:-:S03]  /*2f100*/  IADD3 R13, R28, 0xae, RZ ;  /* 0x000000ae1c0d7810 */ /* 0x000fc60007ffe0ff */
[----:B------:R1:W-:Y:S04]  /*2f110*/  @P3 STG.E.U16 [R4.64], R9 ;  /* 0x0000000904003986 */ /* 0x0003e8000c101504 */
[----:B------:R0:W-:Y:S01]  /*2f120*/  @P4 STG.E.U16 [R6.64], R12 ;  /* 0x0000000c06004986 */ /* 0x0001e2000c101504 */
[----:B------:R-:W-:Y:S01]  /*2f130*/  ISETP.GE.AND P3, PT, R13, c[0x0][0x17c], PT ;  /* 0x00005f000d007a0c */ /* 0x000fe20003f66270 */
[----:B-1----:R-:W-:-:S04]  /*2f140*/  IMAD.WIDE R4, R8, 0x2, R16 ;  /* 0x0000000208047825 */ /* 0x002fc800078e0210 */
[----:B0-----:R-:W-:Y:S01]  /*2f150*/  IMAD.WIDE R6, R8, 0x2, R2 ;  /* 0x0000000208067825 */ /* 0x001fe200078e0202 */
[----:B------:R-:W-:Y:S04]  /*2f160*/  @P2 STG.E.U16 [R4.64], R27 ;  /* 0x0000001b04002986 */ /* 0x000fe8000c101504 */
[----:B--2---:R0:W-:Y:S01]  /*2f170*/  @P5 STG.E.U16 [R6.64], R29 ;  /* 0x0000001d06005986 */ /* 0x0041e2000c101504 */
[----:B------:R-:W-:-:S03]  /*2f180*/  PRMT R13, R29, 0x7632, R13 ;  /* 0x000076321d0d7816 */ /* 0x000fc6000000000d */
[----:B0-----:R-:W2:Y:S01]  /*2f190*/  LDL.LU R29, [R1+0x258] ;  /* 0x00025800011d7983 */ /* 0x001ea20000300800 */
[----:B------:R-:W-:Y:S02]  /*2f1a0*/  IADD3 R18, R28, 0xac, RZ ;  /* 0x000000ac1c127810 */ /* 0x000fe40007ffe0ff */
[----:B------:R-:W-:Y:S02]  /*2f1b0*/  ISETP.LT.AND P4, PT, R19, c[0x0][0x178], !P6 ;  /* 0x00005e0013007a0c */ /* 0x000fe40007781270 */
[----:B------:R-:W-:Y:S02]  /*2f1c0*/  ISETP.GE.AND P0, PT, R18, c[0x0][0x17c], PT ;  /* 0x00005f0012007a0c */ /* 0x000fe40003f06270 */
[----:B------:R-:W-:Y:S02]  /*2f1d0*/  IADD3 R8, R8, c[0x0][0x198], RZ ;  /* 0x0000660008087a10 */ /* 0x000fe40007ffe0ff */
[----:B------:R-:W-:Y:S02]  /*2f1e0*/  IADD3 R9, R28, 0xaf, RZ ;  /* 0x000000af1c097810 */ /* 0x000fe40007ffe0ff */
[----:B------:R-:W-:-:S02]  /*2f1f0*/  ISETP.LT.AND P6, PT, R11, c[0x0][0x178], !P6 ;  /* 0x00005e000b007a0c */ /* 0x000fc400077c1270 */
[----:B------:R-:W-:Y:S01]  /*2f200*/  ISETP.LT.AND P5, PT, R19, c[0x0][0x178], !P0 ;  /* 0x00005e0013007a0c */ /* 0x000fe200047a1270 */
[C---:B------:R-:W-:Y:S01]  /*2f210*/  IMAD.WIDE R4, R8.reuse, 0x2, R16 ;  /* 0x0000000208047825 */ /* 0x040fe200078e0210 */
[----:B------:R-:W-:Y:S02]  /*2f220*/  ISETP.GE.AND P2, PT, R9, c[0x0][0x17c], PT ;  /* 0x00005f0009007a0c */ /* 0x000fe40003f46270 */
[----:B------:R-:W-:Y:S02]  /*2f230*/  PRMT R12, R27, 0x7632, R12 ;  /* 0x000076321b0c7816 */ /* 0x000fe4000000000c */
[C---:B------:R-:W-:Y:S01]  /*2f240*/  IADD3 R9, R8.reuse, c[0x0][0x198], RZ ;  /* 0x0000660008097a10 */ /* 0x040fe20007ffe0ff */
[----:B------:R-:W-:Y:S01]  /*2f250*/  IMAD.WIDE R6, R8, 0x2, R2 ;  /* 0x0000000208067825 */ /* 0x000fe200078e0202 */
[----:B------:R-:W-:Y:S01]  /*2f260*/  ISETP.LT.AND P0, PT, R11, c[0x0][0x178], !P0 ;  /* 0x00005e000b007a0c */ /* 0x000fe20004701270 */
[----:B------:R0:W-:Y:S01]  /*2f270*/  @P4 STG.E.U16 [R4.64], R12 ;  /* 0x0000000c04004986 */ /* 0x0001e2000c101504 */
[----:B------:R-:W-:-:S03]  /*2f280*/  IADD3 R8, R28, 0xb0, RZ ;  /* 0x000000b01c087810 */ /* 0x000fc60007ffe0ff */
[----:B------:R1:W-:Y:S01]  /*2f290*/  @P6 STG.E.U16 [R6.64], R13 ;  /* 0x0000000d06006986 */ /* 0x0003e2000c101504 */
[----:B------:R-:W-:-:S03]  /*2f2a0*/  ISETP.LT.AND P6, PT, R19, c[0x0][0x178], !P1 ;  /* 0x00005e0013007a0c */ /* 0x000fc60004fc1270 */
[----:B------:R-:W2:Y:S01]  /*2f2b0*/  LDL.LU R27, [R1+0x26c] ;  /* 0x00026c00011b7983 */ /* 0x000ea20000300800 */
[C---:B0-----:R-:W-:Y:S01]  /*2f2c0*/  IMAD.WIDE R4, R9.reuse, 0x2, R16 ;  /* 0x0000000209047825 */ /* 0x041fe200078e0210 */
[----:B------:R-:W-:Y:S02]  /*2f2d0*/  ISETP.GE.AND P4, PT, R8, c[0x0][0x17c], PT ;  /* 0x00005f0008007a0c */ /* 0x000fe40003f86270 */
[----:B------:R-:W-:Y:S02]  /*2f2e0*/  IADD3 R8, R9, c[0x0][0x198], RZ ;  /* 0x0000660009087a10 */ /* 0x000fe40007ffe0ff */
[----:B-1----:R-:W-:Y:S02]  /*2f2f0*/  IADD3 R6, R28, 0xb1, RZ ;  /* 0x000000b11c067810 */ /* 0x002fe40007ffe0ff */
[----:B------:R-:W-:Y:S02]  /*2f300*/  ISETP.LT.AND P1, PT, R11, c[0x0][0x178], !P1 ;  /* 0x00005e000b007a0c */ /* 0x000fe40004f21270 */
[----:B------:R-:W-:-:S02]  /*2f310*/  IADD3 R12, R8, c[0x0][0x198], RZ ;  /* 0x00006600080c7a10 */ /* 0x000fc40007ffe0ff */
[----:B------:R-:W-:Y:S01]  /*2f320*/  PRMT R13, R10, 0x7632, R13 ;  /* 0x000076320a0d7816 */ /* 0x000fe2000000000d */
[----:B---3--:R0:W-:Y:S01]  /*2f330*/  @P5 STG.E.U16 [R4.64], R26 ;  /* 0x0000001a04005986 */ /* 0x0081e2000c101504 */
[----:B------:R-:W-:Y:S01]  /*2f340*/  ISETP.GE.AND P5, PT, R6, c[0x0][0x17c], PT ;  /* 0x00005f0006007a0c */ /* 0x000fe20003fa6270 */
[----:B------:R-:W-:-:S04]  /*2f350*/  IMAD.WIDE R6, R8, 0x2, R16 ;  /* 0x0000000208067825 */ /* 0x000fc800078e0210 */
[----:B0-----:R-:W-:Y:S01]  /*2f360*/  IMAD.WIDE R4, R9, 0x2, R2 ;  /* 0x0000000209047825 */ /* 0x001fe200078e0202 */
[----:B------:R-:W-:Y:S02]  /*2f370*/  PRMT R9, R26, 0x7632, R9 ;  /* 0x000076321a097816 */ /* 0x000fe40000000009 */
[----:B------:R-:W3:Y:S04]  /*2f380*/  LDL.LU R26, [R1+0x24c] ;  /* 0x00024c00011a7983 */ /* 0x000ee80000300800 */
[----:B------:R0:W-:Y:S01]  /*2f390*/  @P0 STG.E.U16 [R4.64], R10 ;  /* 0x0000000a04000986 */ /* 0x0001e2000c101504 */
[----:B------:R-:W-:Y:S02]  /*2f3a0*/  ISETP.LT.AND P0, PT, R19, c[0x0][0x178], !P3 ;  /* 0x00005e0013007a0c */ /* 0x000fe40005f01270 */
[----:B------:R-:W-:Y:S01]  /*2f3b0*/  ISETP.LT.AND P3, PT, R11, c[0x0][0x178], !P3 ;  /* 0x00005e000b007a0c */ /* 0x000fe20005f61270 */
[----:B------:R1:W-:Y:S01]  /*2f3c0*/  @P6 STG.E.U16 [R6.64], R9 ;  /* 0x0000000906006986 */ /* 0x0003e2000c101504 */
[----:B0-----:R-:W-:-:S04]  /*2f3d0*/  IMAD.WIDE R4, R8, 0x2, R2 ;  /* 0x0000000208047825 */ /* 0x001fc800078e0202 */
[C---:B-1----:R-:W-:Y:S01]  /*2f3e0*/  IMAD.WIDE R6, R12.reuse, 0x2, R16 ;  /* 0x000000020c067825 */ /* 0x042fe200078e0210 */
[----:B------:R0:W-:Y:S03]  /*2f3f0*/  @P1 STG.E.U16 [R4.64], R13 ;  /* 0x0000000d04001986 */ /* 0x0001e6000c101504 */
[C---:B------:R-:W-:Y:S01]  /*2f400*/  IMAD.WIDE R8, R12.reuse, 0x2, R2 ;  /* 0x000000020c087825 */ /* 0x040fe200078e0202 */
[----:B----4-:R1:W-:Y:S01]  /*2f410*/  @P0 STG.E.U16 [R6.64], R25 ;  /* 0x0000001906000986 */ /* 0x0103e2000c101504 */
[----:B0-----:R-:W-:Y:S02]  /*2f420*/  PRMT R13, R25, 0x7632, R13 ;  /* 0x00007632190d7816 */ /* 0x001fe4000000000d */
[----:B-1----:R-:W-:Y:S01]  /*2f430*/  IADD3 R6, R12, c[0x0][0x198], RZ ;  /* 0x000066000c067a10 */ /* 0x002fe20007ffe0ff */
[----:B------:R-:W4:Y:S04]  /*2f440*/  LDL.LU R25, [R1+0x27c] ;  /* 0x00027c0001197983 */ /* 0x000f280000300800 */
[----:B--2---:R0:W-:Y:S01]  /*2f450*/  @P3 STG.E.U16 [R8.64], R29 ;  /* 0x0000001d08003986 */ /* 0x0041e2000c101504 */
[----:B------:R-:W-:-:S03]  /*2f460*/  PRMT R12, R29, 0x7632, R12 ;  /* 0x000076321d0c7816 */ /* 0x000fc6000000000c */
[----:B0-----:R-:W2:Y:S01]  /*2f470*/  LDL.LU R29, [R1+0x22c] ;  /* 0x00022c00011d7983 */ /* 0x001ea20000300800 */
[----:B------:R-:W-:Y:S02]  /*2f480*/  IADD3 R10, R28, 0xb2, RZ ;  /* 0x000000b21c0a7810 */ /* 0x000fe40007ffe0ff */
[----:B------:R-:W-:Y:S02]  /*2f490*/  ISETP.LT.AND P0, PT, R19, c[0x0][0x178], !P2 ;  /* 0x00005e0013007a0c */ /* 0x000fe40005701270 */
[----:B------:R-:W-:Y:S02]  /*2f4a0*/  ISETP.LT.AND P2, PT, R11, c[0x0][0x178], !P2 ;  /* 0x00005e000b007a0c */ /* 0x000fe40005741270 */
[----:B------:R-:W-:Y:S02]  /*2f4b0*/  ISETP.LT.AND P3, PT, R19, c[0x0][0x178], !P4 ;  /* 0x00005e0013007a0c */ /* 0x000fe40006761270 */
[----:B------:R-:W-:Y:S02]  /*2f4c0*/  ISETP.GE.AND P6, PT, R10, c[0x0][0x17c], PT ;  /* 0x00005f000a007a0c */ /* 0x000fe40003fc6270 */
[C---:B------:R-:W-:Y:S01]  /*2f4d0*/  IADD3 R10, R6.reuse, c[0x0][0x198], RZ ;  /* 0x00006600060a7a10 */ /* 0x040fe20007ffe0ff */
[----:B------:R-:W-:Y:S01]  /*2f4e0*/  IMAD.WIDE R4, R6, 0x2, R16 ;  /* 0x0000000206047825 */ /* 0x000fe200078e0210 */
[----:B------:R-:W-:-:S03]  /*2f4f0*/  ISETP.LT.AND P4, PT, R11, c[0x0][0x178], !P4 ;  /* 0x00005e000b007a0c */ /* 0x000fc60006781270 */
[----:B------:R-:W-:Y:S01]  /*2f500*/  IMAD.WIDE R6, R6, 0x2, R2 ;  /* 0x0000000206067825 */ /* 0x000fe200078e0202 */
[----:B------:R0:W-:Y:S03]  /*2f510*/  @P0 STG.E.U16 [R4.64], R13 ;  /* 0x0000000d04000986 */ /* 0x0001e6000c101504 */
[----:B------:R-:W-:Y:S01]  /*2f520*/  IMAD.WIDE R8, R10, 0x2, R16 ;  /* 0x000000020a087825 */ /* 0x000fe200078e0210 */
[----:B------:R1:W-:Y:S04]  /*2f530*/  @P2 STG.E.U16 [R6.64], R12 ;  /* 0x0000000c06002986 */ /* 0x0003e8000c101504 */
[----:B------:R1:W-:Y:S01]  /*2f540*/  @P3 STG.E.U16 [R8.64], R27 ;  /* 0x0000001b08003986 */ /* 0x0003e2000c101504 */
[----:B------:R-:W-:-:S02]  /*2f550*/  ISETP.LT.AND P3, PT, R19, c[0x0][0x178], !P5 ;  /* 0x00005e0013007a0c */ /* 0x000fc40006f61270 */
[----:B------:R-:W-:Y:S01]  /*2f560*/  ISETP.LT.AND P5, PT, R11, c[0x0][0x178], !P5 ;  /* 0x00005e000b007a0c */ /* 0x000fe20006fa1270 */
[C---:B0-----:R-:W-:Y:S01]  /*2f570*/  IMAD.WIDE R4, R10.reuse, 0x2, R2 ;  /* 0x000000020a047825 */ /* 0x041fe200078e0202 */
[----:B-1----:R-:W-:Y:S02]  /*2f580*/  PRMT R12, R27, 0x7632, R12 ;  /* 0x000076321b0c7816 */ /* 0x002fe4000000000c */
[----:B------:R-:W2:Y:S01]  /*2f590*/  LDL.LU R27, [R1+0x29c] ;  /* 0x00029c00011b7983 */ /* 0x000ea20000300800 */
[----:B------:R-:W-:-:S04]  /*2f5a0*/  IADD3 R10, R10, c[0x0][0x198], RZ ;  /* 0x000066000a0a7a10 */ /* 0x000fc80007ffe0ff */
[C---:B------:R-:W-:Y:S01]  /*2f5b0*/  IADD3 R9, R10.reuse, c[0x0][0x198], RZ ;  /* 0x000066000a097a10 */ /* 0x040fe20007ffe0ff */
[----:B------:R-:W-:Y:S01]  /*2f5c0*/  IMAD.WIDE R6, R10, 0x2, R16 ;  /* 0x000000020a067825 */ /* 0x000fe200078e0210 */
[----:B------:R-:W-:Y:S01]  /*2f5d0*/  IADD3 R13, R28, 0xb6, RZ ;  /* 0x000000b61c0d7810 */ /* 0x000fe20007ffe0ff */
[----:B---3--:R0:W-:Y:S01]  /*2f5e0*/  @P4 STG.E.U16 [R4.64], R26 ;  /* 0x0000001a04004986 */ /* 0x0081e2000c101504 */
[----:B------:R-:W-:Y:S02]  /*2f5f0*/  PRMT R8, R26, 0x7632, R8 ;  /* 0x000076321a087816 */ /* 0x000fe40000000008 */
[----:B------:R-:W-:Y:S02]  /*2f600*/  ISETP.LT.AND P4, PT, R19, c[0x0][0x178], !P6 ;  /* 0x00005e0013007a0c */ /* 0x000fe40007781270 */
[----:B------:R-:W-:Y:S01]  /*2f610*/  ISETP.LT.AND P6, PT, R11, c[0x0][0x178], !P6 ;  /* 0x00005e000b007a0c */ /* 0x000fe200077c1270 */
[----:B------:R1:W-:Y:S04]  /*2f620*/  @P3 STG.E.U16 [R6.64], R12 ;  /* 0x0000000c06003986 */ /* 0x0003e8000c101504 */
[----:B0-----:R-:W3:Y:S01]  /*2f630*/  LDL.LU R26, [R1+0x1cc] ;  /* 0x0001cc00011a7983 */ /* 0x001ee20000300800 */
[----:B------:R-:W-:-:S04]  /*2f640*/  IMAD.WIDE R4, R10, 0x2, R2 ;  /* 0x000000020a047825 */ /* 0x000fc800078e0202 */
[----:B-1----:R-:W-:Y:S01]  /*2f650*/  IMAD.WIDE R6, R9, 0x2, R16 ;  /* 0x0000000209067825 */ /* 0x002fe200078e0210 */
[----:B------:R0:W-:Y:S01]  /*2f660*/  @P5 STG.E.U16 [R4.64], R8 ;  /* 0x0000000804005986 */ /* 0x0001e2000c101504 */
[----:B------:R-:W-:Y:S02]  /*2f670*/  ISETP.GE.AND P3, PT, R13, c[0x0][0x17c], PT ;  /* 0x00005f000d007a0c */ /* 0x000fe40003f66270 */
[----:B0-----:R-:W-:Y:S01]  /*2f680*/  IMAD.WIDE R4, R9, 0x2, R2 ;  /* 0x0000000209047825 */ /* 0x001fe200078e0202 */
[----:B----4-:R-:W-:Y:S04]  /*2f690*/  @P4 STG.E.U16 [R6.64], R25 ;  /* 0x0000001906004986 */ /* 0x010fe8000c101504 */
[----:B--2---:R0:W-:Y:S01]  /*2f6a0*/  @P6 STG.E.U16 [R4.64], R29 ;  /* 0x0000001d04006986 */ /* 0x0041e2000c101504 */
[----:B------:R-:W-:-:S03]  /*2f6b0*/  PRMT R13, R29, 0x7632, R13 ;  /* 0x000076321d0d7816 */ /* 0x000fc6000000000d */
[----:B0-----:R-:W2:Y:S01]  /*2f6c0*/  LDL.LU R29, [R1+0x28c] ;  /* 0x00028c00011d7983 */ /* 0x001ea20000300800 */
[----:B------:R-:W-:-:S04]  /*2f6d0*/  IADD3 R14, R28, 0xb3, RZ ;  /* 0x000000b31c0e7810 */ /* 0x000fc80007ffe0ff */
[----:B------:R-:W-:Y:S02]  /*2f6e0*/  ISETP.GE.AND P1, PT, R14, c[0x0][0x17c], PT ;  /* 0x00005f000e007a0c */ /* 0x000fe40003f26270 */
[----:B------:R-:W-:Y:S02]  /*2f6f0*/  IADD3 R14, R28, 0xb4, RZ ;  /* 0x000000b41c0e7810 */ /* 0x000fe40007ffe0ff */
[----:B------:R-:W-:Y:S02]  /*2f700*/  ISETP.LT.AND P4, PT, R19, c[0x0][0x178], !P1 ;  /* 0x00005e0013007a0c */ /* 0x000fe40004f81270 */
[----:B------:R-:W-:Y:S02]  /*2f710*/  ISETP.GE.AND P0, PT, R14, c[0x0][0x17c], PT ;  /* 0x00005f000e007a0c */ /* 0x000fe40003f06270 */
[----:B------:R-:W-:Y:S02]  /*2f720*/  ISETP.LT.AND P1, PT, R11, c[0x0][0x178], !P1 ;  /* 0x00005e000b007a0c */ /* 0x000fe40004f21270 */
[----:B------:R-:W-:-:S02]  /*2f730*/  IADD3 R6, R9, c[0x0][0x198], RZ ;  /* 0x0000660009067a10 */ /* 0x000fc40007ffe0ff */
[----:B------:R-:W-:Y:S02]  /*2f740*/  ISETP.LT.AND P6, PT, R19, c[0x0][0x178], !P0 ;  /* 0x00005e0013007a0c */ /* 0x000fe400047c1270 */
[----:B------:R-:W-:Y:S02]  /*2f750*/  IADD3 R10, R28, 0xb7, RZ ;  /* 0x000000b71c0a7810 */ /* 0x000fe40007ffe0ff */
[C---:B------:R-:W-:Y:S01]  /*2f760*/  IADD3 R12, R6.reuse, c[0x0][0x198], RZ ;  /* 0x00006600060c7a10 */ /* 0x040fe20007ffe0ff */
[----:B------:R-:W-:Y:S01]  /*2f770*/  IMAD.WIDE R4, R6, 0x2, R16 ;  /* 0x0000000206047825 */ /* 0x000fe200078e0210 */
[----:B------:R-:W-:Y:S02]  /*2f780*/  ISETP.GE.AND P5, PT, R10, c[0x0][0x17c], PT ;  /* 0x00005f000a007a0c */ /* 0x000fe40003fa6270 */
[----:B------:R-:W-:Y:S01]  /*2f790*/  PRMT R10, R25, 0x7632, R10 ;  /* 0x00007632190a7816 */ /* 0x000fe2000000000a */
[----:B------:R-:W-:Y:S01]  /*2f7a0*/  IMAD.WIDE R6, R6, 0x2, R2 ;  /* 0x0000000206067825 */ /* 0x000fe200078e0202 */
[----:B------:R-:W-:Y:S01]  /*2f7b0*/  IADD3 R18, R28, 0xb5, RZ ;  /* 0x000000b51c127810 */ /* 0x000fe20007ffe0ff */
[----:B------:R-:W4:Y:S01]  /*2f7c0*/  LDL.LU R25, [R1+0x2cc] ;  /* 0x0002cc0001197983 */ /* 0x000f220000300800 */
[----:B------:R-:W-:Y:S01]  /*2f7d0*/  ISETP.LT.AND P0, PT, R11, c[0x0][0x178], !P0 ;  /* 0x00005e000b007a0c */ /* 0x000fe20004701270 */
[----:B------:R-:W-:Y:S01]  /*2f7e0*/  IMAD.WIDE R8, R12, 0x2, R16 ;  /* 0x000000020c087825 */ /* 0x000fe200078e0210 */
[----:B------:R-:W-:Y:S01]  /*2f7f0*/  ISETP.GE.AND P2, PT, R18, c[0x0][0x17c], PT ;  /* 0x00005f0012007a0c */ /* 0x000fe20003f46270 */
[----:B------:R0:W-:Y:S04]  /*2f800*/  @P4 STG.E.U16 [R4.64], R10 ;  /* 0x0000000a04004986 */ /* 0x0001e8000c101504 */
[----:B------:R-:W-:Y:S04]  /*2f810*/  @P1 STG.E.U16 [R6.64], R13 ;  /* 0x0000000d06001986 */ /* 0x000fe8000c101504 */
[----:B------:R1:W-:Y:S01]  /*2f820*/  @P6 STG.E.U16 [R8.64], R27 ;  /* 0x0000001b08006986 */ /* 0x0003e2000c101504 */
[----:B------:R-:W-:-:S02]  /*2f830*/  ISETP.LT.AND P6, PT, R19, c[0x0][0x178], !P2 ;  /* 0x00005e0013007a0c */ /* 0x000fc400057c1270 */
[----:B0-----:R-:W-:Y:S01]  /*2f840*/  PRMT R10, R27, 0x7632, R10 ;  /* 0x000076321b0a7816 */ /* 0x001fe2000000000a */
[C---:B------:R-:W-:Y:S01]  /*2f850*/  IMAD.WIDE R4, R12.reuse, 0x2, R2 ;  /* 0x000000020c047825 */ /* 0x040fe200078e0202 */
[----:B------:R-:W-:Y:S01]  /*2f860*/  IADD3 R12, R12, c[0x0][0x198], RZ ;  /* 0x000066000c0c7a10 */ /* 0x000fe20007ffe0ff */
[----:B-1----:R-:W4:Y:S01]  /*2f870*/  LDL.LU R27, [R1+0x23c] ;  /* 0x00023c00011b7983 */ /* 0x002f220000300800 */
[----:B------:R-:W-:-:S03]  /*2f880*/  ISETP.LT.AND P2, PT, R11, c[0x0][0x178], !P2 ;  /* 0x00005e000b007a0c */ /* 0x000fc60005741270 */
[C---:B------:R-:W-:Y:S01]  /*2f890*/  IMAD.WIDE R6, R12.reuse, 0x2, R16 ;  /* 0x000000020c067825 */ /* 0x040fe200078e0210 */
[----:B------:R-:W-:Y:S01]  /*2f8a0*/  IADD3 R9, R12, c[0x0][0x198], RZ ;  /* 0x000066000c097a10 */ /* 0x000fe20007ffe0ff */
[----:B---3--:R0:W-:Y:S01]  /*2f8b0*/  @P0 STG.E.U16 [R4.64], R26 ;  /* 0x0000001a04000986 */ /* 0x0081e2000c101504 */
[----:B------:R-:W-:Y:S02]  /*2f8c0*/  ISETP.LT.AND P0, PT, R19, c[0x0][0x178], !P3 ;  /* 0x00005e0013007a0c */ /* 0x000fe40005f01270 */
[----:B------:R-:W-:Y:S01]  /*2f8d0*/  PRMT R8, R26, 0x7632, R8 ;  /* 0x000076321a087816 */ /* 0x000fe20000000008 */
[----:B------:R1:W-:Y:S01]  /*2f8e0*/  @P6 STG.E.U16 [R6.64], R10 ;  /* 0x0000000a06006986 */ /* 0x0003e2000c101504 */
[----:B0-----:R-:W-:-:S03]  /*2f8f0*/  IMAD.WIDE R4, R12, 0x2, R2 ;  /* 0x000000020c047825 */ /* 0x001fc600078e0202 */
[----:B------:R-:W3:Y:S01]  /*2f900*/  LDL.LU R26, [R1+0x2bc] ;  /* 0x0002bc00011a7983 */ /* 0x000ee20000300800 */
[----:B-1----:R-:W-:Y:S01]  /*2f910*/  IADD3 R10, R28, 0xbb, RZ ;  /* 0x000000bb1c0a7810 */ /* 0x002fe20007ffe0ff */
[----:B------:R-:W-:Y:S02]  /*2f920*/  IMAD.WIDE R6, R9, 0x2, R16 ;  /* 0x0000000209067825 */ /* 0x000fe400078e0210 */
[----:B------:R-:W-:Y:S01]  /*2f930*/  @P2 STG.E.U16 [R4.64], R8 ;  /* 0x0000000804002986 */ /* 0x000fe2000c101504 */
[----:B------:R-:W-:Y:S02]  /*2f940*/  ISETP.GE.AND P2, PT, R10, c[0x0][0x17c], PT ;  /* 0x00005f000a007a0c */ /* 0x000fe40003f46270 */
[----:B--2---:R-:W-:Y:S01]  /*2f950*/  PRMT R10, R29, 0x7632, R10 ;  /* 0x000076321d0a7816 */ /* 0x004fe2000000000a */
[----:B------:R0:W-:Y:S04]  /*2f960*/  @P0 STG.E.U16 [R6.64], R29 ;  /* 0x0000001d06000986 */ /* 0x0001e8000c101504 */
[----:B0-----:R-:W2:Y:S01]  /*2f970*/  LDL.LU R29, [R1+0x1ec] ;  /* 0x0001ec00011d7983 */ /* 0x001ea20000300800 */
[----:B------:R-:W-:-:S02]  /*2f980*/  ISETP.LT.AND P3, PT, R11, c[0x0][0x178], !P3 ;  /* 0x00005e000b007a0c */ /* 0x000fc40005f61270 */
[----:B------:R-:W-:Y:S01]  /*2f990*/  IADD3 R14, R28, 0xb8, RZ ;  /* 0x000000b81c0e7810 */ /* 0x000fe20007ffe0ff */
[----:B------:R-:W-:Y:S01]  /*2f9a0*/  IMAD.WIDE R4, R9, 0x2, R2 ;  /* 0x0000000209047825 */ /* 0x000fe200078e0202 */
[----:B------:R-:W-:Y:S02]  /*2f9b0*/  ISETP.LT.AND P0, PT, R19, c[0x0][0x178], !P5 ;  /* 0x00005e0013007a0c */ /* 0x000fe40006f01270 */
[----:B------:R-:W-:Y:S02]  /*2f9c0*/  ISETP.GE.AND P4, PT, R14, c[0x0][0x17c], PT ;  /* 0x00005f000e007a0c */ /* 0x000fe40003f86270 */
[----:B------:R-:W-:Y:S02]  /*2f9d0*/  ISETP.LT.AND P5, PT, R11, c[0x0][0x178], !P5 ;  /* 0x00005e000b007a0c */ /* 0x000fe40006fa1270 */
[----:B------:R-:W-:-:S03]  /*2f9e0*/  IADD3 R6, R9, c[0x0][0x198], RZ ;  /* 0x0000660009067a10 */ /* 0x000fc60007ffe0ff */
[----:B------:R0:W-:Y:S01]  /*2f9f0*/  @P3 STG.E.U16 [R4.64], R15 ;  /* 0x0000000f04003986 */ /* 0x0001e2000c101504 */
[----:B------:R-:W-:Y:S02]  /*2fa00*/  ISETP.LT.AND P3, PT, R19, c[0x0][0x178], !P4 ;  /* 0x00005e0013007a0c */ /* 0x000fe40006761270 */
[----:B------:R-:W-:Y:S02]  /*2fa10*/  IADD3 R12, R6, c[0x0][0x198], RZ ;  /* 0x00006600060c7a10 */ /* 0x000fe40007ffe0ff */
[----:B------:R-:W-:Y:S02]  /*2fa20*/  IADD3 R18, R28, 0xb9, RZ ;  /* 0x000000b91c127810 */ /* 0x000fe40007ffe0ff */
[----:B------:R-:W-:Y:S01]  /*2fa30*/  ISETP.LT.AND P4, PT, R11, c[0x0][0x178], !P4 ;  /* 0x00005e000b007a0c */ /* 0x000fe20006781270 */
[----:B------:R-:W-:-:S04]  /*2fa40*/  IMAD.WIDE R8, R12, 0x2, R16 ;  /* 0x000000020c087825 */ /* 0x000fc800078e0210 */
[----:B0-----:R-:W-:Y:S01]  /*2fa50*/  IMAD.WIDE R4, R6, 0x2, R16 ;  /* 0x0000000206047825 */ /* 0x001fe200078e0210 */
[----:B------:R-:W-:-:S03]  /*2fa60*/  PRMT R15, R15, 0x7632, R15 ;  /* 0x000076320f0f7816 */ /* 0x000fc6000000000f */
[----:B------:R-:W-:Y:S01]  /*2fa70*/  IMAD.WIDE R6, R6, 0x2, R2 ;  /* 0x0000000206067825 */ /* 0x000fe200078e0202 */
[----:B------:R-:W-:Y:S01]  /*2fa80*/  ISETP.GE.AND P1, PT, R18, c[0x0][0x17c], PT ;  /* 0x00005f0012007a0c */ /* 0x000fe20003f26270 */
[----:B------:R0:W-:Y:S01]  /*2fa90*/  @P0 STG.E.U16 [R4.64], R10 ;  /* 0x0000000a04000986 */ /* 0x0001e2000c101504 */
[----:B------:R-:W-:-:S03]  /*2faa0*/  IADD3 R13, R28, 0xba, RZ ;  /* 0x000000ba1c0d7810 */ /* 0x000fc60007ffe0ff */
[----:B------:R1:W-:Y:S01]  /*2fab0*/  @P5 STG.E.U16 [R6.64], R15 ;  /* 0x0000000f06005986 */ /* 0x0003e2000c101504 */
[----:B------:R-:W-:-:S03]  /*2fac0*/  ISETP.GE.AND P6, PT, R13, c[0x0][0x17c], PT ;  /* 0x00005f000d007a0c */ /* 0x000fc60003fc6270 */
[----:B----4-:R4:W-:Y:S01]  /*2fad0*/  @P3 STG.E.U16 [R8.64], R25 ;  /* 0x0000001908003986 */ /* 0x0109e2000c101504 */
[----:B------:R-:W-:Y:S01]  /*2fae0*/  ISETP.LT.AND P3, PT, R19, c[0x0][0x178], !P1 ;  /* 0x00005e0013007a0c */ /* 0x000fe20004f61270 */
[C---:B0-----:R-:W-:Y:S01]  /*2faf0*/  IMAD.WIDE R4, R12.reuse, 0x2, R2 ;  /* 0x000000020c047825 */ /* 0x041fe200078e0202 */
[----:B------:R-:W-:Y:S02]  /*2fb00*/  IADD3 R12, R12, c[0x0][0x198], RZ ;  /* 0x000066000c0c7a10 */ /* 0x000fe40007ffe0ff */
[----:B------:R-:W-:Y:S02]  /*2fb10*/  ISETP.LT.AND P1, PT, R11, c[0x0][0x178], !P1 ;  /* 0x00005e000b007a0c */ /* 0x000fe40004f21270 */
[----:B------:R0:W-:Y:S01]  /*2fb20*/  @P4 STG.E.U16 [R4.64], R27 ;  /* 0x0000001b04004986 */ /* 0x0001e2000c101504 */
[----:B------:R-:W-:Y:S01]  /*2fb30*/  ISETP.LT.AND P4, PT, R19, c[0x0][0x178], !P6 ;  /* 0x00005e0013007a0c */ /* 0x000fe20007781270 */
[----:B-1----:R-:W-:Y:S01]  /*2fb40*/  IMAD.WIDE R6, R12, 0x2, R16 ;  /* 0x000000020c067825 */ /* 0x002fe200078e0210 */
[----:B------:R-:W-:-:S02]  /*2fb50*/  PRMT R10, R25, 0x7632, R10 ;  /* 0x00007632190a7816 */ /* 0x000fc4000000000a */
[C---:B----4-:R-:W-:Y:S02]  /*2fb60*/  IADD3 R9, R12.reuse, c[0x0][0x198], RZ ;  /* 0x000066000c097a10 */ /* 0x050fe40007ffe0ff */
[----:B------:R-:W-:Y:S01]  /*2fb70*/  PRMT R8, R27, 0x7632, R8 ;  /* 0x000076321b087816 */ /* 0x000fe20000000008 */
[----:B------:R1:W-:Y:S01]  /*2fb80*/  @P3 STG.E.U16 [R6.64], R10 ;  /* 0x0000000a06003986 */ /* 0x0003e2000c101504 */
[----:B------:R-:W-:Y:S01]  /*2fb90*/  ISETP.LT.AND P6, PT, R11, c[0x0][0x178], !P6 ;  /* 0x00005e000b007a0c */ /* 0x000fe200077c1270 */
[----:B0-----:R-:W-:Y:S01]  /*2fba0*/  IMAD.WIDE R4, R12, 0x2, R2 ;  /* 0x000000020c047825 */ /* 0x001fe200078e0202 */
[----:B------:R-:W-:Y:S01]  /*2fbb0*/  IADD3 R13, R28, 0xbc, RZ ;  /* 0x000000bc1c0d7810 */ /* 0x000fe20007ffe0ff */
[----:B------:R-:W4:Y:S02]  /*2fbc0*/  LDL.LU R27, [R1+0x2ac] ;  /* 0x0002ac00011b7983 */ /* 0x000f240000300800 */
[----:B-1----:R-:W-:Y:S02]  /*2fbd0*/  IMAD.WIDE R6, R9, 0x2, R16 ;  /* 0x0000000209067825 */ /* 0x002fe400078e0210 */
[----:B------:R0:W-:Y:S01]  /*2fbe0*/  @P1 STG.E.U16 [R4.64], R8 ;  /* 0x0000000804001986 */ /* 0x0001e2000c101504 */
[----:B------:R-:W-:-:S02]  /*2fbf0*/  ISETP.GE.AND P0, PT, R13, c[0x0][0x17c], PT ;  /* 0x00005f000d007a0c */ /* 0x000fc40003f06270 */
[C---:B------:R-:W-:Y:S02]  /*2fc00*/  IADD3 R10, R28.reuse, 0xbf, RZ ;  /* 0x000000bf1c0a7810 */ /* 0x040fe40007ffe0ff */
[----:B------:R-:W-:Y:S02]  /*2fc10*/  IADD3 R13, R28, 0xbe, RZ ;  /* 0x000000be1c0d7810 */ /* 0x000fe40007ffe0ff */
[----:B------:R-:W-:Y:S01]  /*2fc20*/  ISETP.GE.AND P1, PT, R10, c[0x0][0x17c], PT ;  /* 0x00005f000a007a0c */ /* 0x000fe20003f26270 */
[----:B0-----:R-:W-:Y:S01]  /*2fc30*/  IMAD.WIDE R4, R9, 0x2, R2 ;  /* 0x0000000209047825 */ /* 0x001fe200078e0202 */
[----:B------:R-:W-:Y:S02]  /*2fc40*/  ISETP.GE.AND P3, PT, R13, c[0x0][0x17c], PT ;  /* 0x00005f000d007a0c */ /* 0x000fe40003f66270 */
[----:B------:R-:W-:Y:S01]  /*2fc50*/  IADD3 R15, R28, 0xc1, RZ ;  /* 0x000000c11c0f7810 */ /* 0x000fe20007ffe0ff */
[----:B---3--:R0:W-:Y:S01]  /*2fc60*/  @P4 STG.E.U16 [R6.64], R26 ;  /* 0x0000001a06004986 */ /* 0x0081e2000c101504 */
[----:B------:R-:W-:-:S02]  /*2fc70*/  ISETP.LT.AND P4, PT, R19, c[0x0][0x178], !P2 ;  /* 0x00005e0013007a0c */ /* 0x000fc40005781270 */
[----:B------:R-:W-:Y:S02]  /*2fc80*/  ISETP.LT.AND P2, PT, R11, c[0x0][0x178], !P2 ;  /* 0x00005e000b007a0c */ /* 0x000fe40005741270 */
[----:B------:R-:W-:Y:S02]  /*2fc90*/  PRMT R10, R26, 0x7632, R10 ;  /* 0x000076321a0a7816 */ /* 0x000fe4000000000a */
[----:B0-----:R-:W-:-:S04]  /*2fca0*/  IADD3 R6, R9, c[0x0][0x198], RZ ;  /* 0x0000660009067a10 */ /* 0x001fc80007ffe0ff */
[C---:B------:R-:W-:Y:S01]  /*2fcb0*/  IADD3 R12, R6.reuse, c[0x0][0x198], RZ ;  /* 0x00006600060c7a10 */ /* 0x040fe20007ffe0ff */
[----:B--2---:R0:W-:Y:S01]  /*2fcc0*/  @P6 STG.E.U16 [R4.64], R29 ;  /* 0x0000001d04006986 */ /* 0x0041e2000c101504 */
[----:B------:R-:W-:Y:S02]  /*2fcd0*/  PRMT R13, R29, 0x7632, R13 ;  /* 0x000076321d0d7816 */ /* 0x000fe4000000000d */
[----:B------:R-:W-:Y:S02]  /*2fce0*/  ISETP.LT.AND P6, PT, R19, c[0x0][0x178], !P0 ;  /* 0x00005e0013007a0c */ /* 0x000fe400047c1270 */
[----:B------:R-:W-:Y:S02]  /*2fcf0*/  ISETP.LT.AND P0, PT, R11, c[0x0][0x178], !P0 ;  /* 0x00005e000b007a0c */ /* 0x000fe40004701270 */
[----:B------:R-:W2:Y:S01]  /*2fd00*/  LDL.LU R11, [R1+0x10bc] ;  /* 0x0010bc00010b7983 */ /* 0x000ea20000300800 */
[----:B0-----:R-:W-:-:S03]  /*2fd10*/  IMAD.WIDE R4, R6, 0x2, R16 ;  /* 0x0000000206047825 */ /* 0x001fc600078e0210 */
[----:B------:R-:W3:Y:S01]  /*2fd20*/  LDL.LU R29, [R1+0x2dc] ;  /* 0x0002dc00011d7983 */ /* 0x000ee20000300800 */
[----:B------:R-:W-:-:S03]  /*2fd30*/  IMAD.WIDE R6, R6, 0x2, R2 ;  /* 0x0000000206067825 */ /* 0x000fc600078e0202 */
[----:B------:R0:W-:Y:S04]  /*2fd40*/  @P4 STG.E.U16 [R4.64], R10 ;  /* 0x0000000a04004986 */ /* 0x0001e8000c101504 */
[----:B------:R1:W-:Y:S01]  /*2fd50*/  @P2 STG.E.U16 [R6.64], R13 ;  /* 0x0000000d06002986 */ /* 0x0003e2000c101504 */
[----:B------:R-:W-:-:S03]  /*2fd60*/  ISETP.GE.AND P2, PT, R15, c[0x0][0x17c], PT ;  /* 0x00005f000f007a0c */ /* 0x000fc60003f46270 */
[----:B------:R-:W3:Y:S04]  /*2fd70*/  LDL.LU R26, [R1+0x25c] ;  /* 0x00025c00011a7983 */ /* 0x000ee80000300800 */
[----:B------:R-:W3:Y:S01]  /*2fd80*/  LDL R15, [R1+0x8e0] ;  /* 0x0008e000010f7983 */ /* 0x000ee20000100800 */
[----:B------:R-:W-:Y:S01]  /*2fd90*/  IADD3 R14, R28, 0xbd, RZ ;  /* 0x000000bd1c0e7810 */ /* 0x000fe20007ffe0ff */
[----:B------:R-:W-:-:S03]  /*2fda0*/  IMAD.WIDE R8, R12, 0x2, R16 ;  /* 0x000000020c087825 */ /* 0x000fc600078e0210 */
[----:B------:R-:W-:Y:S01]  /*2fdb0*/  ISETP.GE.AND P5, PT, R14, c[0x0][0x17c], PT ;  /* 0x00005f000e007a0c */ /* 0x000fe20003fa6270 */
[C---:B0-----:R-:W-:Y:S01]  /*2fdc0*/  IMAD.WIDE R4, R12.reuse, 0x2, R2 ;  /* 0x000000020c047825 */ /* 0x041fe200078e0202 */
[----:B-1----:R-:W-:-:S04]  /*2fdd0*/  IADD3 R6, R12, c[0x0][0x198], RZ ;  /* 0x000066000c067a10 */ /* 0x002fc80007ffe0ff */
[----:B------:R-:W-:Y:S01]  /*2fde0*/  IADD3 R10, R6, c[0x0][0x198], RZ ;  /* 0x00006600060a7a10 */ /* 0x000fe20007ffe0ff */
[----:B----4-:R0:W-:Y:S01]  /*2fdf0*/  @P6 STG.E.U16 [R8.64], R27 ;  /* 0x0000001b08006986 */ /* 0x0101e2000c101504 */
[----:B------:R-:W-:Y:S02]  /*2fe00*/  ISETP.LT.AND P6, PT, R19, c[0x0][0x178], !P5 ;  /* 0x00005e0013007a0c */ /* 0x000fe40006fc1270 */
[----:B0-----:R-:W-:Y:S01]  /*2fe10*/  PRMT R9, R27, 0x7632, R9 ;  /* 0x000076321b097816 */ /* 0x001fe20000000009 */
[----:B------:R-:W-:Y:S04]  /*2fe20*/  STL [R1+0x24], R21 ;  /* 0x0000241501007387 */ /* 0x000fe80000100800 */
[----:B------:R-:W-:Y:S04]  /*2fe30*/  STL.64 [R1+0x28], R22 ;  /* 0x0000281601007387 */ /* 0x000fe80000100a00 */
[----:B------:R-:W-:Y:S01]  /*2fe40*/  STL [R1+0x10b8], R20 ;  /* 0x0010b81401007387 */ /* 0x000fe20000100800 */
[----:B------:R-:W-:-:S03]  /*2fe50*/  LOP3.LUT R27, R0, 0x40, RZ, 0x3c, !PT ;  /* 0x00000040001b7812 */ /* 0x000fc600078e3cff */
[----:B------:R-:W4:Y:S01]  /*2fe60*/  LDL.LU R25, [R1+0x2e0] ;  /* 0x0002e00001197983 */ /* 0x000f220000300800 */
[C---:B------:R-:W-:Y:S02]  /*2fe70*/  IADD3 R13, R28.reuse, 0xc4, RZ ;  /* 0x000000c41c0d7810 */ /* 0x040fe40007ffe0ff */
[----:B------:R-:W-:-:S04]  /*2fe80*/  IADD3 R14, R28, 0xc0, RZ ;  /* 0x000000c01c0e7810 */ /* 0x000fc80007ffe0ff */
[----:B------:R-:W-:Y:S01]  /*2fe90*/  ISETP.GE.AND P4, PT, R14, c[0x0][0x17c], PT ;  /* 0x00005f000e007a0c */ /* 0x000fe20003f86270 */
[----:B--2---:R0:W-:Y:S01]  /*2fea0*/  @P0 STG.E.U16 [R4.64], R11 ;  /* 0x0000000b04000986 */ /* 0x0041e2000c101504 */
[----:B------:R-:W-:Y:S02]  /*2feb0*/  ISETP.LT.AND P0, PT, R19, c[0x0][0x178], !P3 ;  /* 0x00005e0013007a0c */ /* 0x000fe40005f01270 */
[----:B------:R-:W-:Y:S01]  /*2fec0*/  PRMT R8, R11, 0x7632, R8 ;  /* 0x000076320b087816 */ /* 0x000fe20000000008 */
[----:B0-----:R-:W-:Y:S01]  /*2fed0*/  IMAD.WIDE R4, R6, 0x2, R16 ;  /* 0x0000000206047825 */ /* 0x001fe200078e0210 */
[----:B---3--:R-:W-:-:S03]  /*2fee0*/  ISETP.LT.AND P5, PT, R15, c[0x0][0x178], !P5 ;  /* 0x00005e000f007a0c */ /* 0x008fc60006fa1270 */
[----:B------:R-:W-:Y:S01]  /*2fef0*/  IMAD.WIDE R6, R6, 0x2, R2 ;  /* 0x0000000206067825 */ /* 0x000fe200078e0202 */
[----:B------:R0:W-:Y:S03]  /*2ff00*/  @P6 STG.E.U16 [R4.64], R9 ;  /* 0x0000000904006986 */ /* 0x0001e6000c101504 */
[----:B0-----:R-:W-:-:S06]  /*2ff10*/  IMAD.WIDE R4, R10, 0x2, R16 ;  /* 0x000000020a047825 */ /* 0x001fcc00078e0210 */
[----:B------:R0:W-:Y:S04]  /*2ff20*/  @P5 STG.E.U16 [R6.64], R8 ;  /* 0x0000000806005986 */ /* 0x0001e8000c101504 */
[----:B------:R1:W-:Y:S01]  /*2ff30*/  @P0 STG.E.U16 [R4.64], R29 ;  /* 0x0000001d04000986 */ /* 0x0003e2000c101504 */
[----:B0-----:R-:W-:Y:S02]  /*2ff40*/  PRMT R7, R29, 0x7632, R7 ;  /* 0x000076321d077816 */ /* 0x001fe40000000007 */
[----:B-1----:R-:W-:-:S05]  /*2ff50*/  LOP3.LUT R29, R0, 0x20, RZ, 0x3c, !PT ;  /* 0x00000020001d7812 */ /* 0x002fca00078e3cff */
[----:B------:R-:W0:Y:S01]  /*2ff60*/  LDS.128 R20, [R29] ;  /* 0x000000001d147984 */ /* 0x000e220000000c00 */
[----:B------:R-:W-:Y:S01]  /*2ff70*/  ISETP.LT.AND P3, PT, R15, c[0x0][0x178], !P3 ;  /* 0x00005e000f007a0c */ /* 0x000fe20005f61270 */
[----:B------:R-:W-:Y:S01]  /*2ff80*/  IMAD.WIDE R8, R10, 0x2, R2 ;  /* 0x000000020a087825 */ /* 0x000fe200078e0202 */
[----:B------:R-:W-:-:S11]  /*2ff90*/  PRMT R12, R26, 0x7632, R12 ;  /* 0x000076321a0c7816 */ /* 0x000fd6000000000c */
[----:B------:R1:W-:Y:S04]  /*2ffa0*/  @P3 STG.E.U16 [R8.64], R26 ;  /* 0x0000001a08003986 */ /* 0x0003e8000c101504 */
[----:B0-----:R-:W-:Y:S01]  /*2ffb0*/  STL [R1+0x34], R21 ;  /* 0x0000341501007387 */ /* 0x001fe20000100800 */
[----:B-1----:R-:W-:-:S03]  /*2ffc0*/  IMAD.MOV.U32 R26, RZ, RZ, R20 ;  /* 0x000000ffff1a7224 */ /* 0x002fc600078e0014 */
[----:B------:R-:W-:Y:S04]  /*2ffd0*/  STL.64 [R1+0x38], R22 ;  /* 0x0000381601007387 */ /* 0x000fe80000100a00 */
[----:B------:R-:W0:Y:S01]  /*2ffe0*/  LDS.128 R20, [R27] ;  /* 0x000000001b147984 */ /* 0x000e220000000c00 */
[----:B------:R-:W-:Y:S02]  /*2fff0*/  ISETP.LT.AND P0, PT, R19, c[0x0][0x178], !P1 ;  /* 0x00005e0013007a0c */ /* 0x000fe40004f01270 */
[----:B------:R-:W-:-:S05]  /*30000*/  IADD3 R8, R10, c[0x0][0x198], RZ ;  /* 0x000066000a087a10 */ /* 0x000fca0007ffe0ff */
[----:B------:R-:W-:-:S06]  /*30010*/  IMAD.WIDE R4, R8, 0x2, R16 ;  /* 0x0000000208047825 */ /* 0x000fcc00078e0210 */
[----:B------:R1:W-:Y:S01]  /*30020*/  @P0 STG.E.U16 [R4.64], R7 ;  /* 0x0000000704000986 */ /* 0x0003e2000c101504 */
[----:B------:R-:W-:-:S03]  /*30030*/  ISETP.GE.AND P0, PT, R13, c[0x0][0x17c], PT ;  /* 0x00005f000d007a0c */ /* 0x000fc60003f06270 */
[----:B------:R-:W2:Y:S04]  /*30040*/  LDL.LU R13, [R1+0x300] ;  /* 0x00030000010d7983 */ /* 0x000ea80000300800 */
[----:B0-----:R-:W-:Y:S01]  /*30050*/  STL [R1+0x14], R21 ;  /* 0x0000141501007387 */ /* 0x001fe20000100800 */
[----:B------:R-:W-:-:S03]  /*30060*/  IMAD.MOV.U32 R14, RZ, RZ, R20 ;  /* 0x000000ffff0e7224 */ /* 0x000fc600078e0014 */
[----:B------:R-:W-:Y:S04]  /*30070*/  STL.64 [R1+0x18], R22 ;  /* 0x0000181601007387 */ /* 0x000fe80000100a00 */
[----:B------:R-:W3:Y:S01]  /*30080*/  LDL.LU R20, [R1+0x10b8] ;  /* 0x0010b80001147983 */ /* 0x000ee20000300800 */
[----:B------:R-:W-:Y:S02]  /*30090*/  IADD3 R11, R28, 0xc2, RZ ;  /* 0x000000c21c0b7810 */ /* 0x000fe40007ffe0ff */
[----:B------:R-:W-:Y:S02]  /*300a0*/  ISETP.LT.AND P1, PT, R15, c[0x0][0x178], !P1 ;  /* 0x00005e000f007a0c */ /* 0x000fe40004f21270 */
[----:B------:R-:W-:Y:S02]  /*300b0*/  ISETP.LT.AND P3, PT, R19, c[0x0][0x178], !P4 ;  /* 0x00005e0013007a0c */ /* 0x000fe40006761270 */
[----:B------:R-:W-:-:S02]  /*300c0*/  ISETP.LT.AND P4, PT, R15, c[0x0][0x178], !P4 ;  /* 0x00005e000f007a0c */ /* 0x000fc40006781270 */
[----:B------:R-:W-:Y:S02]  /*300d0*/  ISETP.GE.AND P6, PT, R11, c[0x0][0x17c], PT ;  /* 0x00005f000b007a0c */ /* 0x000fe40003fc6270 */
[----:B------:R-:W-:Y:S02]  /*300e0*/  IADD3 R11, R28, 0xc3, RZ ;  /* 0x000000c31c0b7810 */ /* 0x000fe40007ffe0ff */
[C---:B------:R-:W-:Y:S01]  /*300f0*/  IADD3 R6, R8.reuse, c[0x0][0x198], RZ ;  /* 0x0000660008067a10 */ /* 0x040fe20007ffe0ff */
[----:B------:R-:W-:Y:S01]  /*30100*/  IMAD.WIDE R8, R8, 0x2, R2 ;  /* 0x0000000208087825 */ /* 0x000fe200078e0202 */
[----:B------:R-:W-:-:S03]  /*30110*/  ISETP.GE.AND P5, PT, R11, c[0x0][0x17c], PT ;  /* 0x00005f000b007a0c */ /* 0x000fc60003fa6270 */
[----:B------:R-:W-:Y:S01]  /*30120*/  IMAD.WIDE R10, R6, 0x2, R16 ;  /* 0x00000002060a7825 */ /* 0x000fe200078e0210 */
[----:B------:R-:W-:-:S03]  /*30130*/  LOP3.LUT R24, R0, 0x60, RZ, 0x3c, !PT ;  /* 0x0000006000187812 */ /* 0x000fc600078e3cff */
[----:B-1----:R-:W-:Y:S01]  /*30140*/  IMAD.WIDE R4, R6, 0x2, R2 ;  /* 0x0000000206047825 */ /* 0x002fe200078e0202 */
[----:B------:R-:W-:Y:S04]  /*30150*/  @P1 STG.E.U16 [R8.64], R12 ;  /* 0x0000000c08001986 */ /* 0x000fe8000c101504 */
[----:B----4-:R0:W-:Y:S02]  /*30160*/  @P3 STG.E.U16 [R10.64], R25 ;  /* 0x000000190a003986 */ /* 0x0101e4000c101504 */
[----:B0-----:R-:W-:Y:S02]  /*30170*/  PRMT R11, R25, 0x7632, R11 ;  /* 0x00007632190b7816 */ /* 0x001fe4000000000b */
[----:B------:R-:W4:Y:S04]  /*30180*/  LDL.LU R25, [R1+0x310] ;  /* 0x0003100001197983 */ /* 0x000f280000300800 */
[----:B---3--:R0:W-:Y:S02]  /*30190*/  @P4 STG.E.U16 [R4.64], R20 ;  /* 0x0000001404004986 */ /* 0x0081e4000c101504 */
[----:B0-----:R-:W-:-:S02]  /*301a0*/  PRMT R5, R20, 0x7632, R5 ;  /* 0x0000763214057816 */ /* 0x001fc40000000005 */
[----:B------:R-:W0:Y:S04]  /*301b0*/  LDS.128 R20, [R24] ;  /* 0x0000000018147984 */ /* 0x000e280000000c00 */
[----:B0-----:R-:W-:Y:S01]  /*301c0*/  STL [R1+0x4], R21 ;  /* 0x0000041501007387 */ /* 0x001fe20000100800 */
[----:B------:R-:W-:-:S03]  /*301d0*/  IMAD.MOV.U32 R24, RZ, RZ, R20 ;  /* 0x000000ffff187224 */ /* 0x000fc600078e0014 */
[----:B------:R0:W-:Y:S04]  /*301e0*/  STL.64 [R1+0x8], R22 ;  /* 0x0000081601007387 */ /* 0x0001e80000100a00 */
[----:B0-----:R-:W3:Y:S04]  /*301f0*/  LDL.LU.64 R22, [R1+0x10b0] ;  /* 0x0010b00001167983 */ /* 0x001ee80000300a00 */
[----:B------:R-:W3:Y:S01]  /*30200*/  LDL.LU.64 R20, [R1+0x10a8] ;  /* 0x0010a80001147983 */ /* 0x000ee20000300a00 */
[----:B------:R-:W-:Y:S02]  /*30210*/  ISETP.LT.AND P3, PT, R19, c[0x0][0x178], !P2 ;  /* 0x00005e0013007a0c */ /* 0x000fe40005761270 */
[----:B------:R-:W-:-:S02]  /*30220*/  IADD3 R6, R6, c[0x0][0x198], RZ ;  /* 0x0000660006067a10 */ /* 0x000fc40007ffe0ff */
[----:B------:R-:W-:Y:S02]  /*30230*/  ISETP.LT.AND P2, PT, R15, c[0x0][0x178], !P2 ;  /* 0x00005e000f007a0c */ /* 0x000fe40005741270 */
[----:B------:R-:W-:Y:S01]  /*30240*/  ISETP.LT.AND P4, PT, R19, c[0x0][0x178], !P6 ;  /* 0x00005e0013007a0c */ /* 0x000fe20007781270 */
[----:B------:R-:W-:Y:S01]  /*30250*/  IMAD.WIDE R8, R6, 0x2, R16 ;  /* 0x0000000206087825 */ /* 0x000fe200078e0210 */
[----:B------:R-:W-:Y:S02]  /*30260*/  IADD3 R7, R28, 0xc5, RZ ;  /* 0x000000c51c077810 */ /* 0x000fe40007ffe0ff */
[C---:B------:R-:W-:Y:S02]  /*30270*/  IADD3 R4, R6.reuse, c[0x0][0x198], RZ ;  /* 0x0000660006047a10 */ /* 0x040fe40007ffe0ff */
[----:B------:R-:W-:Y:S01]  /*30280*/  ISETP.GE.AND P1, PT, R7, c[0x0][0x17c], PT ;  /* 0x00005f0007007a0c */ /* 0x000fe20003f26270 */
[----:B------:R-:W-:Y:S01]  /*30290*/  IMAD.WIDE R6, R6, 0x2, R2 ;  /* 0x0000000206067825 */ /* 0x000fe200078e0202 */
[----:B------:R0:W-:Y:S01]  /*302a0*/  @P3 STG.E.U16 [R8.64], R11 ;  /* 0x0000000b08003986 */ /* 0x0001e2000c101504 */
[----:B------:R-:W-:-:S03]  /*302b0*/  ISETP.LT.AND P6, PT, R15, c[0x0][0x178], !P6 ;  /* 0x00005e000f007a0c */ /* 0x000fc600077c1270 */
[----:B------:R1:W-:Y:S01]  /*302c0*/  @P2 STG.E.U16 [R6.64], R5 ;  /* 0x0000000506002986 */ /* 0x0003e2000c101504 */
[----:B------:R-:W-:Y:S01]  /*302d0*/  ISETP.LT.AND P2, PT, R19, c[0x0][0x178], !P5 ;  /* 0x00005e0013007a0c */ /* 0x000fe20006f41270 */
[----:B0-----:R-:W-:-:S05]  /*302e0*/  IMAD.WIDE R8, R4, 0x2, R16 ;  /* 0x0000000204087825 */ /* 0x001fca00078e0210 */
[----:B--2---:R0:W-:Y:S01]  /*302f0*/  @P4 STG.E.U16 [R8.64], R13 ;  /* 0x0000000d08004986 */ /* 0x0041e2000c101504 */
[C---:B-1----:R-:W-:Y:S02]  /*30300*/  IADD3 R6, R28.reuse, 0xc7, RZ ;  /* 0x000000c71c067810 */ /* 0x042fe40007ffe0ff */
[----:B------:R-:W-:Y:S02]  /*30310*/  IADD3 R10, R28, 0xc6, RZ ;  /* 0x000000c61c0a7810 */ /* 0x000fe40007ffe0ff */
[----:B------:R-:W-:Y:S02]  /*30320*/  ISETP.LT.AND P5, PT, R15, c[0x0][0x178], !P5 ;  /* 0x00005e000f007a0c */ /* 0x000fe40006fa1270 */
[C---:B0-----:R-:W-:Y:S01]  /*30330*/  IADD3 R8, R4.reuse, c[0x0][0x198], RZ ;  /* 0x0000660004087a10 */ /* 0x041fe20007ffe0ff */
[----:B------:R-:W-:Y:S01]  /*30340*/  IMAD.WIDE R4, R4, 0x2, R2 ;  /* 0x0000000204047825 */ /* 0x000fe200078e0202 */
[----:B------:R-:W-:-:S04]  /*30350*/  ISETP.GE.AND P4, PT, R6, c[0x0][0x17c], PT ;  /* 0x00005f0006007a0c */ /* 0x000fc80003f86270 */
[----:B------:R0:W-:Y:S01]  /*30360*/  @P6 STG.E.U16 [R4.64], R26 ;  /* 0x0000001a04006986 */ /* 0x0001e2000c101504 */
[----:B------:R-:W-:Y:S01]  /*30370*/  ISETP.LT.AND P6, PT, R19, c[0x0][0x178], !P0 ;  /* 0x00005e0013007a0c */ /* 0x000fe200047c1270 */
[----:B------:R-:W-:Y:S01]  /*30380*/  IMAD.WIDE R6, R8, 0x2, R16 ;  /* 0x0000000208067825 */ /* 0x000fe200078e0210 */
[----:B------:R-:W-:Y:S02]  /*30390*/  ISETP.GE.AND P3, PT, R10, c[0x0][0x17c], PT ;  /* 0x00005f000a007a0c */ /* 0x000fe40003f66270 */
[----:B------:R-:W-:Y:S02]  /*303a0*/  PRMT R9, R13, 0x7632, R9 ;  /* 0x000076320d097816 */ /* 0x000fe40000000009 */
[----:B------:R-:W-:Y:S02]  /*303b0*/  IADD3 R10, R8, c[0x0][0x198], RZ ;  /* 0x00006600080a7a10 */ /* 0x000fe40007ffe0ff */
[----:B------:R-:W-:Y:S01]  /*303c0*/  PRMT R11, R26, 0x7632, R11 ;  /* 0x000076321a0b7816 */ /* 0x000fe2000000000b */
[----:B------:R1:W-:Y:S01]  /*303d0*/  @P2 STG.E.U16 [R6.64], R9 ;  /* 0x0000000906002986 */ /* 0x0003e2000c101504 */
[----:B0-----:R-:W-:Y:S01]  /*303e0*/  IMAD.WIDE R4, R8, 0x2, R2 ;  /* 0x0000000208047825 */ /* 0x001fe200078e0202 */
[----:B------:R-:W-:-:S02]  /*303f0*/  ISETP.LT.AND P0, PT, R15, c[0x0][0x178], !P0 ;  /* 0x00005e000f007a0c */ /* 0x000fc40004701270 */
[----:B------:R-:W2:Y:S04]  /*30400*/  LDL.LU R26, [R1+0x10a0] ;  /* 0x0010a000011a7983 */ /* 0x000ea80000300800 */
[----:B------:R-:W-:Y:S01]  /*30410*/  @P5 STG.E.U16 [R4.64], R11 ;  /* 0x0000000b04005986 */ /* 0x000fe2000c101504 */
[----:B-1----:R-:W-:-:S05]  /*30420*/  IMAD.WIDE R6, R10, 0x2, R16 ;  /* 0x000000020a067825 */ /* 0x002fca00078e0210 */
[----:B----4-:R-:W-:Y:S04]  /*30430*/  @P6 STG.E.U16 [R6.64], R25 ;  /* 0x0000001906006986 */ /* 0x010fe8000c101504 */
[----:B------:R-:W0:Y:S01]  /*30440*/  LDS.128 R4, [R0+0x800] ;  /* 0x0008000000047984 */ /* 0x000e220000000c00 */
[C---:B------:R-:W-:Y:S01]  /*30450*/  IMAD.WIDE R8, R10.reuse, 0x2, R2 ;  /* 0x000000020a087825 */ /* 0x040fe200078e0202 */
[----:B------:R-:W-:-:S04]  /*30460*/  IADD3 R10, R10, c[0x0][0x198], RZ ;  /* 0x000066000a0a7a10 */ /* 0x000fc80007ffe0ff */
[----:B------:R1:W-:Y:S01]  /*30470*/  @P0 STG.E.U16 [R8.64], R14 ;  /* 0x0000000e08000986 */ /* 0x0003e2000c101504 */
[----:B------:R-:W-:Y:S01]  /*30480*/  ISETP.LT.AND P0, PT, R19, c[0x0][0x178], !P1 ;  /* 0x00005e0013007a0c */ /* 0x000fe20004f01270 */
[----:B-1----:R-:W-:Y:S02]  /*30490*/  IMAD.WIDE R8, R10, 0x2, R16 ;  /* 0x000000020a087825 */ /* 0x002fe400078e0210 */
[----:B0-----:R0:W-:Y:S04]  /*304a0*/  STL [R1+0x109c], R6 ;  /* 0x00109c0601007387 */ /* 0x0011e80000100800 */
[----:B0-----:R-:W4:Y:S04]  /*304b0*/  LDL R6, [R1+0x8e0] ;  /* 0x0008e00001067983 */ /* 0x001f280000100800 */
[----:B------:R0:W-:Y:S04]  /*304c0*/  STL [R1+0x1098], R7 ;  /* 0x0010980701007387 */ /* 0x0001e80000100800 */
[----:B0-----:R-:W2:Y:S01]  /*304d0*/  LDL R7, [R1+0x12c] ;  /* 0x00012c0001077983 */ /* 0x001ea20000100800 */
[----:B---3--:R-:W-:-:S03]  /*304e0*/  PRMT R20, R25, 0x7632, R20 ;  /* 0x0000763219147816 */ /* 0x008fc60000000014 */
[----:B------:R-:W3:Y:S04]  /*304f0*/  LDL.LU R25, [R1+0x350] ;  /* 0x0003500001197983 */ /* 0x000ee80000300800 */
[----:B------:R0:W-:Y:S04]  /*30500*/  @P0 STG.E.U16 [R8.64], R20 ;  /* 0x0000001408000986 */ /* 0x0001e8000c101504 */
[----:B0-----:R-:W2:Y:S01]  /*30510*/  LDL.LU R9, [R1+0x320] ;  /* 0x0003200001097983 */ /* 0x001ea20000300800 */
[----:B------:R-:W-:Y:S02]  /*30520*/  ISETP.LT.AND P1, PT, R15, c[0x0][0x178], !P1 ;  /* 0x00005e000f007a0c */ /* 0x000fe40004f21270 */
[----:B------:R-:W-:-:S02]  /*30530*/  ISETP.LT.AND P6, PT, R19, c[0x0][0x178], !P3 ;  /* 0x00005e0013007a0c */ /* 0x000fc40005fc1270 */
[C---:B------:R-:W-:Y:S02]  /*30540*/  IADD3 R12, R28.reuse, 0xc8, RZ ;  /* 0x000000c81c0c7810 */ /* 0x040fe40007ffe0ff */
[----:B------:R-:W-:Y:S02]  /*30550*/  IADD3 R13, R28, 0xc9, RZ ;  /* 0x000000c91c0d7810 */ /* 0x000fe40007ffe0ff */
[C---:B------:R-:W-:Y:S01]  /*30560*/  IADD3 R0, R10.reuse, c[0x0][0x198], RZ ;  /* 0x000066000a007a10 */ /* 0x040fe20007ffe0ff */
[----:B------:R-:W-:Y:S01]  /*30570*/  IMAD.WIDE R10, R10, 0x2, R2 ;  /* 0x000000020a0a7825 */ /* 0x000fe200078e0202 */
[----:B------:R-:W-:Y:S02]  /*30580*/  ISETP.GE.AND P2, PT, R12, c[0x0][0x17c], PT ;  /* 0x00005f000c007a0c */ /* 0x000fe40003f46270 */
[----:B------:R-:W-:Y:S01]  /*30590*/  ISETP.GE.AND P5, PT, R13, c[0x0][0x17c], PT ;  /* 0x00005f000d007a0c */ /* 0x000fe20003fa6270 */
[----:B------:R-:W-:Y:S01]  /*305a0*/  IMAD.WIDE R12, R0, 0x2, R16 ;  /* 0x00000002000c7825 */ /* 0x000fe200078e0210 */
[----:B------:R-:W-:-:S05]  /*305b0*/  PRMT R18, R14, 0x7632, R18 ;  /* 0x000076320e127816 */ /* 0x000fca0000000012 */
[----:B------:R0:W-:Y:S01]  /*305c0*/  @P1 STG.E.U16 [R10.64], R18 ;  /* 0x000000120a001986 */ /* 0x0001e2000c101504 */
[----:B------:R-:W-:Y:S01]  /*305d0*/  IMAD.WIDE R14, R0, 0x2, R2 ;  /* 0x00000002000e7825 */ /* 0x000fe200078e0202 */
[----:B------:R-:W-:Y:S02]  /*305e0*/  PRMT R21, R24, 0x7632, R21 ;  /* 0x0000763218157816 */ /* 0x000fe40000000015 */
[----:B------:R-:W-:Y:S01]  /*305f0*/  IADD3 R20, R28, 0xcc, RZ ;  /* 0x000000cc1c147810 */ /* 0x000fe20007ffe0ff */
[----:B--2---:R-:W-:Y:S01]  /*30600*/  @P6 STG.E.U16 [R12.64], R9 ;  /* 0x000000090c006986 */ /* 0x004fe2000c101504 */
[----:B0-----:R-:W-:-:S03]  /*30610*/  PRMT R18, R9, 0x7632, R18 ;  /* 0x0000763209127816 */ /* 0x001fc60000000012 */
[----:B------:R0:W1:Y:S04]  /*30620*/  LDS.128 R8, [R29+0x800] ;  /* 0x000800001d087984 */ /* 0x0000680000000c00 */
[----:B0-----:R-:W2:Y:S01]  /*30630*/  LDL.LU R29, [R1+0x340] ;  /* 0x00034000011d7983 */ /* 0x001ea20000300800 */
[----:B----4-:R-:W-:Y:S02]  /*30640*/  ISETP.LT.AND P3, PT, R6, c[0x0][0x178], !P3 ;  /* 0x00005e0006007a0c */ /* 0x010fe40005f61270 */
[----:B------:R-:W-:Y:S02]  /*30650*/  ISETP.LT.AND P1, PT, R7, c[0x0][0x178], !P4 ;  /* 0x00005e0007007a0c */ /* 0x000fe40006721270 */
[----:B------:R-:W-:Y:S02]  /*30660*/  IADD3 R12, R0, c[0x0][0x198], RZ ;  /* 0x00006600000c7a10 */ /* 0x000fe40007ffe0ff */
[----:B------:R-:W-:-:S02]  /*30670*/  ISETP.LT.AND P4, PT, R6, c[0x0][0x178], !P4 ;  /* 0x00005e0006007a0c */ /* 0x000fc40006781270 */
[----:B------:R-:W-:-:S05]  /*30680*/  IADD3 R0, R12, c[0x0][0x198], RZ ;  /* 0x000066000c007a10 */ /* 0x000fca0007ffe0ff */
[----:B------:R0:W-:Y:S01]  /*30690*/  @P3 STG.E.U16 [R14.64], R24 ;  /* 0x000000180e003986 */ /* 0x0001e2000c101504 */
[----:B------:R-:W-:Y:S01]  /*306a0*/  ISETP.LT.AND P3, PT, R7, c[0x0][0x178], !P2 ;  /* 0x00005e0007007a0c */ /* 0x000fe20005761270 */
[----:B0-----:R-:W-:-:S04]  /*306b0*/  IMAD.WIDE R14, R12, 0x2, R16 ;  /* 0x000000020c0e7825 */ /* 0x001fc800078e0210 */
[----:B------:R-:W-:Y:S01]  /*306c0*/  IMAD.WIDE R12, R12, 0x2, R2 ;  /* 0x000000020c0c7825 */ /* 0x000fe200078e0202 */
[----:B------:R0:W-:Y:S01]  /*306d0*/  @P1 STG.E.U16 [R14.64], R18 ;  /* 0x000000120e001986 */ /* 0x0001e2000c101504 */
[----:B---3--:R-:W-:-:S03]  /*306e0*/  PRMT R22, R25, 0x7632, R22 ;  /* 0x0000763219167816 */ /* 0x008fc60000000016 */
[----:B------:R-:W-:Y:S01]  /*306f0*/  @P4 STG.E.U16 [R12.64], R21 ;  /* 0x000000150c004986 */ /* 0x000fe2000c101504 */
[----:B0-----:R-:W-:-:S05]  /*30700*/  IMAD.WIDE R14, R0, 0x2, R16 ;  /* 0x00000002000e7825 */ /* 0x001fca00078e0210 */
[----:B------:R0:W-:Y:S01]  /*30710*/  @P3 STG.E.U16 [R14.64], R25 ;  /* 0x000000190e003986 */ /* 0x0001e2000c101504 */
[----:B------:R-:W-:-:S03]  /*30720*/  ISETP.LT.AND P2, PT, R6, c[0x0][0x178], !P2 ;  /* 0x00005e0006007a0c */ /* 0x000fc60005741270 */
[----:B0-----:R-:W0:Y:S01]  /*30730*/  S2R R25, SR_TID.X ;  /* 0x0000000000197919 */ /* 0x001e220000002100 */
[----:B------:R-:W-:Y:S01]  /*30740*/  ISETP.LT.AND P4, PT, R7, c[0x0][0x178], !P5 ;  /* 0x00005e0007007a0c */ /* 0x000fe20006f81270 */
[C---:B------:R-:W-:Y:S01]  /*30750*/  IMAD.WIDE R12, R0.reuse, 0x2, R2 ;  /* 0x00000002000c7825 */ /* 0x040fe200078e0202 */
[----:B------:R-:W-:Y:S02]  /*30760*/  IADD3 R0, R0, c[0x0][0x198], RZ ;  /* 0x0000660000007a10 */ /* 0x000fe40007ffe0ff */
[----:B------:R-:W-:Y:S02]  /*30770*/  ISETP.GE.AND P1, PT, R20, c[0x0][0x17c], PT ;  /* 0x00005f0014007a0c */ /* 0x000fe40003f26270 */
[----:B------:R-:W-:Y:S01]  /*30780*/  IADD3 R19, R28, 0xca, RZ ;  /* 0x000000ca1c137810 */ /* 0x000fe20007ffe0ff */
[----:B------:R-:W-:Y:S01]  /*30790*/  IMAD.WIDE R20, R0, 0x2, R16 ;  /* 0x0000000200147825 */ /* 0x000fe200078e0210 */
[----:B------:R-:W-:Y:S01]  /*307a0*/  ISETP.LT.AND P5, PT, R6, c[0x0][0x178], !P5 ;  /* 0x00005e0006007a0c */ /* 0x000fe20006fa1270 */
[----:B------:R-:W-:Y:S01]  /*307b0*/  @P2 STG.E.U16 [R12.64], R4 ;  /* 0x000000040c002986 */ /* 0x000fe2000c101504 */
[----:B------:R-:W-:-:S02]  /*307c0*/  ISETP.GE.AND P0, PT, R19, c[0x0][0x17c], PT ;  /* 0x00005f0013007a0c */ /* 0x000fc40003f06270 */
[C---:B------:R-:W-:Y:S01]  /*307d0*/  IADD3 R19, R28.reuse, 0xcb, RZ ;  /* 0x000000cb1c137810 */ /* 0x040fe20007ffe0ff */
[----:B------:R0:W-:Y:S01]  /*307e0*/  @P4 STG.E.U16 [R20.64], R22 ;  /* 0x0000001614004986 */ /* 0x0001e2000c101504 */
[----:B------:R-:W-:-:S03]  /*307f0*/  IADD3 R18, R28, 0xcd, RZ ;  /* 0x000000cd1c127810 */ /* 0x000fc60007ffe0ff */
[----:B------:R3:W4:Y:S01]  /*30800*/  LDS.128 R12, [R27+0x800] ;  /* 0x000800001b0c7984 */ /* 0x0007220000000c00 */
[----:B------:R-:W-:Y:S02]  /*30810*/  ISETP.LT.AND P2, PT, R7, c[0x0][0x178], !P0 ;  /* 0x00005e0007007a0c */ /* 0x000fe40004741270 */
[----:B------:R-:W-:Y:S01]  /*30820*/  ISETP.GE.AND P6, PT, R19, c[0x0][0x17c], PT ;  /* 0x00005f0013007a0c */ /* 0x000fe20003fc6270 */
[C---:B0-----:R-:W-:Y:S01]  /*30830*/  IMAD.SHL.U32 R21, R25.reuse, 0x800, RZ ;  /* 0x0000080019157824 */ /* 0x041fe200078e00ff */
[----:B---3--:R-:W3:Y:S01]  /*30840*/  LDL.LU R27, [R1+0x330] ;  /* 0x00033000011b7983 */ /* 0x008ee20000300800 */
[----:B------:R-:W-:Y:S01]  /*30850*/  ISETP.GE.AND P3, PT, R18, c[0x0][0x17c], PT ;  /* 0x00005f0012007a0c */ /* 0x000fe20003f66270 */
[----:B------:R-:W-:Y:S01]  /*30860*/  IMAD.WIDE R18, R0, 0x2, R2 ;  /* 0x0000000200127825 */ /* 0x000fe200078e0202 */
[----:B------:R-:W-:Y:S02]  /*30870*/  ISETP.LT.AND P4, PT, R6, c[0x0][0x178], !P0 ;  /* 0x00005e0006007a0c */ /* 0x000fe40004781270 */
[----:B------:R-:W-:-:S02]  /*30880*/  LOP3.LUT R24, R25, 0x7f, RZ, 0xc0, !PT ;  /* 0x0000007f19187812 */ /* 0x000fc400078ec0ff */
[----:B------:R-:W-:Y:S02]  /*30890*/  LOP3.LUT R21, R21, 0x3000, RZ, 0xc0, !PT ;  /* 0x0000300015157812 */ /* 0x000fe400078ec0ff */
[----:B------:R-:W-:Y:S02]  /*308a0*/  PRMT R23, R4, 0x7632, R23 ;  /* 0x0000763204177816 */ /* 0x000fe40000000017 */
[----:B------:R-:W-:Y:S01]  /*308b0*/  IADD3 R0, R0, c[0x0][0x198], RZ ;  /* 0x0000660000007a10 */ /* 0x000fe20007ffe0ff */
[----:B------:R-:W-:Y:S02]  /*308c0*/  IMAD R21, R24, 0x10, R21 ;  /* 0x0000001018157824 */ /* 0x000fe400078e0215 */
[----:B------:R0:W-:Y:S02]  /*308d0*/  @P5 STG.E.U16 [R18.64], R23 ;  /* 0x0000001712005986 */ /* 0x0001e4000c101504 */
[----:B------:R-:W-:-:S04]  /*308e0*/  IMAD.WIDE R24, R0, 0x2, R16 ;  /* 0x0000000200187825 */ /* 0x000fc800078e0210 */
[----:B0-----:R-:W-:Y:S01]  /*308f0*/  IMAD.WIDE R18, R0, 0x2, R2 ;  /* 0x0000000200127825 */ /* 0x001fe200078e0202 */
[----:B--2---:R-:W-:Y:S04]  /*30900*/  @P2 STG.E.U16 [R24.64], R29 ;  /* 0x0000001d18002986 */ /* 0x004fe8000c101504 */
[----:B-1----:R0:W-:Y:S02]  /*30910*/  @P4 STG.E.U16 [R18.64], R8 ;  /* 0x0000000812004986 */ /* 0x0021e4000c101504 */
[----:B0-----:R-:W-:Y:S02]  /*30920*/  PRMT R8, R29, 0x7632, R8 ;  /* 0x000076321d087816 */ /* 0x001fe40000000008 */
[----:B------:R-:W2:Y:S01]  /*30930*/  LDL.LU R29, [R1+0x2f0] ;  /* 0x0002f000011d7983 */ /* 0x000ea20000300800 */
[----:B------:R-:W-:-:S02]  /*30940*/  LOP3.LUT R21, R21, 0x60, RZ, 0x3c, !PT ;  /* 0x0000006015157812 */ /* 0x000fc400078e3cff */
[C---:B------:R-:W-:Y:S02]  /*30950*/  ISETP.LT.AND P5, PT, R7.reuse, c[0x0][0x178], !P6 ;  /* 0x00005e0007007a0c */ /* 0x040fe400077a1270 */
[----:B------:R-:W-:Y:S02]  /*30960*/  ISETP.LT.AND P6, PT, R6, c[0x0][0x178], !P6 ;  /* 0x00005e0006007a0c */ /* 0x000fe400077c1270 */
[----:B------:R-:W0:Y:S01]  /*30970*/  LDS.128 R20, [R21+0x800] ;  /* 0x0008000015147984 */ /* 0x000e220000000c00 */
[----:B------:R-:W-:Y:S02]  /*30980*/  IADD3 R4, R28, 0xce, RZ ;  /* 0x000000ce1c047810 */ /* 0x000fe40007ffe0ff */
[----:B------:R-:W-:Y:S02]  /*30990*/  IADD3 R0, R0, c[0x0][0x198], RZ ;  /* 0x0000660000007a10 */ /* 0x000fe40007ffe0ff */
[----:B------:R-:W-:Y:S02]  /*309a0*/  ISETP.GE.AND P0, PT, R4, c[0x0][0x17c], PT ;  /* 0x00005f0004007a0c */ /* 0x000fe40003f06270 */
[----:B------:R-:W-:Y:S01]  /*309b0*/  IADD3 R4, R28, 0xcf, RZ ;  /* 0x000000cf1c047810 */ /* 0x000fe20007ffe0ff */
[----:B------:R-:W-:Y:S01]  /*309c0*/  IMAD.WIDE R24, R0, 0x2, R16 ;  /* 0x0000000200187825 */ /* 0x000fe200078e0210 */
[----:B------:R-:W-:-:S02]  /*309d0*/  ISETP.LT.AND P4, PT, R7, c[0x0][0x178], !P1 ;  /* 0x00005e0007007a0c */ /* 0x000fc40004f81270 */
[----:B------:R-:W-:Y:S01]  /*309e0*/  PRMT R26, R8, 0x7632, R26 ;  /* 0x00007632081a7816 */ /* 0x000fe2000000001a */
[----:B------:R-:W-:Y:S01]  /*309f0*/  IMAD.WIDE R18, R0, 0x2, R2 ;  /* 0x0000000200127825 */ /* 0x000fe200078e0202 */
[----:B------:R-:W-:Y:S01]  /*30a00*/  ISETP.GE.AND P2, PT, R4, c[0x0][0x17c], PT ;  /* 0x00005f0004007a0c */ /* 0x000fe20003f46270 */
[----:B------:R1:W-:Y:S01]  /*30a10*/  @P5 STG.E.U16 [R24.64], R8 ;  /* 0x0000000818005986 */ /* 0x0003e2000c101504 */
[----:B------:R-:W-:Y:S02]  /*30a20*/  IADD3 R4, R0, c[0x0][0x198], RZ ;  /* 0x0000660000047a10 */ /* 0x000fe40007ffe0ff */
[----:B------:R-:W-:Y:S01]  /*30a30*/  ISETP.LT.AND P1, PT, R6, c[0x0][0x178], !P1 ;  /* 0x00005e0006007a0c */ /* 0x000fe20004f21270 */
[----:B------:R4:W-:Y:S01]  /*30a40*/  @P6 STG.E.U16 [R18.64], R26 ;  /* 0x0000001a12006986 */ /* 0x0009e2000c101504 */
[----:B------:R-:W-:Y:S02]  /*30a50*/  IADD3 R0, R28, 0xd0, RZ ;  /* 0x000000d01c007810 */ /* 0x000fe40007ffe0ff */
[----:B------:R-:W-:-:S02]  /*30a60*/  ISETP.LT.AND P6, PT, R7, c[0x0][0x178], !P3 ;  /* 0x00005e0007007a0c */ /* 0x000fc40005fc1270 */
[----:B------:R-:W-:Y:S02]  /*30a70*/  ISETP.GE.AND P5, PT, R0, c[0x0][0x17c], PT ;  /* 0x00005f0000007a0c */ /* 0x000fe40003fa6270 */
[C---:B------:R-:W-:Y:S01]  /*30a80*/  IADD3 R0, R4.reuse, c[0x0][0x198], RZ ;  /* 0x0000660004007a10 */ /* 0x040fe20007ffe0ff */
[----:B-1----:R-:W-:-:S04]  /*30a90*/  IMAD.WIDE R24, R4, 0x2, R2 ;  /* 0x0000000204187825 */ /* 0x002fc800078e0202 */
[----:B----4-:R-:W-:Y:S01]  /*30aa0*/  IMAD.WIDE R18, R4, 0x2, R16 ;  /* 0x0000000204127825 */ /* 0x010fe200078e0210 */
[----:B------:R-:W-:Y:S02]  /*30ab0*/  ISETP.LT.AND P3, PT, R6, c[0x0][0x178], !P3 ;  /* 0x00005e0006007a0c */ /* 0x000fe40005f61270 */
[----:B------:R-:W-:Y:S02]  /*30ac0*/  IADD3 R8, R28, 0xd1, RZ ;  /* 0x000000d11c087810 */ /* 0x000fe40007ffe0ff */
[----:B---3--:R1:W-:Y:S01]  /*30ad0*/  @P4 STG.E.U16 [R18.64], R27 ;  /* 0x0000001b12004986 */ /* 0x0083e2000c101504 */
[----:B------:R-:W-:-:S03]  /*30ae0*/  PRMT R4, R27, 0x7632, R4 ;  /* 0x000076321b047816 */ /* 0x000fc60000000004 */
[----:B------:R3:W-:Y:S01]  /*30af0*/  @P1 STG.E.U16 [R24.64], R12 ;  /* 0x0000000c18001986 */ /* 0x0007e2000c101504 */
[----:B------:R-:W-:Y:S02]  /*30b00*/  ISETP.LT.AND P1, PT, R7, c[0x0][0x178], !P0 ;  /* 0x00005e0007007a0c */ /* 0x000fe40004721270 */
[----:B------:R-:W-:Y:S01]  /*30b10*/  ISETP.LT.AND P0, PT, R6, c[0x0][0x178], !P0 ;  /* 0x00005e0006007a0c */ /* 0x000fe20004701270 */
[----:B-1----:R-:W-:-:S05]  /*30b20*/  IMAD.WIDE R18, R0, 0x2, R16 ;  /* 0x0000000200127825 */ /* 0x002fca00078e0210 */
[----:B------:R1:W-:Y:S01]  /*30b30*/  @P6 STG.E.U16 [R18.64], R4 ;  /* 0x0000000412006986 */ /* 0x0003e2000c101504 */
[----:B---3--:R-:W-:Y:S01]  /*30b40*/  PRMT R12, R12, 0x7632, R12 ;  /* 0x000076320c0c7816 */ /* 0x008fe2000000000c */
[C---:B------:R-:W-:Y:S01]  /*30b50*/  IMAD.WIDE R26, R0.reuse, 0x2, R2 ;  /* 0x00000002001a7825 */ /* 0x040fe200078e0202 */
[----:B-1----:R-:W-:-:S04]  /*30b60*/  IADD3 R4, R0, c[0x0][0x198], RZ ;  /* 0x0000660000047a10 */ /* 0x002fc80007ffe0ff */
[----:B------:R1:W-:Y:S01]  /*30b70*/  @P3 STG.E.U16 [R26.64], R12 ;  /* 0x0000000c1a003986 */ /* 0x0003e2000c101504 */
[----:B------:R-:W-:-:S04]  /*30b80*/  IMAD.WIDE R24, R4, 0x2, R16 ;  /* 0x0000000204187825 */ /* 0x000fc800078e0210 */
[C-C-:B------:R-:W-:Y:S01]  /*30b90*/  IMAD.WIDE R18, R4.reuse, 0x2, R2.reuse ;  /* 0x0000000204127825 */ /* 0x140fe200078e0202 */
[----:B------:R-:W-:Y:S02]  /*30ba0*/  IADD3 R4, R4, c[0x0][0x198], RZ ;  /* 0x0000660004047a10 */ /* 0x000fe40007ffe0ff */
[----:B------:R-:W-:Y:S02]  /*30bb0*/  ISETP.GE.AND P4, PT, R8, c[0x0][0x17c], PT ;  /* 0x00005f0008007a0c */ /* 0x000fe40003f86270 */
[C---:B------:R-:W-:Y:S02]  /*30bc0*/  IADD3 R8, R28.reuse, 0xd2, RZ ;  /* 0x000000d21c087810 */ /* 0x040fe40007ffe0ff */
[----:B------:R-:W-:Y:S01]  /*30bd0*/  IADD3 R0, R28, 0xd3, RZ ;  /* 0x000000d31c007810 */ /* 0x000fe20007ffe0ff */
[----:B-1----:R-:W-:Y:S01]  /*30be0*/  IMAD.WIDE R26, R4, 0x2, R2 ;  /* 0x00000002041a7825 */ /* 0x002fe200078e0202 */
[----:B------:R-:W-:Y:S02]  /*30bf0*/  ISETP.GE.AND P6, PT, R8, c[0x0][0x17c], PT ;  /* 0x00005f0008007a0c */ /* 0x000fe40003fc6270 */
[----:B------:R-:W-:Y:S01]  /*30c00*/  ISETP.GE.AND P3, PT, R0, c[0x0][0x17c], PT ;  /* 0x00005f0000007a0c */ /* 0x000fe20003f66270 */
[----:B------:R-:W3:Y:S01]  /*30c10*/  LDL R8, [R1+0x128] ;  /* 0x0001280001087983 */ /* 0x000ee20000100800 */
[----:B------:R-:W-:-:S03]  /*30c20*/  IADD3 R0, R4, c[0x0][0x198], RZ ;  /* 0x0000660004007a10 */ /* 0x000fc60007ffe0ff */
[----:B--2---:R1:W-:Y:S04]  /*30c30*/  @P1 STG.E.U16 [R24.64], R29 ;  /* 0x0000001d18001986 */ /* 0x0043e8000c101504 */
[----:B0-----:R-:W-:Y:S01]  /*30c40*/  @P0 STG.E.U16 [R18.64], R20 ;  /* 0x0000001412000986 */ /* 0x001fe2000c101504 */
[----:B------:R-:W-:Y:S02]  /*30c50*/  ISETP.LT.AND P0, PT, R7, c[0x0][0x178], !P2 ;  /* 0x00005e0007007a0c */ /* 0x000fe40005701270 */
[----:B------:R-:W-:Y:S01]  /*30c60*/  PRMT R12, R29, 0x7632, R12 ;  /* 0x000076321d0c7816 */ /* 0x000fe2000000000c */
[----:B-1----:R-:W-:Y:S02]  /*30c70*/  IMAD.WIDE R28, R4, 0x2, R16 ;  /* 0x00000002041c7825 */ /* 0x002fe400078e0210 */
[----:B------:R-:W2:Y:S08]  /*30c80*/  LDL.LU R4, [R1+0x24] ;  /* 0x0000240001047983 */ /* 0x000eb00000300800 */
[----:B------:R0:W-:Y:S04]  /*30c90*/  @P0 STG.E.U16 [R28.64], R12 ;  /* 0x0000000c1c000986 */ /* 0x0001e8000c101504 */
[----:B0-----:R-:W4:Y:S01]  /*30ca0*/  LDL.LU R28, [R1+0x2e4] ;  /* 0x0002e400011c7983 */ /* 0x001f220000300800 */
[----:B------:R-:W-:-:S02]  /*30cb0*/  ISETP.LT.AND P2, PT, R6, c[0x0][0x178], !P2 ;  /* 0x00005e0006007a0c */ /* 0x000fc40005741270 */
[----:B------:R-:W-:Y:S01]  /*30cc0*/  ISETP.LT.AND P1, PT, R7, c[0x0][0x178], !P5 ;  /* 0x00005e0007007a0c */ /* 0x000fe20006f21270 */
[----:B------:R-:W-:Y:S01]  /*30cd0*/  IMAD.WIDE R24, R0, 0x2, R16 ;  /* 0x0000000200187825 */ /* 0x000fe200078e0210 */
[----:B------:R-:W-:Y:S01]  /*30ce0*/  PRMT R20, R20, 0x7632, R20 ;  /* 0x0000763214147816 */ /* 0x000fe20000000014 */
[----:B------:R-:W3:Y:S01]  /*30cf0*/  LDL.LU R29, [R1+0x128] ;  /* 0x00012800011d7983 */ /* 0x000ee20000300800 */
[----:B------:R-:W-:-:S07]  /*30d00*/  ISETP.LT.AND P5, PT, R6, c[0x0][0x178], !P5 ;  /* 0x00005e0006007a0c */ /* 0x000fce0006fa1270 */
[----:B------:R0:W-:Y:S01]  /*30d10*/  @P2 STG.E.U16 [R26.64], R20 ;  /* 0x000000141a002986 */ /* 0x0001e2000c101504 */
[----:B------:R-:W-:Y:S01]  /*30d20*/  IMAD.WIDE R18, R0, 0x2, R2 ;  /* 0x0000000200127825 */ /* 0x000fe200078e0202 */
[C---:B------:R-:W-:Y:S02]  /*30d30*/  ISETP.LT.AND P2, PT, R7.reuse, c[0x0][0x178], !P6 ;  /* 0x00005e0007007a0c */ /* 0x040fe40007741270 */
[----:B--2---:R-:W-:Y:S01]  /*30d40*/  PRMT R12, R4, 0x7632, R12 ;  /* 0x00007632040c7816 */ /* 0x004fe2000000000c */
[----:B----4-:R1:W-:Y:S01]  /*30d50*/  @P1 STG.E.U16 [R24.64], R28 ;  /* 0x0000001c18001986 */ /* 0x0103e2000c101504 */
[----:B------:R-:W-:Y:S02]  /*30d60*/  ISETP.LT.AND P1, PT, R7, c[0x0][0x178], !P4 ;  /* 0x00005e0007007a0c */ /* 0x000fe40006721270 */
[----:B------:R-:W-:Y:S02]  /*30d70*/  ISETP.LT.AND P4, PT, R6, c[0x0][0x178], !P4 ;  /* 0x00005e0006007a0c */ /* 0x000fe40006781270 */
[----:B0-----:R-:W-:-:S02]  /*30d80*/  PRMT R20, R28, 0x7632, R20 ;  /* 0x000076321c147816 */ /* 0x001fc40000000014 */
[----:B-1----:R-:W-:Y:S01]  /*30d90*/  IADD3 R24, R0, c[0x0][0x198], RZ ;  /* 0x0000660000187a10 */ /* 0x002fe20007ffe0ff */
[----:B------:R-:W-:Y:S03]  /*30da0*/  @P5 STG.E.U16 [R18.64], R4 ;  /* 0x0000000412005986 */ /* 0x000fe6000c101504 */
[C---:B------:R-:W-:Y:S01]  /*30db0*/  IADD3 R0, R24.reuse, c[0x0][0x198], RZ ;  /* 0x0000660018007a10 */ /* 0x040fe20007ffe0ff */
[C---:B------:R-:W-:Y:S01]  /*30dc0*/  IMAD.WIDE R26, R24.reuse, 0x2, R16 ;  /* 0x00000002181a7825 */ /* 0x040fe200078e0210 */
[----:B------:R-:W2:Y:S03]  /*30dd0*/  LDL R7, [R1+0x314] ;  /* 0x0003140001077983 */ /* 0x000ea60000100800 */
[----:B------:R-:W-:Y:S01]  /*30de0*/  IMAD.WIDE R24, R24, 0x2, R2 ;  /* 0x0000000218187825 */ /* 0x000fe200078e0202 */
[----:B------:R-:W4:Y:S04]  /*30df0*/  LDL.LU R28, [R1+0x14] ;  /* 0x00001400011c7983 */ /* 0x000f280000300800 */
[----:B------:R0:W-:Y:S04]  /*30e00*/  @P1 STG.E.U16 [R26.64], R20 ;  /* 0x000000141a001986 */ /* 0x0001e8000c101504 */
[----:B------:R1:W-:Y:S04]  /*30e10*/  @P4 STG.E.U16 [R24.64], R12 ;  /* 0x0000000c18004986 */ /* 0x0003e8000c101504 */
[----:B0-----:R-:W2:Y:S04]  /*30e20*/  LDL.LU R27, [R1+0x34] ;  /* 0x00003400011b7983 */ /* 0x001ea80000300800 */
[----:B------:R-:W2:Y:S04]  /*30e30*/  LDL R26, [R1+0x12c] ;  /* 0x00012c00011a7983 */ /* 0x000ea80000100800 */
[----:B-1----:R-:W4:Y:S01]  /*30e40*/  LDL.LU R25, [R1+0x304] ;  /* 0x0003040001197983 */ /* 0x002f220000300800 */
[----:B------:R-:W-:Y:S01]  /*30e50*/  ISETP.LT.AND P6, PT, R6, c[0x0][0x178], !P6 ;  /* 0x00005e0006007a0c */ /* 0x000fe200077c1270 */
[----:B------:R-:W-:Y:S01]  /*30e60*/  IMAD.WIDE R18, R0, 0x2, R16 ;  /* 0x0000000200127825 */ /* 0x000fe200078e0210 */
[----:B---3--:R-:W-:-:S04]  /*30e70*/  IADD3 R8, R8, 0xd4, RZ ;  /* 0x000000d408087810 */ /* 0x008fc80007ffe0ff */
[----:B------:R-:W-:Y:S02]  /*30e80*/  ISETP.GE.AND P0, PT, R8, c[0x0][0x17c], PT ;  /* 0x00005f0008007a0c */ /* 0x000fe40003f06270 */
[C---:B------:R-:W-:Y:S02]  /*30e90*/  IADD3 R8, R29.reuse, 0xd6, RZ ;  /* 0x000000d61d087810 */ /* 0x040fe40007ffe0ff */
[----:B------:R-:W-:Y:S02]  /*30ea0*/  IADD3 R4, R29, 0xd5, RZ ;  /* 0x000000d51d047810 */ /* 0x000fe40007ffe0ff */
[----:B------:R-:W-:Y:S02]  /*30eb0*/  ISETP.GE.AND P1, PT, R8, c[0x0][0x17c], PT ;  /* 0x00005f0008007a0c */ /* 0x000fe40003f26270 */
[----:B------:R-:W-:Y:S02]  /*30ec0*/  ISETP.GE.AND P5, PT, R4, c[0x0][0x17c], PT ;  /* 0x00005f0004007a0c */ /* 0x000fe40003fa6270 */
[----:B--2---:R-:W-:Y:S01]  /*30ed0*/  ISETP.LT.AND P4, PT, R26, c[0x0][0x178], !P3 ;  /* 0x00005e001a007a0c */ /* 0x004fe20005f81270 */
[----:B----4-:R0:W-:Y:S01]  /*30ee0*/  @P2 STG.E.U16 [R18.64], R25 ;  /* 0x0000001912002986 */ /* 0x0101e2000c101504 */
[----:B------:R-:W-:-:S02]  /*30ef0*/  ISETP.LT.AND P3, PT, R6, c[0x0][0x178], !P3 ;  /* 0x00005e0006007a0c */ /* 0x000fc40005f61270 */
[----:B------:R-:W-:Y:S01]  /*30f00*/  PRMT R12, R25, 0x7632, R12 ;  /* 0x00007632190c7816 */ /* 0x000fe2000000000c */
[C---:B0-----:R-:W-:Y:S01]  /*30f10*/  IMAD.WIDE R18, R0.reuse, 0x2, R2 ;  /* 0x0000000200127825 */ /* 0x041fe200078e0202 */
[----:B------:R-:W-:-:S04]  /*30f20*/  IADD3 R0, R0, c[0x0][0x198], RZ ;  /* 0x0000660000007a10 */ /* 0x000fc80007ffe0ff */
[----:B------:R0:W-:Y:S01]  /*30f30*/  @P6 STG.E.U16 [R18.64], R27 ;  /* 0x0000001b12006986 */ /* 0x0001e2000c101504 */
[----:B------:R-:W-:Y:S01]  /*30f40*/  ISETP.LT.AND P6, PT, R26, c[0x0][0x178], !P0 ;  /* 0x00005e001a007a0c */ /* 0x000fe200047c1270 */
[----:B------:R-:W-:Y:S01]  /*30f50*/  IMAD.WIDE R24, R0, 0x2, R16 ;  /* 0x0000000200187825 */ /* 0x000fe200078e0210 */
[----:B------:R-:W-:-:S04]  /*30f60*/  PRMT R8, R27, 0x7632, R8 ;  /* 0x000076321b087816 */ /* 0x000fc80000000008 */
[----:B------:R1:W-:Y:S01]  /*30f70*/  @P4 STG.E.U16 [R24.64], R12 ;  /* 0x0000000c18004986 */ /* 0x0003e2000c101504 */
[C---:B0-----:R-:W-:Y:S01]  /*30f80*/  IMAD.WIDE R18, R0.reuse, 0x2, R2 ;  /* 0x0000000200127825 */ /* 0x041fe200078e0202 */
[----:B------:R-:W-:Y:S02]  /*30f90*/  IADD3 R0, R0, c[0x0][0x198], RZ ;  /* 0x0000660000007a10 */ /* 0x000fe40007ffe0ff */
[----:B------:R-:W2:Y:S01]  /*30fa0*/  LDL.LU R27, [R1+0x4] ;  /* 0x00000400011b7983 */ /* 0x000ea20000300800 */
[----:B------:R-:W-:Y:S02]  /*30fb0*/  ISETP.LT.AND P0, PT, R6, c[0x0][0x178], !P0 ;  /* 0x00005e0006007a0c */ /* 0x000fe40004701270 */
[----:B-1----:R-:W-:Y:S01]  /*30fc0*/  IMAD.WIDE R24, R0, 0x2, R16 ;  /* 0x0000000200187825 */ /* 0x002fe200078e0210 */
[----:B------:R-:W-:Y:S01]  /*30fd0*/  @P3 STG.E.U16 [R18.64], R8 ;  /* 0x0000000812003986 */ /* 0x000fe2000c101504 */
[----:B------:R-:W-:Y:S02]  /*30fe0*/  ISETP.LT.AND P3, PT, R26, c[0x0][0x178], !P5 ;  /* 0x00005e001a007a0c */ /* 0x000fe40006f61270 */
[----:B------:R-:W-:Y:S01]  /*30ff0*/  ISETP.LT.AND P5, PT, R6, c[0x0][0x178], !P5 ;  /* 0x00005e0006007a0c */ /* 0x000fe20006fa1270 */
[----:B------:R0:W-:Y:S04]  /*31000*/  @P6 STG.E.U16 [R24.64], R7 ;  /* 0x0000000718006986 */ /* 0x0001e8000c101504 */
[----:B------:R-:W3:Y:S04]  /*31010*/  LDL.LU R6, [R1+0x109c] ;  /* 0x00109c0001067983 */ /* 0x000ee80000300800 */
[----:B0-----:R-:W4:Y:S04]  /*31020*/  LDL.LU R7, [R1+0x1098] ;  /* 0x0010980001077983 */ /* 0x001f280000300800 */
[----:B------:R-:W2:Y:S01]  /*31030*/  LDL.LU R25, [R1+0x314] ;  /* 0x0003140001197983 */ /* 0x000ea20000300800 */
[----:B------:R-:W-:-:S04]  /*31040*/  IADD3 R4, R29, 0xd7, RZ ;  /* 0x000000d71d047810 */ /* 0x000fc80007ffe0ff */
[----:B------:R-:W-:Y:S02]  /*31050*/  ISETP.GE.AND P2, PT, R4, c[0x0][0x17c], PT ;  /* 0x00005f0004007a0c */ /* 0x000fe40003f46270 */
[C---:B------:R-:W-:Y:S01]  /*31060*/  IADD3 R4, R29.reuse, 0xd8, RZ ;  /* 0x000000d81d047810 */ /* 0x040fe20007ffe0ff */
[C---:B------:R-:W-:Y:S01]  /*31070*/  IMAD.WIDE R18, R0.reuse, 0x2, R2 ;  /* 0x0000000200127825 */ /* 0x040fe200078e0202 */
[----:B------:R-:W-:Y:S02]  /*31080*/  IADD3 R0, R0, c[0x0][0x198], RZ ;  /* 0x0000660000007a10 */ /* 0x000fe40007ffe0ff */
[----:B------:R-:W-:Y:S02]  /*31090*/  ISETP.GE.AND P4, PT, R4, c[0x0][0x17c], PT ;  /* 0x00005f0004007a0c */ /* 0x000fe40003f86270 */
[----:B------:R-:W-:-:S04]  /*310a0*/  IADD3 R4, R29, 0xd9, RZ ;  /* 0x000000d91d047810 */ /* 0x000fc80007ffe0ff */
[----:B------:R-:W-:Y:S01]  /*310b0*/  ISETP.GE.AND P6, PT, R4, c[0x0][0x17c], PT ;  /* 0x00005f0004007a0c */ /* 0x000fe20003fc6270 */
[----:B------:R0:W-:Y:S01]  /*310c0*/  @P0 STG.E.U16 [R18.64], R28 ;  /* 0x0000001c12000986 */ /* 0x0001e2000c101504 */
[----:B------:R-:W-:-:S03]  /*310d0*/  PRMT R8, R28, 0x7632, R8 ;  /* 0x000076321c087816 */ /* 0x000fc60000000008 */
[----:B0-----:R-:W3:Y:S01]  /*310e0*/  LDL.LU R28, [R1+0x354] ;  /* 0x00035400011c7983 */ /* 0x001ee20000300800 */
[----:B--2---:R-:W-:Y:S01]  /*310f0*/  PRMT R4, R25, 0x7632, R4 ;  /* 0x0000763219047816 */ /* 0x004fe20000000004 */
[----:B------:R-:W-:-:S05]  /*31100*/  IMAD.WIDE R24, R0, 0x2, R16 ;  /* 0x0000000200187825 */ /* 0x000fca00078e0210 */
[----:B------:R0:W-:Y:S04]  /*31110*/  @P3 STG.E.U16 [R24.64], R4 ;  /* 0x0000000418003986 */ /* 0x0001e8000c101504 */
[----:B0-----:R-:W2:Y:S01]  /*31120*/  LDL.LU R25, [R1+0x324] ;  /* 0x0003240001197983 */ /* 0x001ea20000300800 */
[----:B------:R-:W-:-:S03]  /*31130*/  IMAD.WIDE R18, R0, 0x2, R2 ;  /* 0x0000000200127825 */ /* 0x000fc600078e0202 */
[----:B------:R-:W3:Y:S01]  /*31140*/  LDL R24, [R1+0x8e0] ;  /* 0x0008e00001187983 */ /* 0x000ee20000100800 */
[----:B------:R-:W-:-:S03]  /*31150*/  ISETP.LT.AND P0, PT, R26, c[0x0][0x178], !P1 ;  /* 0x00005e001a007a0c */ /* 0x000fc60004f01270 */
[----:B------:R0:W-:Y:S01]  /*31160*/  @P5 STG.E.U16 [R18.64], R8 ;  /* 0x0000000812005986 */ /* 0x0001e2000c101504 */
[----:B------:R-:W-:Y:S02]  /*31170*/  IADD3 R0, R0, c[0x0][0x198], RZ ;  /* 0x0000660000007a10 */ /* 0x000fe40007ffe0ff */
[C---:B------:R-:W-:Y:S01]  /*31180*/  IADD3 R4, R29.reuse, 0xda, RZ ;  /* 0x000000da1d047810 */ /* 0x040fe20007ffe0ff */
[----:B0-----:R-:W4:Y:S02]  /*31190*/  LDL R8, [R1+0x8e0] ;  /* 0x0008e00001087983 */ /* 0x001f240000100800 */
[----:B------:R-:W-:Y:S01]  /*311a0*/  IMAD.WIDE R18, R0, 0x2, R16 ;  /* 0x0000000200127825 */ /* 0x000fe200078e0210 */
[----:B------:R-:W-:Y:S02]  /*311b0*/  ISETP.GE.AND P3, PT, R4, c[0x0][0x17c], PT ;  /* 0x00005f0004007a0c */ /* 0x000fe40003f66270 */
[----:B------:R-:W-:Y:S02]  /*311c0*/  IADD3 R4, R29, 0xdb, RZ ;  /* 0x000000db1d047810 */ /* 0x000fe40007ffe0ff */
[----:B--2---:R0:W-:Y:S02]  /*311d0*/  @P0 STG.E.U16 [R18.64], R25 ;  /* 0x0000001912000986 */ /* 0x0041e4000c101504 */
[----:B------:R-:W-:-:S02]  /*311e0*/  ISETP.GE.AND P0, PT, R4, c[0x0][0x17c], PT ;  /* 0x00005f0004007a0c */ /* 0x000fc40003f06270 */
[----:B------:R-:W2:Y:S01]  /*311f0*/  LDL R4, [R1+0x12c] ;  /* 0x00012c0001047983 */ /* 0x000ea20000100800 */
[----:B---3--:R-:W-:Y:S02]  /*31200*/  ISETP.LT.AND P1, PT, R24, c[0x0][0x178], !P1 ;  /* 0x00005e0018007a0c */ /* 0x008fe40004f21270 */
[----:B------:R-:W-:Y:S02]  /*31210*/  ISETP.LT.AND P5, PT, R26, c[0x0][0x178], !P2 ;  /* 0x00005e001a007a0c */ /* 0x000fe400057a1270 */
[C---:B------:R-:W-:Y:S01]  /*31220*/  IADD3 R26, R0.reuse, c[0x0][0x198], RZ ;  /* 0x00006600001a7a10 */ /* 0x040fe20007ffe0ff */
[----:B0-----:R-:W-:Y:S02]  /*31230*/  IMAD.MOV.U32 R19, RZ, RZ, R25 ;  /* 0x000000ffff137224 */ /* 0x001fe400078e0019 */
[----:B------:R-:W-:-:S03]  /*31240*/  IMAD.WIDE R24, R0, 0x2, R2 ;  /* 0x0000000200187825 */ /* 0x000fc600078e0202 */
[----:B------:R-:W-:Y:S01]  /*31250*/  PRMT R0, R19, 0x7632, R0 ;  /* 0x0000763213007816 */ /* 0x000fe20000000000 */
[----:B------:R-:W-:Y:S01]  /*31260*/  IMAD.WIDE R18, R26, 0x2, R16 ;  /* 0x000000021a127825 */ /* 0x000fe200078e0210 */
[----:B----4-:R-:W-:Y:S01]  /*31270*/  ISETP.LT.AND P2, PT, R8, c[0x0][0x178], !P2 ;  /* 0x00005e0008007a0c */ /* 0x010fe20005741270 */
[----:B------:R-:W-:Y:S01]  /*31280*/  @P1 STG.E.U16 [R24.64], R27 ;  /* 0x0000001b18001986 */ /* 0x000fe2000c101504 */
[----:B------:R-:W-:-:S03]  /*31290*/  PRMT R12, R27, 0x7632, R12 ;  /* 0x000076321b0c7816 */ /* 0x000fc6000000000c */
[----:B------:R0:W-:Y:S02]  /*312a0*/  @P5 STG.E.U16 [R18.64], R0 ;  /* 0x0000000012005986 */ /* 0x0001e4000c101504 */
[C---:B0-----:R-:W-:Y:S01]  /*312b0*/  IADD3 R0, R26.reuse, c[0x0][0x198], RZ ;  /* 0x000066001a007a10 */ /* 0x041fe20007ffe0ff */
[----:B------:R-:W-:-:S05]  /*312c0*/  IMAD.WIDE R26, R26, 0x2, R2 ;  /* 0x000000021a1a7825 */ /* 0x000fca00078e0202 */
[----:B------:R0:W-:Y:S04]  /*312d0*/  @P2 STG.E.U16 [R26.64], R12 ;  /* 0x0000000c1a002986 */ /* 0x0001e8000c101504 */
[----:B0-----:R-:W3:Y:S01]  /*312e0*/  LDL R27, [R1+0x12c] ;  /* 0x00012c00011b7983 */ /* 0x001ee20000100800 */
[----:B--2---:R-:W-:Y:S02]  /*312f0*/  ISETP.LT.AND P1, PT, R4, c[0x0][0x178], !P4 ;  /* 0x00005e0004007a0c */ /* 0x004fe40006721270 */
[----:B------:R-:W-:Y:S02]  /*31300*/  ISETP.LT.AND P4, PT, R8, c[0x0][0x178], !P4 ;  /* 0x00005e0008007a0c */ /* 0x000fe40006781270 */
[----:B------:R-:W-:-:S04]  /*31310*/  IADD3 R8, R29, 0xdc, RZ ;  /* 0x000000dc1d087810 */ /* 0x000fc80007ffe0ff */
[----:B------:R-:W-:Y:S02]  /*31320*/  ISETP.GE.AND P5, PT, R8, c[0x0][0x17c], PT ;  /* 0x00005f0008007a0c */ /* 0x000fe40003fa6270 */
[----:B------:R-:W2:Y:S01]  /*31330*/  LDL R8, [R1+0x8e0] ;  /* 0x0008e00001087983 */ /* 0x000ea20000100800 */
[----:B------:R-:W-:-:S05]  /*31340*/  IMAD.WIDE R24, R0, 0x2, R16 ;  /* 0x0000000200187825 */ /* 0x000fca00078e0210 */
[----:B------:R0:W-:Y:S01]  /*31350*/  @P1 STG.E.U16 [R24.64], R28 ;  /* 0x0000001c18001986 */ /* 0x0001e2000c101504 */
[----:B------:R-:W-:Y:S01]  /*31360*/  IMAD.WIDE R18, R0, 0x2, R2 ;  /* 0x0000000200127825 */ /* 0x000fe200078e0202 */
[----:B------:R-:W-:-:S04]  /*31370*/  PRMT R20, R28, 0x7632, R20 ;  /* 0x000076321c147816 */ /* 0x000fc80000000014 */
[----:B------:R-:W-:Y:S01]  /*31380*/  @P4 STG.E.U16 [R18.64], R5 ;  /* 0x0000000512004986 */ /* 0x000fe2000c101504 */
[----:B0-----:R-:W-:-:S03]  /*31390*/  IADD3 R24, R0, c[0x0][0x198], RZ ;  /* 0x0000660000187a10 */ /* 0x001fc60007ffe0ff */
[----:B------:R-:W4:Y:S01]  /*313a0*/  LDL.LU R28, [R1+0x334] ;  /* 0x00033400011c7983 */ /* 0x000f220000300800 */
[C---:B---3--:R-:W-:Y:S02]  /*313b0*/  ISETP.LT.AND P1, PT, R27.reuse, c[0x0][0x178], !P6 ;  /* 0x00005e001b007a0c */ /* 0x048fe40007721270 */
[----:B------:R-:W-:Y:S01]  /*313c0*/  ISETP.LT.AND P4, PT, R27, c[0x0][0x178], !P3 ;  /* 0x00005e001b007a0c */ /* 0x000fe20005f81270 */
[----:B------:R-:W-:-:S10]  /*313d0*/  IMAD.WIDE R26, R24, 0x2, R16 ;  /* 0x00000002181a7825 */ /* 0x000fd400078e0210 */
[----:B------:R0:W-:Y:S04]  /*313e0*/  @P1 STG.E.U16 [R26.64], R20 ;  /* 0x000000141a001986 */ /* 0x0001e8000c101504 */
[----:B0-----:R-:W3:Y:S04]  /*313f0*/  LDL.LU R26, [R1+0x12c] ;  /* 0x00012c00011a7983 */ /* 0x001ee80000300800 */
[----:B------:R-:W4:Y:S01]  /*31400*/  LDL.LU R27, [R1+0x8e0] ;  /* 0x0008e000011b7983 */ /* 0x000f220000300800 */
[C---:B--2---:R-:W-:Y:S02]  /*31410*/  ISETP.LT.AND P6, PT, R8.reuse, c[0x0][0x178], !P6 ;  /* 0x00005e0008007a0c */ /* 0x044fe400077c1270 */
[----:B------:R-:W-:-:S02]  /*31420*/  ISETP.LT.AND P3, PT, R8, c[0x0][0x178], !P3 ;  /* 0x00005e0008007a0c */ /* 0x000fc40005f61270 */
[----:B------:R-:W-:-:S04]  /*31430*/  IADD3 R8, R29, 0xde, RZ ;  /* 0x000000de1d087810 */ /* 0x000fc80007ffe0ff */
[----:B------:R-:W-:Y:S02]  /*31440*/  ISETP.GE.AND P1, PT, R8, c[0x0][0x17c], PT ;  /* 0x00005f0008007a0c */ /* 0x000fe40003f26270 */
[----:B------:R-:W2:Y:S01]  /*31450*/  LDL.LU R8, [R1+0x344] ;  /* 0x0003440001087983 */ /* 0x000ea20000300800 */
[----:B------:R-:W-:Y:S02]  /*31460*/  IADD3 R4, R29, 0xdd, RZ ;  /* 0x000000dd1d047810 */ /* 0x000fe40007ffe0ff */
[C---:B------:R-:W-:Y:S01]  /*31470*/  IADD3 R0, R24.reuse, c[0x0][0x198], RZ ;  /* 0x0000660018007a10 */ /* 0x040fe20007ffe0ff */
[----:B------:R-:W-:Y:S01]  /*31480*/  IMAD.WIDE R24, R24, 0x2, R2 ;  /* 0x0000000218187825 */ /* 0x000fe200078e0202 */
[----:B------:R-:W-:Y:S02]  /*31490*/  ISETP.GE.AND P2, PT, R4, c[0x0][0x17c], PT ;  /* 0x00005f0004007a0c */ /* 0x000fe40003f46270 */
[----:B------:R-:W-:Y:S01]  /*314a0*/  PRMT R12, R5, 0x7632, R12 ;  /* 0x00007632050c7816 */ /* 0x000fe2000000000c */
[----:B------:R-:W-:-:S04]  /*314b0*/  IMAD.WIDE R4, R0, 0x2, R16 ;  /* 0x0000000200047825 */ /* 0x000fc800078e0210 */
[----:B------:R0:W-:Y:S01]  /*314c0*/  @P6 STG.E.U16 [R24.64], R12 ;  /* 0x0000000c18006986 */ /* 0x0001e2000c101504 */
[----:B------:R-:W-:Y:S01]  /*314d0*/  IMAD.WIDE R18, R0, 0x2, R2 ;  /* 0x0000000200127825 */ /* 0x000fe200078e0202 */
[----:B------:R-:W-:Y:S02]  /*314e0*/  PRMT R20, R9, 0x7632, R20 ;  /* 0x0000763209147816 */ /* 0x000fe40000000014 */
[----:B0-----:R-:W4:Y:S01]  /*314f0*/  LDL.LU R25, [R1+0x2f4] ;  /* 0x0002f40001197983 */ /* 0x001f220000300800 */
[----:B------:R-:W-:Y:S02]  /*31500*/  IADD3 R12, R29, 0xe0, RZ ;  /* 0x000000e01d0c7810 */ /* 0x000fe40007ffe0ff */
[----:B---3--:R-:W-:Y:S01]  /*31510*/  ISETP.LT.AND P6, PT, R26, c[0x0][0x178], !P5 ;  /* 0x00005e001a007a0c */ /* 0x008fe20006fc1270 */
[----:B--2---:R0:W-:Y:S01]  /*31520*/  @P4 STG.E.U16 [R4.64], R8 ;  /* 0x0000000804004986 */ /* 0x0041e2000c101504 */
[----:B------:R-:W-:Y:S02]  /*31530*/  PRMT R24, R8, 0x7632, R24 ;  /* 0x0000763208187816 */ /* 0x000fe40000000018 */
[----:B------:R-:W-:-:S02]  /*31540*/  ISETP.LT.AND P4, PT, R26, c[0x0][0x178], !P0 ;  /* 0x00005e001a007a0c */ /* 0x000fc40004781270 */
[----:B----4-:R-:W-:Y:S01]  /*31550*/  ISETP.LT.AND P0, PT, R27, c[0x0][0x178], !P0 ;  /* 0x00005e001b007a0c */ /* 0x010fe20004701270 */
[----:B------:R1:W-:Y:S01]  /*31560*/  @P3 STG.E.U16 [R18.64], R9 ;  /* 0x0000000912003986 */ /* 0x0003e2000c101504 */
[----:B0-----:R-:W-:-:S04]  /*31570*/  IADD3 R8, R0, c[0x0][0x198], RZ ;  /* 0x0000660000087a10 */ /* 0x001fc80007ffe0ff */
[C---:B------:R-:W-:Y:S02]  /*31580*/  IADD3 R0, R8.reuse, c[0x0][0x198], RZ ;  /* 0x0000660008007a10 */ /* 0x040fe40007ffe0ff */
[----:B-1----:R-:W-:Y:S01]  /*31590*/  IADD3 R18, R29, 0xdf, RZ ;  /* 0x000000df1d127810 */ /* 0x002fe20007ffe0ff */
[----:B------:R-:W-:-:S03]  /*315a0*/  IMAD.WIDE R4, R8, 0x2, R16 ;  /* 0x0000000208047825 */ /* 0x000fc600078e0210 */
[----:B------:R-:W-:Y:S01]  /*315b0*/  ISETP.GE.AND P3, PT, R18, c[0x0][0x17c], PT ;  /* 0x00005f0012007a0c */ /* 0x000fe20003f66270 */
[----:B------:R-:W-:Y:S01]  /*315c0*/  IMAD.WIDE R8, R8, 0x2, R2 ;  /* 0x0000000208087825 */ /* 0x000fe200078e0202 */
[----:B------:R-:W-:Y:S03]  /*315d0*/  @P4 STG.E.U16 [R4.64], R24 ;  /* 0x0000001804004986 */ /* 0x000fe6000c101504 */
[----:B------:R-:W-:Y:S01]  /*315e0*/  IMAD.WIDE R18, R0, 0x2, R16 ;  /* 0x0000000200127825 */ /* 0x000fe200078e0210 */
[----:B------:R-:W-:Y:S01]  /*315f0*/  ISETP.GE.AND P4, PT, R12, c[0x0][0x17c], PT ;  /* 0x00005f000c007a0c */ /* 0x000fe20003f86270 */
[----:B------:R-:W-:Y:S01]  /*31600*/  @P0 STG.E.U16 [R8.64], R20 ;  /* 0x0000001408000986 */ /* 0x000fe2000c101504 */
[----:B------:R-:W-:-:S03]  /*31610*/  PRMT R12, R28, 0x7632, R12 ;  /* 0x000076321c0c7816 */ /* 0x000fc6000000000c */
[----:B------:R0:W-:Y:S04]  /*31620*/  @P6 STG.E.U16 [R18.64], R28 ;  /* 0x0000001c12006986 */ /* 0x0001e8000c101504 */
[----:B0-----:R-:W2:Y:S04]  /*31630*/  LDL.LU R28, [R1+0x2e8] ;  /* 0x0002e800011c7983 */ /* 0x001ea80000300800 */
[----:B------:R-:W3:Y:S01]  /*31640*/  LDL.LU R20, [R1+0x28] ;  /* 0x0000280001147983 */ /* 0x000ee20000300800 */
[C---:B------:R-:W-:Y:S02]  /*31650*/  ISETP.LT.AND P5, PT, R27.reuse, c[0x0][0x178], !P5 ;  /* 0x00005e001b007a0c */ /* 0x040fe40006fa1270 */
[----:B------:R-:W-:Y:S01]  /*31660*/  ISETP.LT.AND P6, PT, R26, c[0x0][0x178], !P2 ;  /* 0x00005e001a007a0c */ /* 0x000fe200057c1270 */
[----:B------:R-:W-:Y:S01]  /*31670*/  IMAD.WIDE R4, R0, 0x2, R2 ;  /* 0x0000000200047825 */ /* 0x000fe200078e0202 */
[----:B------:R-:W-:-:S02]  /*31680*/  ISETP.LT.AND P2, PT, R27, c[0x0][0x178], !P2 ;  /* 0x00005e001b007a0c */ /* 0x000fc40005741270 */
[----:B------:R-:W-:Y:S02]  /*31690*/  IADD3 R8, R29, 0xe1, RZ ;  /* 0x000000e11d087810 */ /* 0x000fe40007ffe0ff */
[----:B------:R-:W-:Y:S02]  /*316a0*/  IADD3 R0, R0, c[0x0][0x198], RZ ;  /* 0x0000660000007a10 */ /* 0x000fe40007ffe0ff */
[----:B------:R-:W-:-:S03]  /*316b0*/  ISETP.GE.AND P0, PT, R8, c[0x0][0x17c], PT ;  /* 0x00005f0008007a0c */ /* 0x000fc60003f06270 */
[----:B------:R0:W-:Y:S01]  /*316c0*/  @P5 STG.E.U16 [R4.64], R13 ;  /* 0x0000000d04005986 */ /* 0x0001e2000c101504 */
[----:B------:R-:W-:Y:S01]  /*316d0*/  IMAD.WIDE R8, R0, 0x2, R16 ;  /* 0x0000000200087825 */ /* 0x000fe200078e0210 */
[----:B------:R-:W-:Y:S02]  /*316e0*/  ISETP.LT.AND P5, PT, R26, c[0x0][0x178], !P1 ;  /* 0x00005e001a007a0c */ /* 0x000fe40004fa1270 */
[----:B------:R-:W-:Y:S02]  /*316f0*/  ISETP.LT.AND P1, PT, R27, c[0x0][0x178], !P1 ;  /* 0x00005e001b007a0c */ /* 0x000fe40004f21270 */
[----:B------:R1:W-:Y:S01]  /*31700*/  @P6 STG.E.U16 [R8.64], R12 ;  /* 0x0000000c08006986 */ /* 0x0003e2000c101504 */
[----:B0-----:R-:W-:Y:S01]  /*31710*/  PRMT R13, R13, 0x7632, R13 ;  /* 0x000076320d0d7816 */ /* 0x001fe2000000000d */
[C---:B------:R-:W-:Y:S01]  /*31720*/  IMAD.WIDE R4, R0.reuse, 0x2, R2 ;  /* 0x0000000200047825 */ /* 0x040fe200078e0202 */
[----:B------:R-:W-:-:S04]  /*31730*/  IADD3 R0, R0, c[0x0][0x198], RZ ;  /* 0x0000660000007a10 */ /* 0x000fc80007ffe0ff */
[----:B------:R0:W-:Y:S01]  /*31740*/  @P2 STG.E.U16 [R4.64], R13 ;  /* 0x0000000d04002986 */ /* 0x0001e2000c101504 */
[----:B------:R-:W-:Y:S01]  /*31750*/  ISETP.LT.AND P2, PT, R26, c[0x0][0x178], !P3 ;  /* 0x00005e001a007a0c */ /* 0x000fe20005f41270 */
[C---:B-1----:R-:W-:Y:S01]  /*31760*/  IMAD.WIDE R8, R0.reuse, 0x2, R2 ;  /* 0x0000000200087825 */ /* 0x042fe200078e0202 */
[----:B------:R-:W-:Y:S02]  /*31770*/  ISETP.LT.AND P3, PT, R27, c[0x0][0x178], !P3 ;  /* 0x00005e001b007a0c */ /* 0x000fe40005f61270 */
[----:B------:R-:W-:Y:S01]  /*31780*/  IADD3 R12, R29, 0xe3, RZ ;  /* 0x000000e31d0c7810 */ /* 0x000fe20007ffe0ff */
[C---:B0-----:R-:W-:Y:S01]  /*31790*/  IMAD.WIDE R4, R0.reuse, 0x2, R16 ;  /* 0x0000000200047825 */ /* 0x041fe200078e0210 */
[----:B------:R-:W-:-:S04]  /*317a0*/  IADD3 R0, R0, c[0x0][0x198], RZ ;  /* 0x0000660000007a10 */ /* 0x000fc80007ffe0ff */
[----:B------:R0:W-:Y:S01]  /*317b0*/  @P5 STG.E.U16 [R4.64], R25 ;  /* 0x0000001904005986 */ /* 0x0001e2000c101504 */
[----:B------:R-:W-:Y:S02]  /*317c0*/  ISETP.GE.AND P5, PT, R12, c[0x0][0x17c], PT ;  /* 0x00005f000c007a0c */ /* 0x000fe40003fa6270 */
[----:B------:R-:W-:Y:S01]  /*317d0*/  PRMT R12, R25, 0x7632, R12 ;  /* 0x00007632190c7816 */ /* 0x000fe2000000000c */
[----:B------:R1:W-:Y:S01]  /*317e0*/  @P1 STG.E.U16 [R8.64], R21 ;  /* 0x0000001508001986 */ /* 0x0003e2000c101504 */
[----:B------:R-:W-:Y:S01]  /*317f0*/  ISETP.LT.AND P1, PT, R26, c[0x0][0x178], !P4 ;  /* 0x00005e001a007a0c */ /* 0x000fe20006721270 */
[C---:B0-----:R-:W-:Y:S01]  /*31800*/  IMAD.WIDE R4, R0.reuse, 0x2, R16 ;  /* 0x0000000200047825 */ /* 0x041fe200078e0210 */
[----:B------:R-:W-:Y:S01]  /*31810*/  IADD3 R19, R29, 0xe6, RZ ;  /* 0x000000e61d137810 */ /* 0x000fe20007ffe0ff */
[----:B------:R-:W4:Y:S01]  /*31820*/  LDL.LU R25, [R1+0x38] ;  /* 0x0000380001197983 */ /* 0x000f220000300800 */
[----:B-1----:R-:W-:Y:S01]  /*31830*/  PRMT R21, R21, 0x7632, R21 ;  /* 0x0000763215157816 */ /* 0x002fe20000000015 */
[C---:B------:R-:W-:Y:S01]  /*31840*/  IMAD.WIDE R8, R0.reuse, 0x2, R2 ;  /* 0x0000000200087825 */ /* 0x040fe200078e0202 */
[----:B------:R-:W-:Y:S01]  /*31850*/  IADD3 R0, R0, c[0x0][0x198], RZ ;  /* 0x0000660000007a10 */ /* 0x000fe20007ffe0ff */
[----:B------:R0:W-:Y:S01]  /*31860*/  @P2 STG.E.U16 [R4.64], R12 ;  /* 0x0000000c04002986 */ /* 0x0001e2000c101504 */
[----:B------:R-:W-:-:S03]  /*31870*/  ISETP.LT.AND P4, PT, R27, c[0x0][0x178], !P4 ;  /* 0x00005e001b007a0c */ /* 0x000fc60006781270 */
[----:B------:R1:W-:Y:S01]  /*31880*/  @P3 STG.E.U16 [R8.64], R21 ;  /* 0x0000001508003986 */ /* 0x0003e2000c101504 */
[----:B------:R-:W-:Y:S02]  /*31890*/  ISETP.LT.AND P3, PT, R26, c[0x0][0x178], !P0 ;  /* 0x00005e001a007a0c */ /* 0x000fe40004761270 */
[----:B0-----:R-:W-:Y:S01]  /*318a0*/  IADD3 R12, R29, 0xe4, RZ ;  /* 0x000000e41d0c7810 */ /* 0x001fe20007ffe0ff */
[----:B------:R-:W-:-:S03]  /*318b0*/  IMAD.WIDE R4, R0, 0x2, R16 ;  /* 0x0000000200047825 */ /* 0x000fc600078e0210 */
[----:B------:R-:W-:Y:S02]  /*318c0*/  ISETP.GE.AND P2, PT, R12, c[0x0][0x17c], PT ;  /* 0x00005f000c007a0c */ /* 0x000fe40003f46270 */
[----:B-1----:R-:W-:Y:S02]  /*318d0*/  IADD3 R8, R29, 0xe5, RZ ;  /* 0x000000e51d087810 */ /* 0x002fe40007ffe0ff */
[----:B------:R-:W-:Y:S01]  /*318e0*/  IADD3 R12, R0, c[0x0][0x198], RZ ;  /* 0x00006600000c7a10 */ /* 0x000fe20007ffe0ff */
[----:B--2---:R0:W-:Y:S01]  /*318f0*/  @P1 STG.E.U16 [R4.64], R28 ;  /* 0x0000001c04001986 */ /* 0x0041e2000c101504 */
[----:B------:R-:W-:-:S03]  /*31900*/  ISETP.GE.AND P1, PT, R8, c[0x0][0x17c], PT ;  /* 0x00005f0008007a0c */ /* 0x000fc60003f26270 */
[----:B------:R-:W-:-:S04]  /*31910*/  IMAD.WIDE R8, R12, 0x2, R16 ;  /* 0x000000020c087825 */ /* 0x000fc800078e0210 */
[----:B0-----:R-:W-:Y:S01]  /*31920*/  IMAD.WIDE R4, R0, 0x2, R2 ;  /* 0x0000000200047825 */ /* 0x001fe200078e0202 */
[----:B------:R-:W-:Y:S02]  /*31930*/  PRMT R0, R28, 0x7632, R0 ;  /* 0x000076321c007816 */ /* 0x000fe40000000000 */
[----:B------:R-:W2:Y:S04]  /*31940*/  LDL.LU R28, [R1+0x18] ;  /* 0x00001800011c7983 */ /* 0x000ea80000300800 */
[----:B---3--:R-:W-:Y:S04]  /*31950*/  @P4 STG.E.U16 [R4.64], R20 ;  /* 0x0000001404004986 */ /* 0x008fe8000c101504 */
[----:B------:R0:W-:Y:S01]  /*31960*/  @P3 STG.E.U16 [R8.64], R0 ;  /* 0x0000000008003986 */ /* 0x0001e2000c101504 */
[----:B------:R-:W-:-:S03]  /*31970*/  ISETP.GE.AND P3, PT, R19, c[0x0][0x17c], PT ;  /* 0x00005f0013007a0c */ /* 0x000fc60003f66270 */
[----:B------:R-:W3:Y:S01]  /*31980*/  LDL.LU R19, [R1+0x308] ;  /* 0x0003080001137983 */ /* 0x000ee20000300800 */
[----:B------:R-:W-:-:S04]  /*31990*/  IADD3 R18, R29, 0xe2, RZ ;  /* 0x000000e21d127810 */ /* 0x000fc80007ffe0ff */
[----:B------:R-:W-:Y:S02]  /*319a0*/  ISETP.GE.AND P6, PT, R18, c[0x0][0x17c], PT ;  /* 0x00005f0012007a0c */ /* 0x000fe40003fc6270 */
[----:B------:R-:W-:Y:S02]  /*319b0*/  ISETP.LT.AND P0, PT, R27, c[0x0][0x178], !P0 ;  /* 0x00005e001b007a0c */ /* 0x000fe40004701270 */
[----:B------:R-:W-:Y:S02]  /*319c0*/  ISETP.LT.AND P4, PT, R26, c[0x0][0x178], !P6 ;  /* 0x00005e001a007a0c */ /* 0x000fe40007781270 */
[C---:B0-----:R-:W-:Y:S01]  /*319d0*/  IADD3 R0, R12.reuse, c[0x0][0x198], RZ ;  /* 0x000066000c007a10 */ /* 0x041fe20007ffe0ff */
[----:B------:R-:W-:Y:S01]  /*319e0*/  IMAD.WIDE R4, R12, 0x2, R2 ;  /* 0x000000020c047825 */ /* 0x000fe200078e0202 */
[----:B------:R-:W-:-:S03]  /*319f0*/  PRMT R18, R20, 0x7632, R18 ;  /* 0x0000763214127816 */ /* 0x000fc60000000012 */
[----:B------:R-:W-:Y:S01]  /*31a00*/  IMAD.WIDE R8, R0, 0x2, R16 ;  /* 0x0000000200087825 */ /* 0x000fe200078e0210 */
[----:B------:R-:W-:-:S03]  /*31a10*/  ISETP.LT.AND P6, PT, R27, c[0x0][0x178], !P6 ;  /* 0x00005e001b007a0c */ /* 0x000fc600077c1270 */
[----:B------:R-:W-:Y:S01]  /*31a20*/  @P0 STG.E.U16 [R4.64], R18 ;  /* 0x0000001204000986 */ /* 0x000fe2000c101504 */
[----:B------:R-:W-:Y:S01]  /*31a30*/  IMAD.WIDE R12, R0, 0x2, R2 ;  /* 0x00000002000c7825 */ /* 0x000fe200078e0202 */
[----:B----4-:R-:W-:Y:S02]  /*31a40*/  PRMT R21, R25, 0x7632, R21 ;  /* 0x0000763219157816 */ /* 0x010fe40000000015 */
[----:B---3--:R0:W-:Y:S01]  /*31a50*/  @P4 STG.E.U16 [R8.64], R19 ;  /* 0x0000001308004986 */ /* 0x0081e2000c101504 */
[----:B------:R-:W-:Y:S02]  /*31a60*/  ISETP.LT.AND P4, PT, R26, c[0x0][0x178], !P5 ;  /* 0x00005e001a007a0c */ /* 0x000fe40006f81270 */
[----:B------:R-:W-:Y:S02]  /*31a70*/  PRMT R24, R19, 0x7632, R24 ;  /* 0x0000763213187816 */ /* 0x000fe40000000018 */
[----:B0-----:R-:W-:Y:S01]  /*31a80*/  IADD3 R8, R0, c[0x0][0x198], RZ ;  /* 0x0000660000087a10 */ /* 0x001fe20007ffe0ff */
[----:B------:R0:W-:Y:S04]  /*31a90*/  @P6 STG.E.U16 [R12.64], R25 ;  /* 0x000000190c006986 */ /* 0x0001e8000c101504 */
[----:B------:R-:W-:-:S05]  /*31aa0*/  IMAD.WIDE R4, R8, 0x2, R16 ;  /* 0x0000000208047825 */ /* 0x000fca00078e0210 */
[----:B------:R1:W-:Y:S04]  /*31ab0*/  @P4 STG.E.U16 [R4.64], R24 ;  /* 0x0000001804004986 */ /* 0x0003e8000c101504 */
[----:B0-----:R-:W3:Y:S04]  /*31ac0*/  LDL.LU R25, [R1+0x8] ;  /* 0x0000080001197983 */ /* 0x001ee80000300800 */
[----:B-1----:R-:W4:Y:S04]  /*31ad0*/  LDL.LU R5, [R1+0x318] ;  /* 0x0003180001057983 */ /* 0x002f280000300800 */
[----:B------:R-:W2:Y:S01]  /*31ae0*/  LDL.LU R24, [R1+0x328] ;  /* 0x0003280001187983 */ /* 0x000ea20000300800 */
[----:B------:R-:W-:-:S02]  /*31af0*/  ISETP.LT.AND P5, PT, R27, c[0x0][0x178], !P5 ;  /* 0x00005e001b007a0c */ /* 0x000fc40006fa1270 */
[----:B------:R-:W-:Y:S02]  /*31b00*/  ISETP.LT.AND P6, PT, R26, c[0x0][0x178], !P2 ;  /* 0x00005e001a007a0c */ /* 0x000fe400057c1270 */
[----:B------:R-:W-:Y:S02]  /*31b10*/  ISETP.LT.AND P2, PT, R27, c[0x0][0x178], !P2 ;  /* 0x00005e001b007a0c */ /* 0x000fe40005741270 */
[C---:B------:R-:W-:Y:S01]  /*31b20*/  IADD3 R0, R8.reuse, c[0x0][0x198], RZ ;  /* 0x0000660008007a10 */ /* 0x040fe20007ffe0ff */
[----:B------:R-:W-:-:S04]  /*31b30*/  IMAD.WIDE R8, R8, 0x2, R2 ;  /* 0x0000000208087825 */ /* 0x000fc800078e0202 */
[----:B------:R-:W-:-:S04]  /*31b40*/  IMAD.WIDE R12, R0, 0x2, R16 ;  /* 0x00000002000c7825 */ /* 0x000fc800078e0210 */
[----:B------:R-:W-:Y:S01]  /*31b50*/  IMAD.WIDE R18, R0, 0x2, R2 ;  /* 0x0000000200127825 */ /* 0x000fe200078e0202 */
[----:B------:R0:W-:Y:S01]  /*31b60*/  @P5 STG.E.U16 [R8.64], R21 ;  /* 0x0000001508005986 */ /* 0x0001e2000c101504 */
[----:B------:R-:W-:Y:S02]  /*31b70*/  ISETP.LT.AND P5, PT, R26, c[0x0][0x178], !P1 ;  /* 0x00005e001a007a0c */ /* 0x000fe40004fa1270 */
[----:B------:R-:W-:Y:S02]  /*31b80*/  ISETP.LT.AND P1, PT, R27, c[0x0][0x178], !P1 ;  /* 0x00005e001b007a0c */ /* 0x000fe40004f21270 */
[----:B0-----:R-:W-:Y:S01]  /*31b90*/  IADD3 R8, R0, c[0x0][0x198], RZ ;  /* 0x0000660000087a10 */ /* 0x001fe20007ffe0ff */
[----:B----4-:R-:W-:Y:S04]  /*31ba0*/  @P6 STG.E.U16 [R12.64], R5 ;  /* 0x000000050c006986 */ /* 0x010fe8000c101504 */
[----:B--2---:R0:W-:Y:S02]  /*31bb0*/  @P2 STG.E.U16 [R18.64], R28 ;  /* 0x0000001c12002986 */ /* 0x0041e4000c101504 */
[----:B0-----:R-:W-:-:S02]  /*31bc0*/  PRMT R19, R28, 0x7632, R19 ;  /* 0x000076321c137816 */ /* 0x001fc40000000013 */
[----:B------:R-:W2:Y:S01]  /*31bd0*/  LDL.LU R28, [R1+0x358] ;  /* 0x00035800011c7983 */ /* 0x000ea20000300800 */
[----:B------:R-:W-:Y:S02]  /*31be0*/  ISETP.LT.AND P6, PT, R26, c[0x0][0x178], !P3 ;  /* 0x00005e001a007a0c */ /* 0x000fe40005fc1270 */
[----:B------:R-:W-:Y:S02]  /*31bf0*/  ISETP.LT.AND P3, PT, R27, c[0x0][0x178], !P3 ;  /* 0x00005e001b007a0c */ /* 0x000fe40005f61270 */
[----:B------:R-:W-:Y:S01]  /*31c00*/  PRMT R18, R5, 0x7632, R18 ;  /* 0x0000763205127816 */ /* 0x000fe20000000012 */
[C---:B------:R-:W-:Y:S01]  /*31c10*/  IMAD.WIDE R4, R8.reuse, 0x2, R16 ;  /* 0x0000000208047825 */ /* 0x040fe200078e0210 */
[C---:B------:R-:W-:Y:S02]  /*31c20*/  IADD3 R12, R29.reuse, 0xe9, RZ ;  /* 0x000000e91d0c7810 */ /* 0x040fe40007ffe0ff */
[C---:B------:R-:W-:Y:S01]  /*31c30*/  IADD3 R0, R8.reuse, c[0x0][0x198], RZ ;  /* 0x0000660008007a10 */ /* 0x040fe20007ffe0ff */
[----:B------:R-:W-:Y:S01]  /*31c40*/  IMAD.WIDE R8, R8, 0x2, R2 ;  /* 0x0000000208087825 */ /* 0x000fe200078e0202 */
[----:B------:R-:W-:Y:S01]  /*31c50*/  ISETP.GE.AND P2, PT, R12, c[0x0][0x17c], PT ;  /* 0x00005f000c007a0c */ /* 0x000fe20003f46270 */
[----:B------:R0:W-:Y:S01]  /*31c60*/  @P5 STG.E.U16 [R4.64], R18 ;  /* 0x0000001204005986 */ /* 0x0001e2000c101504 */
[----:B------:R-:W-:Y:S01]  /*31c70*/  IADD3 R20, R29, 0xe7, RZ ;  /* 0x000000e71d147810 */ /* 0x000fe20007ffe0ff */
[----:B------:R-:W-:-:S02]  /*31c80*/  IMAD.WIDE R12, R0, 0x2, R16 ;  /* 0x00000002000c7825 */ /* 0x000fc400078e0210 */
[----:B------:R-:W-:Y:S01]  /*31c90*/  @P1 STG.E.U16 [R8.64], R19 ;  /* 0x0000001308001986 */ /* 0x000fe2000c101504 */
[----:B------:R-:W-:-:S03]  /*31ca0*/  ISETP.GE.AND P0, PT, R20, c[0x0][0x17c], PT ;  /* 0x00005f0014007a0c */ /* 0x000fc60003f06270 */
[----:B------:R1:W-:Y:S01]  /*31cb0*/  @P6 STG.E.U16 [R12.64], R24 ;  /* 0x000000180c006986 */ /* 0x0003e2000c101504 */
[----:B0-----:R-:W-:Y:S01]  /*31cc0*/  IMAD.WIDE R4, R0, 0x2, R2 ;  /* 0x0000000200047825 */ /* 0x001fe200078e0202 */
[----:B------:R-:W-:-:S04]  /*31cd0*/  IADD3 R20, R29, 0xe8, RZ ;  /* 0x000000e81d147810 */ /* 0x000fc80007ffe0ff */
[----:B---3--:R0:W-:Y:S01]  /*31ce0*/  @P3 STG.E.U16 [R4.64], R25 ;  /* 0x0000001904003986 */ /* 0x0081e2000c101504 */
[----:B-1----:R-:W-:Y:S02]  /*31cf0*/  PRMT R13, R25, 0x7632, R13 ;  /* 0x00007632190d7816 */ /* 0x002fe4000000000d */
[----:B------:R-:W-:Y:S02]  /*31d00*/  ISETP.LT.AND P6, PT, R26, c[0x0][0x178], !P0 ;  /* 0x00005e001a007a0c */ /* 0x000fe400047c1270 */
[----:B------:R-:W-:Y:S01]  /*31d10*/  ISETP.LT.AND P0, PT, R27, c[0x0][0x178], !P0 ;  /* 0x00005e001b007a0c */ /* 0x000fe20004701270 */
[----:B0-----:R-:W3:Y:S01]  /*31d20*/  LDL.LU R25, [R1+0x348] ;  /* 0x0003480001197983 */ /* 0x001ee20000300800 */
[----:B------:R-:W-:Y:S02]  /*31d30*/  ISETP.GE.AND P4, PT, R20, c[0x0][0x17c], PT ;  /* 0x00005f0014007a0c */ /* 0x000fe40003f86270 */
[----:B------:R-:W-:Y:S02]  /*31d40*/  IADD3 R8, R29, 0xeb, RZ ;  /* 0x000000eb1d087810 */ /* 0x000fe40007ffe0ff */
[----:B------:R-:W-:-:S02]  /*31d50*/  IADD3 R0, R0, c[0x0][0x198], RZ ;  /* 0x0000660000007a10 */ /* 0x000fc40007ffe0ff */
[----:B------:R-:W-:Y:S02]  /*31d60*/  ISETP.LT.AND P3, PT, R26, c[0x0][0x178], !P4 ;  /* 0x00005e001a007a0c */ /* 0x000fe40006761270 */
[----:B------:R-:W-:Y:S01]  /*31d70*/  ISETP.GE.AND P1, PT, R8, c[0x0][0x17c], PT ;  /* 0x00005f0008007a0c */ /* 0x000fe20003f26270 */
[----:B------:R-:W-:Y:S01]  /*31d80*/  IMAD.WIDE R4, R0, 0x2, R16 ;  /* 0x0000000200047825 */ /* 0x000fe200078e0210 */
[----:B------:R-:W-:Y:S02]  /*31d90*/  ISETP.LT.AND P4, PT, R27, c[0x0][0x178], !P4 ;  /* 0x00005e001b007a0c */ /* 0x000fe40006781270 */
[----:B------:R-:W-:Y:S01]  /*31da0*/  PRMT R12, R24, 0x7632, R12 ;  /* 0x00007632180c7816 */ /* 0x000fe2000000000c */
[C---:B------:R-:W-:Y:S01]  /*31db0*/  IMAD.WIDE R8, R0.reuse, 0x2, R2 ;  /* 0x0000000200087825 */ /* 0x040fe200078e0202 */
[----:B------:R-:W-:-:S03]  /*31dc0*/  IADD3 R0, R0, c[0x0][0x198], RZ ;  /* 0x0000660000007a10 */ /* 0x000fc60007ffe0ff */
[----:B------:R0:W-:Y:S04]  /*31dd0*/  @P6 STG.E.U16 [R4.64], R12 ;  /* 0x0000000c04006986 */ /* 0x0001e8000c101504 */
[----:B------:R1:W-:Y:S01]  /*31de0*/  @P0 STG.E.U16 [R8.64], R13 ;  /* 0x0000000d08000986 */ /* 0x0003e2000c101504 */
[----:B0-----:R-:W-:-:S04]  /*31df0*/  IMAD.WIDE R4, R0, 0x2, R16 ;  /* 0x0000000200047825 */ /* 0x001fc800078e0210 */
[----:B-1----:R-:W-:Y:S01]  /*31e00*/  IMAD.WIDE R8, R0, 0x2, R2 ;  /* 0x0000000200087825 */ /* 0x002fe200078e0202 */
[----:B--2---:R-:W-:Y:S04]  /*31e10*/  @P3 STG.E.U16 [R4.64], R28 ;  /* 0x0000001c04003986 */ /* 0x004fe8000c101504 */
[----:B------:R0:W-:Y:S02]  /*31e20*/  @P4 STG.E.U16 [R8.64], R6 ;  /* 0x0000000608004986 */ /* 0x0001e4000c101504 */
[----:B0-----:R-:W-:Y:S02]  /*31e30*/  PRMT R6, R28, 0x7632, R6 ;  /* 0x000076321c067816 */ /* 0x001fe40000000006 */
[----:B------:R-:W2:Y:S01]  /*31e40*/  LDL.LU R28, [R1+0x338] ;  /* 0x00033800011c7983 */ /* 0x000ea20000300800 */
[----:B------:R-:W-:-:S02]  /*31e50*/  IADD3 R20, R29, 0xea, RZ ;  /* 0x000000ea1d147810 */ /* 0x000fc40007ffe0ff */
[----:B------:R-:W-:Y:S02]  /*31e60*/  ISETP.LT.AND P0, PT, R26, c[0x0][0x178], !P2 ;  /* 0x00005e001a007a0c */ /* 0x000fe40005701270 */
[----:B------:R-:W-:Y:S02]  /*31e70*/  ISETP.GE.AND P5, PT, R20, c[0x0][0x17c], PT ;  /* 0x00005f0014007a0c */ /* 0x000fe40003fa6270 */
[----:B------:R-:W-:Y:S02]  /*31e80*/  IADD3 R0, R0, c[0x0][0x198], RZ ;  /* 0x0000660000007a10 */ /* 0x000fe40007ffe0ff */
[----:B------:R-:W-:Y:S02]  /*31e90*/  ISETP.LT.AND P2, PT, R27, c[0x0][0x178], !P2 ;  /* 0x00005e001b007a0c */ /* 0x000fe40005741270 */
[----:B------:R-:W-:Y:S01]  /*31ea0*/  ISETP.LT.AND P4, PT, R26, c[0x0][0x178], !P5 ;  /* 0x00005e001a007a0c */ /* 0x000fe20006f81270 */
[----:B------:R-:W-:Y:S01]  /*31eb0*/  IMAD.WIDE R4, R0, 0x2, R16 ;  /* 0x0000000200047825 */ /* 0x000fe200078e0210 */
[----:B------:R-:W-:-:S03]  /*31ec0*/  IADD3 R12, R29, 0xed, RZ ;  /* 0x000000ed1d0c7810 */ /* 0x000fc60007ffe0ff */
[C---:B------:R-:W-:Y:S01]  /*31ed0*/  IMAD.WIDE R8, R0.reuse, 0x2, R2 ;  /* 0x0000000200087825 */ /* 0x040fe200078e0202 */
[----:B------:R-:W-:Y:S01]  /*31ee0*/  IADD3 R0, R0, c[0x0][0x198], RZ ;  /* 0x0000660000007a10 */ /* 0x000fe20007ffe0ff */
[----:B------:R0:W-:Y:S01]  /*31ef0*/  @P0 STG.E.U16 [R4.64], R6 ;  /* 0x0000000604000986 */ /* 0x0001e2000c101504 */
[----:B------:R-:W-:Y:S02]  /*31f00*/  ISETP.GE.AND P3, PT, R12, c[0x0][0x17c], PT ;  /* 0x00005f000c007a0c */ /* 0x000fe40003f66270 */
[----:B------:R-:W-:Y:S02]  /*31f10*/  PRMT R12, R6, 0x7632, R12 ;  /* 0x00007632060c7816 */ /* 0x000fe4000000000c */
[----:B------:R-:W-:-:S03]  /*31f20*/  ISETP.LT.AND P5, PT, R27, c[0x0][0x178], !P5 ;  /* 0x00005e001b007a0c */ /* 0x000fc60006fa1270 */
[----:B------:R1:W-:Y:S01]  /*31f30*/  @P2 STG.E.U16 [R8.64], R12 ;  /* 0x0000000c08002986 */ /* 0x0003e2000c101504 */
[----:B0-----:R-:W-:Y:S01]  /*31f40*/  IMAD.WIDE R4, R0, 0x2, R16 ;  /* 0x0000000200047825 */ /* 0x001fe200078e0210 */
[C---:B------:R-:W-:Y:S02]  /*31f50*/  IADD3 R6, R29.reuse, 0xee, RZ ;  /* 0x000000ee1d067810 */ /* 0x040fe40007ffe0ff */
[----:B------:R-:W-:Y:S02]  /*31f60*/  ISETP.LT.AND P2, PT, R26, c[0x0][0x178], !P1 ;  /* 0x00005e001a007a0c */ /* 0x000fe40004f41270 */
[----:B------:R-:W-:Y:S01]  /*31f70*/  ISETP.GE.AND P0, PT, R6, c[0x0][0x17c], PT ;  /* 0x00005f0006007a0c */ /* 0x000fe20003f06270 */
[----:B---3--:R0:W-:Y:S01]  /*31f80*/  @P4 STG.E.U16 [R4.64], R25 ;  /* 0x0000001904004986 */ /* 0x0081e2000c101504 */
[----:B------:R-:W-:Y:S02]  /*31f90*/  IADD3 R6, R0, c[0x0][0x198], RZ ;  /* 0x0000660000067a10 */ /* 0x000fe40007ffe0ff */
[----:B------:R-:W-:-:S02]  /*31fa0*/  IADD3 R18, R29, 0xec, RZ ;  /* 0x000000ec1d127810 */ /* 0x000fc40007ffe0ff */
[----:B-1----:R-:W-:Y:S01]  /*31fb0*/  IADD3 R8, R29, 0xef, RZ ;  /* 0x000000ef1d087810 */ /* 0x002fe20007ffe0ff */
[----:B0-----:R-:W-:Y:S01]  /*31fc0*/  IMAD.WIDE R4, R0, 0x2, R2 ;  /* 0x0000000200047825 */ /* 0x001fe200078e0202 */
[----:B------:R-:W-:Y:S02]  /*31fd0*/  PRMT R0, R25, 0x7632, R0 ;  /* 0x0000763219007816 */ /* 0x000fe40000000000 */
[----:B------:R-:W3:Y:S01]  /*31fe0*/  LDL.LU R25, [R1+0x2f8] ;  /* 0x0002f80001197983 */ /* 0x000ee20000300800 */
[----:B------:R-:W-:Y:S02]  /*31ff0*/  ISETP.GE.AND P6, PT, R18, c[0x0][0x17c], PT ;  /* 0x00005f0012007a0c */ /* 0x000fe40003fc6270 */
[----:B------:R-:W-:Y:S01]  /*32000*/  ISETP.GE.AND P4, PT, R8, c[0x0][0x17c], PT ;  /* 0x00005f0008007a0c */ /* 0x000fe20003f86270 */
[----:B------:R-:W-:Y:S01]  /*32010*/  IMAD.WIDE R8, R6, 0x2, R16 ;  /* 0x0000000206087825 */ /* 0x000fe200078e0210 */
[----:B------:R-:W-:Y:S01]  /*32020*/  ISETP.LT.AND P1, PT, R27, c[0x0][0x178], !P1 ;  /* 0x00005e001b007a0c */ /* 0x000fe20004f21270 */
[----:B------:R0:W-:Y:S01]  /*32030*/  @P5 STG.E.U16 [R4.64], R10 ;  /* 0x0000000a04005986 */ /* 0x0001e2000c101504 */
[----:B------:R-:W-:-:S03]  /*32040*/  ISETP.LT.AND P5, PT, R26, c[0x0][0x178], !P6 ;  /* 0x00005e001a007a0c */ /* 0x000fc600077a1270 */
[----:B------:R1:W-:Y:S04]  /*32050*/  @P2 STG.E.U16 [R8.64], R0 ;  /* 0x0000000008002986 */ /* 0x0003e8000c101504 */
[----:B------:R-:W4:Y:S01]  /*32060*/  LDL.LU R21, [R1+0x2ec] ;  /* 0x0002ec0001157983 */ /* 0x000f220000300800 */
[----:B0-----:R-:W-:Y:S01]  /*32070*/  PRMT R10, R10, 0x7632, R10 ;  /* 0x000076320a0a7816 */ /* 0x001fe2000000000a */
[C---:B------:R-:W-:Y:S01]  /*32080*/  IMAD.WIDE R4, R6.reuse, 0x2, R2 ;  /* 0x0000000206047825 */ /* 0x040fe200078e0202 */
[----:B-1----:R-:W-:Y:S02]  /*32090*/  IADD3 R0, R6, c[0x0][0x198], RZ ;  /* 0x0000660006007a10 */ /* 0x002fe40007ffe0ff */
[----:B------:R-:W-:-:S03]  /*320a0*/  IADD3 R6, R29, 0xf1, RZ ;  /* 0x000000f11d067810 */ /* 0x000fc60007ffe0ff */
[----:B------:R-:W-:Y:S01]  /*320b0*/  IMAD.WIDE R8, R0, 0x2, R16 ;  /* 0x0000000200087825 */ /* 0x000fe200078e0210 */
[----:B------:R-:W-:Y:S01]  /*320c0*/  @P1 STG.E.U16 [R4.64], R10 ;  /* 0x0000000a04001986 */ /* 0x000fe2000c101504 */
[----:B------:R-:W-:-:S03]  /*320d0*/  ISETP.GE.AND P1, PT, R6, c[0x0][0x17c], PT ;  /* 0x00005f0006007a0c */ /* 0x000fc60003f26270 */
[----:B--2---:R0:W-:Y:S01]  /*320e0*/  @P5 STG.E.U16 [R8.64], R28 ;  /* 0x0000001c08005986 */ /* 0x0041e2000c101504 */
[----:B------:R-:W-:-:S03]  /*320f0*/  PRMT R6, R28, 0x7632, R6 ;  /* 0x000076321c067816 */ /* 0x000fc60000000006 */
[----:B0-----:R-:W2:Y:S01]  /*32100*/  LDL.LU R28, [R1+0x2c] ;  /* 0x00002c00011c7983 */ /* 0x001ea20000300800 */
[C---:B------:R-:W-:Y:S01]  /*32110*/  ISETP.LT.AND P6, PT, R27.reuse, c[0x0][0x178], !P6 ;  /* 0x00005e001b007a0c */ /* 0x040fe200077c1270 */
[----:B------:R-:W-:Y:S01]  /*32120*/  IMAD.WIDE R12, R0, 0x2, R2 ;  /* 0x00000002000c7825 */ /* 0x000fe200078e0202 */
[----:B------:R-:W-:Y:S01]  /*32130*/  ISETP.LT.AND P5, PT, R26, c[0x0][0x178], !P3 ;  /* 0x00005e001a007a0c */ /* 0x000fe20005fa1270 */
[----:B------:R-:W2:Y:S01]  /*32140*/  LDL.LU R24, [R1+0x30c] ;  /* 0x00030c0001187983 */ /* 0x000ea20000300800 */
[----:B------:R-:W-:Y:S02]  /*32150*/  ISETP.LT.AND P3, PT, R27, c[0x0][0x178], !P3 ;  /* 0x00005e001b007a0c */ /* 0x000fe40005f61270 */
[----:B------:R-:W-:Y:S02]  /*32160*/  IADD3 R8, R0, c[0x0][0x198], RZ ;  /* 0x0000660000087a10 */ /* 0x000fe40007ffe0ff */
[----:B------:R-:W-:-:S05]  /*32170*/  IADD3 R18, R29, 0xf0, RZ ;  /* 0x000000f01d127810 */ /* 0x000fca0007ffe0ff */
[----:B------:R0:W-:Y:S01]  /*32180*/  @P6 STG.E.U16 [R12.64], R14 ;  /* 0x0000000e0c006986 */ /* 0x0001e2000c101504 */
[----:B------:R-:W-:Y:S02]  /*32190*/  ISETP.LT.AND P6, PT, R26, c[0x0][0x178], !P0 ;  /* 0x00005e001a007a0c */ /* 0x000fe400047c1270 */
[----:B------:R-:W-:Y:S02]  /*321a0*/  ISETP.LT.AND P0, PT, R27, c[0x0][0x178], !P0 ;  /* 0x00005e001b007a0c */ /* 0x000fe40004701270 */
[C---:B------:R-:W-:Y:S01]  /*321b0*/  IADD3 R0, R8.reuse, c[0x0][0x198], RZ ;  /* 0x0000660008007a10 */ /* 0x040fe20007ffe0ff */
[----:B------:R-:W-:Y:S01]  /*321c0*/  IMAD.WIDE R4, R8, 0x2, R16 ;  /* 0x0000000208047825 */ /* 0x000fe200078e0210 */
[----:B------:R-:W-:-:S03]  /*321d0*/  ISETP.GE.AND P2, PT, R18, c[0x0][0x17c], PT ;  /* 0x00005f0012007a0c */ /* 0x000fc60003f46270 */
[----:B------:R-:W-:Y:S01]  /*321e0*/  IMAD.WIDE R8, R8, 0x2, R2 ;  /* 0x0000000208087825 */ /* 0x000fe200078e0202 */
[----:B0-----:R-:W-:-:S03]  /*321f0*/  PRMT R14, R14, 0x7632, R14 ;  /* 0x000076320e0e7816 */ /* 0x001fc6000000000e */
[C---:B------:R-:W-:Y:S01]  /*32200*/  IMAD.WIDE R12, R0.reuse, 0x2, R16 ;  /* 0x00000002000c7825 */ /* 0x040fe200078e0210 */
[----:B------:R0:W-:Y:S03]  /*32210*/  @P5 STG.E.U16 [R4.64], R6 ;  /* 0x0000000604005986 */ /* 0x0001e6000c101504 */
[----:B------:R-:W-:Y:S01]  /*32220*/  IMAD.WIDE R18, R0, 0x2, R2 ;  /* 0x0000000200127825 */ /* 0x000fe200078e0202 */
[----:B------:R1:W-:Y:S01]  /*32230*/  @P3 STG.E.U16 [R8.64], R14 ;  /* 0x0000000e08003986 */ /* 0x0003e2000c101504 */
[----:B------:R-:W-:-:S03]  /*32240*/  IADD3 R10, R29, 0xf2, RZ ;  /* 0x000000f21d0a7810 */ /* 0x000fc60007ffe0ff */
[----:B---3--:R3:W-:Y:S04]  /*32250*/  @P6 STG.E.U16 [R12.64], R25 ;  /* 0x000000190c006986 */ /* 0x0087e8000c101504 */
[----:B------:R3:W-:Y:S01]  /*32260*/  @P0 STG.E.U16 [R18.64], R22 ;  /* 0x0000001612000986 */ /* 0x0007e2000c101504 */
[----:B------:R-:W-:Y:S02]  /*32270*/  ISETP.LT.AND P0, PT, R26, c[0x0][0x178], !P4 ;  /* 0x00005e001a007a0c */ /* 0x000fe40006701270 */
[----:B------:R-:W-:Y:S02]  /*32280*/  ISETP.LT.AND P4, PT, R27, c[0x0][0x178], !P4 ;  /* 0x00005e001b007a0c */ /* 0x000fe40006781270 */
[----:B0-----:R-:W-:Y:S02]  /*32290*/  IADD3 R4, R0, c[0x0][0x198], RZ ;  /* 0x0000660000047a10 */ /* 0x001fe40007ffe0ff */
[----:B------:R-:W-:-:S02]  /*322a0*/  ISETP.GE.AND P5, PT, R10, c[0x0][0x17c], PT ;  /* 0x00005f000a007a0c */ /* 0x000fc40003fa6270 */
[----:B------:R-:W-:Y:S01]  /*322b0*/  ISETP.LT.AND P3, PT, R26, c[0x0][0x178], !P2 ;  /* 0x00005e001a007a0c */ /* 0x000fe20005761270 */
[C---:B-1----:R-:W-:Y:S01]  /*322c0*/  IMAD.WIDE R8, R4.reuse, 0x2, R16 ;  /* 0x0000000204087825 */ /* 0x042fe200078e0210 */
[----:B------:R-:W-:Y:S02]  /*322d0*/  PRMT R10, R25, 0x7632, R10 ;  /* 0x00007632190a7816 */ /* 0x000fe4000000000a */
[----:B------:R-:W-:Y:S01]  /*322e0*/  ISETP.LT.AND P2, PT, R27, c[0x0][0x178], !P2 ;  /* 0x00005e001b007a0c */ /* 0x000fe20005741270 */
[----:B---3--:R-:W3:Y:S01]  /*322f0*/  LDL.LU R25, [R1+0x3c] ;  /* 0x00003c0001197983 */ /* 0x008ee20000300800 */
[C---:B------:R-:W-:Y:S01]  /*32300*/  IADD3 R6, R4.reuse, c[0x0][0x198], RZ ;  /* 0x0000660004067a10 */ /* 0x040fe20007ffe0ff */
[----:B------:R-:W-:Y:S01]  /*32310*/  IMAD.WIDE R4, R4, 0x2, R2 ;  /* 0x0000000204047825 */ /* 0x000fe200078e0202 */
[----:B------:R-:W-:Y:S01]  /*32320*/  PRMT R22, R22, 0x7632, R22 ;  /* 0x0000763216167816 */ /* 0x000fe20000000016 */
[----:B------:R0:W-:Y:S04]  /*32330*/  @P0 STG.E.U16 [R8.64], R10 ;  /* 0x0000000a08000986 */ /* 0x0001e8000c101504 */
[----:B------:R1:W-:Y:S01]  /*32340*/  @P4 STG.E.U16 [R4.64], R22 ;  /* 0x0000001604004986 */ /* 0x0003e2000c101504 */
[----:B0-----:R-:W-:-:S04]  /*32350*/  IMAD.WIDE R8, R6, 0x2, R16 ;  /* 0x0000000206087825 */ /* 0x001fc800078e0210 */
[----:B-1----:R-:W-:Y:S01]  /*32360*/  IMAD.WIDE R4, R6, 0x2, R2 ;  /* 0x0000000206047825 */ /* 0x002fe200078e0202 */
[----:B----4-:R-:W-:Y:S01]  /*32370*/  @P3 STG.E.U16 [R8.64], R21 ;  /* 0x0000001508003986 */ /* 0x010fe2000c101504 */
[----:B--2---:R-:W-:-:S03]  /*32380*/  PRMT R10, R28, 0x7632, R10 ;  /* 0x000076321c0a7816 */ /* 0x004fc6000000000a */
[----:B------:R0:W-:Y:S04]  /*32390*/  @P2 STG.E.U16 [R4.64], R28 ;  /* 0x0000001c04002986 */ /* 0x0001e8000c101504 */
[----:B0-----:R-:W2:Y:S01]  /*323a0*/  LDL.LU R28, [R1+0x31c] ;  /* 0x00031c00011c7983 */ /* 0x001ea20000300800 */
[----:B------:R-:W-:Y:S02]  /*323b0*/  IADD3 R0, R29, 0xf4, RZ ;  /* 0x000000f41d007810 */ /* 0x000fe40007ffe0ff */
[----:B------:R-:W-:Y:S02]  /*323c0*/  ISETP.LT.AND P3, PT, R26, c[0x0][0x178], !P1 ;  /* 0x00005e001a007a0c */ /* 0x000fe40004f61270 */
[----:B------:R-:W-:Y:S02]  /*323d0*/  ISETP.LT.AND P1, PT, R27, c[0x0][0x178], !P1 ;  /* 0x00005e001b007a0c */ /* 0x000fe40004f21270 */
[----:B------:R-:W-:-:S02]  /*323e0*/  IADD3 R13, R6, c[0x0][0x198], RZ ;  /* 0x00006600060d7a10 */ /* 0x000fc40007ffe0ff */
[----:B------:R-:W-:Y:S02]  /*323f0*/  IADD3 R12, R29, 0xf3, RZ ;  /* 0x000000f31d0c7810 */ /* 0x000fe40007ffe0ff */
[----:B------:R-:W-:Y:S02]  /*32400*/  ISETP.GE.AND P0, PT, R0, c[0x0][0x17c], PT ;  /* 0x00005f0000007a0c */ /* 0x000fe40003f06270 */
[----:B------:R-:W-:Y:S02]  /*32410*/  PRMT R0, R21, 0x7632, R0 ;  /* 0x0000763215007816 */ /* 0x000fe40000000000 */
[----:B------:R-:W4:Y:S01]  /*32420*/  LDL.LU R21, [R1+0x1c] ;  /* 0x00001c0001157983 */ /* 0x000f220000300800 */
[----:B------:R-:W-:Y:S01]  /*32430*/  ISETP.LT.AND P4, PT, R26, c[0x0][0x178], !P5 ;  /* 0x00005e001a007a0c */ /* 0x000fe20006f81270 */
[----:B------:R-:W-:Y:S01]  /*32440*/  IMAD.WIDE R4, R13, 0x2, R16 ;  /* 0x000000020d047825 */ /* 0x000fe200078e0210 */
[----:B------:R-:W-:Y:S02]  /*32450*/  ISETP.GE.AND P6, PT, R12, c[0x0][0x17c], PT ;  /* 0x00005f000c007a0c */ /* 0x000fe40003fc6270 */
[----:B------:R-:W-:Y:S01]  /*32460*/  ISETP.LT.AND P5, PT, R27, c[0x0][0x178], !P5 ;  /* 0x00005e001b007a0c */ /* 0x000fe20006fa1270 */
[----:B------:R-:W-:Y:S01]  /*32470*/  IMAD.WIDE R8, R13, 0x2, R2 ;  /* 0x000000020d087825 */ /* 0x000fe200078e0202 */
[----:B------:R-:W-:-:S02]  /*32480*/  IADD3 R12, R29, 0xf5, RZ ;  /* 0x000000f51d0c7810 */ /* 0x000fc40007ffe0ff */
[----:B------:R-:W-:Y:S01]  /*32490*/  IADD3 R6, R13, c[0x0][0x198], RZ ;  /* 0x000066000d067a10 */ /* 0x000fe20007ffe0ff */
[----:B------:R0:W-:Y:S01]  /*324a0*/  @P3 STG.E.U16 [R4.64], R0 ;  /* 0x0000000004003986 */ /* 0x0001e2000c101504 */
[----:B------:R-:W-:-:S03]  /*324b0*/  ISETP.GE.AND P2, PT, R12, c[0x0][0x17c], PT ;  /* 0x00005f000c007a0c */ /* 0x000fc60003f46270 */
[----:B------:R-:W-:Y:S01]  /*324c0*/  IMAD.WIDE R12, R6, 0x2, R16 ;  /* 0x00000002060c7825 */ /* 0x000fe200078e0210 */
[----:B------:R3:W-:Y:S01]  /*324d0*/  @P1 STG.E.U16 [R8.64], R10 ;  /* 0x0000000a08001986 */ /* 0x0007e2000c101504 */
[----:B------:R-:W-:Y:S02]  /*324e0*/  ISETP.LT.AND P1, PT, R26, c[0x0][0x178], !P6 ;  /* 0x00005e001a007a0c */ /* 0x000fe40007721270 */
[C---:B------:R-:W-:Y:S01]  /*324f0*/  IADD3 R19, R6.reuse, c[0x0][0x198], RZ ;  /* 0x0000660006137a10 */ /* 0x040fe20007ffe0ff */
[----:B------:R1:W-:Y:S01]  /*32500*/  @P4 STG.E.U16 [R12.64], R24 ;  /* 0x000000180c004986 */ /* 0x0003e2000c101504 */
[----:B0-----:R-:W-:Y:S01]  /*32510*/  IMAD.WIDE R4, R6, 0x2, R2 ;  /* 0x0000000206047825 */ /* 0x001fe200078e0202 */
[----:B------:R-:W-:Y:S02]  /*32520*/  PRMT R0, R24, 0x7632, R0 ;  /* 0x0000763218007816 */ /* 0x000fe40000000000 */
[----:B------:R-:W-:Y:S02]  /*32530*/  ISETP.LT.AND P6, PT, R27, c[0x0][0x178], !P6 ;  /* 0x00005e001b007a0c */ /* 0x000fe400077c1270 */
[----:B------:R-:W-:-:S02]  /*32540*/  ISETP.LT.AND P4, PT, R26, c[0x0][0x178], !P0 ;  /* 0x00005e001a007a0c */ /* 0x000fc40004781270 */
[----:B---3--:R-:W-:Y:S01]  /*32550*/  PRMT R10, R25, 0x7632, R10 ;  /* 0x00007632190a7816 */ /* 0x008fe2000000000a */
[----:B------:R0:W-:Y:S01]  /*32560*/  @P5 STG.E.U16 [R4.64], R25 ;  /* 0x0000001904005986 */ /* 0x0001e2000c101504 */
[----:B------:R-:W-:-:S03]  /*32570*/  IMAD.WIDE R8, R19, 0x2, R16 ;  /* 0x0000000213087825 */ /* 0x000fc600078e0210 */
[----:B-1----:R-:W3:Y:S01]  /*32580*/  LDL.LU R24, [R1+0x32c] ;  /* 0x00032c0001187983 */ /* 0x002ee20000300800 */
[----:B------:R-:W-:-:S03]  /*32590*/  IADD3 R6, R19, c[0x0][0x198], RZ ;  /* 0x0000660013067a10 */ /* 0x000fc60007ffe0ff */
[----:B0-----:R-:W3:Y:S01]  /*325a0*/  LDL.LU R25, [R1+0xc] ;  /* 0x00000c0001197983 */ /* 0x001ee20000300800 */
[----:B------:R-:W-:-:S03]  /*325b0*/  IMAD.WIDE R4, R19, 0x2, R2 ;  /* 0x0000000213047825 */ /* 0x000fc600078e0202 */
[----:B------:R0:W-:Y:S04]  /*325c0*/  @P1 STG.E.U16 [R8.64], R0 ;  /* 0x0000000008001986 */ /* 0x0001e8000c101504 */
[----:B------:R-:W-:Y:S01]  /*325d0*/  @P6 STG.E.U16 [R4.64], R10 ;  /* 0x0000000a04006986 */ /* 0x000fe2000c101504 */
[----:B0-----:R-:W-:-:S05]  /*325e0*/  IMAD.WIDE R8, R6, 0x2, R16 ;  /* 0x0000000206087825 */ /* 0x001fca00078e0210 */
[----:B--2---:R0:W-:Y:S02]  /*325f0*/  @P4 STG.E.U16 [R8.64], R28 ;  /* 0x0000001c08004986 */ /* 0x0041e4000c101504 */
[----:B0-----:R-:W-:Y:S02]  /*32600*/  PRMT R9, R28, 0x7632, R9 ;  /* 0x000076321c097816 */ /* 0x001fe40000000009 */
[----:B------:R-:W2:Y:S01]  /*32610*/  LDL.LU R28, [R1+0x35c] ;  /* 0x00035c00011c7983 */ /* 0x000ea20000300800 */
[----:B------:R-:W-:Y:S02]  /*32620*/  ISETP.LT.AND P0, PT, R27, c[0x0][0x178], !P0 ;  /* 0x00005e001b007a0c */ /* 0x000fe40004701270 */
[----:B------:R-:W-:Y:S01]  /*32630*/  IADD3 R14, R29, 0xf6, RZ ;  /* 0x000000f61d0e7810 */ /* 0x000fe20007ffe0ff */
[----:B------:R-:W-:Y:S01]  /*32640*/  IMAD.WIDE R4, R6, 0x2, R2 ;  /* 0x0000000206047825 */ /* 0x000fe200078e0202 */
[----:B------:R-:W-:Y:S02]  /*32650*/  ISETP.LT.AND P6, PT, R26, c[0x0][0x178], !P2 ;  /* 0x00005e001a007a0c */ /* 0x000fe400057c1270 */
[----:B------:R-:W-:-:S02]  /*32660*/  ISETP.GE.AND P3, PT, R14, c[0x0][0x17c], PT ;  /* 0x00005f000e007a0c */ /* 0x000fc40003f66270 */
[----:B------:R-:W-:Y:S02]  /*32670*/  IADD3 R13, R6, c[0x0][0x198], RZ ;  /* 0x00006600060d7a10 */ /* 0x000fe40007ffe0ff */
[----:B------:R-:W-:-:S03]  /*32680*/  ISETP.LT.AND P2, PT, R27, c[0x0][0x178], !P2 ;  /* 0x00005e001b007a0c */ /* 0x000fc60005741270 */
[----:B----4-:R0:W-:Y:S01]  /*32690*/  @P0 STG.E.U16 [R4.64], R21 ;  /* 0x0000001504000986 */ /* 0x0101e2000c101504 */
[----:B------:R-:W-:Y:S02]  /*326a0*/  ISETP.LT.AND P0, PT, R26, c[0x0][0x178], !P3 ;  /* 0x00005e001a007a0c */ /* 0x000fe40005f01270 */
[----:B------:R-:W-:Y:S02]  /*326b0*/  ISETP.LT.AND P3, PT, R27, c[0x0][0x178], !P3 ;  /* 0x00005e001b007a0c */ /* 0x000fe40005f61270 */
[----:B------:R-:W-:Y:S02]  /*326c0*/  IADD3 R19, R13, c[0x0][0x198], RZ ;  /* 0x000066000d137a10 */ /* 0x000fe40007ffe0ff */
[----:B------:R-:W-:Y:S01]  /*326d0*/  IADD3 R12, R29, 0xf9, RZ ;  /* 0x000000f91d0c7810 */ /* 0x000fe20007ffe0ff */
[----:B0-----:R-:W-:Y:S01]  /*326e0*/  IMAD.WIDE R4, R13, 0x2, R16 ;  /* 0x000000020d047825 */ /* 0x001fe200078e0210 */
[----:B------:R-:W-:Y:S02]  /*326f0*/  IADD3 R18, R29, 0xf7, RZ ;  /* 0x000000f71d127810 */ /* 0x000fe40007ffe0ff */
[----:B------:R-:W-:-:S02]  /*32700*/  PRMT R0, R21, 0x7632, R0 ;  /* 0x0000763215007816 */ /* 0x000fc40000000000 */
[----:B------:R0:W-:Y:S01]  /*32710*/  @P6 STG.E.U16 [R4.64], R9 ;  /* 0x0000000904006986 */ /* 0x0001e2000c101504 */
[C---:B------:R-:W-:Y:S02]  /*32720*/  IADD3 R14, R29.reuse, 0xf8, RZ ;  /* 0x000000f81d0e7810 */ /* 0x040fe40007ffe0ff */
[----:B------:R-:W-:Y:S02]  /*32730*/  ISETP.GE.AND P4, PT, R12, c[0x0][0x17c], PT ;  /* 0x00005f000c007a0c */ /* 0x000fe40003f86270 */
[----:B------:R-:W-:Y:S02]  /*32740*/  ISETP.GE.AND P5, PT, R18, c[0x0][0x17c], PT ;  /* 0x00005f0012007a0c */ /* 0x000fe40003fa6270 */
[----:B------:R-:W-:Y:S01]  /*32750*/  IADD3 R6, R29, 0xfb, RZ ;  /* 0x000000fb1d067810 */ /* 0x000fe20007ffe0ff */
[----:B0-----:R-:W-:-:S04]  /*32760*/  IMAD.WIDE R4, R13, 0x2, R2 ;  /* 0x000000020d047825 */ /* 0x001fc800078e0202 */
[C---:B------:R-:W-:Y:S01]  /*32770*/  IMAD.WIDE R8, R19.reuse, 0x2, R16 ;  /* 0x0000000213087825 */ /* 0x040fe200078e0210 */
[----:B------:R-:W-:Y:S01]  /*32780*/  ISETP.GE.AND P1, PT, R14, c[0x0][0x17c], PT ;  /* 0x00005f000e007a0c */ /* 0x000fe20003f26270 */
[----:B------:R-:W-:Y:S02]  /*32790*/  @P2 STG.E.U16 [R4.64], R0 ;  /* 0x0000000004002986 */ /* 0x000fe4000c101504 */
[----:B------:R-:W-:Y:S01]  /*327a0*/  IMAD.WIDE R12, R19, 0x2, R2 ;  /* 0x00000002130c7825 */ /* 0x000fe200078e0202 */
[----:B------:R-:W-:Y:S01]  /*327b0*/  ISETP.GE.AND P2, PT, R6, c[0x0][0x17c], PT ;  /* 0x00005f0006007a0c */ /* 0x000fe20003f46270 */
[----:B---3--:R0:W-:Y:S01]  /*327c0*/  @P0 STG.E.U16 [R8.64], R24 ;  /* 0x0000001808000986 */ /* 0x0081e2000c101504 */
[----:B------:R-:W-:Y:S02]  /*327d0*/  ISETP.LT.AND P0, PT, R26, c[0x0][0x178], !P5 ;  /* 0x00005e001a007a0c */ /* 0x000fe40006f01270 */
[----:B------:R-:W-:Y:S01]  /*327e0*/  ISETP.LT.AND P5, PT, R27, c[0x0][0x178], !P5 ;  /* 0x00005e001b007a0c */ /* 0x000fe20006fa1270 */
[----:B------:R1:W-:Y:S01]  /*327f0*/  @P3 STG.E.U16 [R12.64], R25 ;  /* 0x000000190c003986 */ /* 0x0003e2000c101504 */
[----:B------:R-:W-:-:S02]  /*32800*/  IADD3 R19, R19, c[0x0][0x198], RZ ;  /* 0x0000660013137a10 */ /* 0x000fc40007ffe0ff */
[----:B------:R-:W-:Y:S02]  /*32810*/  PRMT R6, R24, 0x7632, R6 ;  /* 0x0000763218067816 */ /* 0x000fe40000000006 */
[----:B------:R-:W-:Y:S01]  /*32820*/  ISETP.LT.AND P3, PT, R26, c[0x0][0x178], !P1 ;  /* 0x00005e001a007a0c */ /* 0x000fe20004f61270 */
[----:B0-----:R-:W3:Y:S01]  /*32830*/  LDL.LU R24, [R1+0x34c] ;  /* 0x00034c0001187983 */ /* 0x001ee20000300800 */
[----:B------:R-:W-:Y:S02]  /*32840*/  IADD3 R10, R29, 0xfa, RZ ;  /* 0x000000fa1d0a7810 */ /* 0x000fe40007ffe0ff */
[C---:B------:R-:W-:Y:S01]  /*32850*/  IADD3 R21, R19.reuse, c[0x0][0x198], RZ ;  /* 0x0000660013157a10 */ /* 0x040fe20007ffe0ff */
[----:B------:R-:W-:Y:S01]  /*32860*/  IMAD.WIDE R4, R19, 0x2, R16 ;  /* 0x0000000213047825 */ /* 0x000fe200078e0210 */
[----:B------:R-:W-:Y:S02]  /*32870*/  ISETP.GE.AND P6, PT, R10, c[0x0][0x17c], PT ;  /* 0x00005f000a007a0c */ /* 0x000fe40003fc6270 */
[----:B------:R-:W-:Y:S01]  /*32880*/  PRMT R10, R25, 0x7632, R10 ;  /* 0x00007632190a7816 */ /* 0x000fe2000000000a */
[----:B------:R-:W-:Y:S01]  /*32890*/  IMAD.WIDE R8, R19, 0x2, R2 ;  /* 0x0000000213087825 */ /* 0x000fe200078e0202 */
[----:B------:R-:W-:-:S03]  /*328a0*/  IADD3 R0, R29, 0xfc, RZ ;  /* 0x000000fc1d007810 */ /* 0x000fc60007ffe0ff */
[----:B-1----:R-:W-:Y:S01]  /*328b0*/  IMAD.WIDE R12, R21, 0x2, R16 ;  /* 0x00000002150c7825 */ /* 0x002fe200078e0210 */
[----:B------:R-:W-:Y:S01]  /*328c0*/  ISETP.LT.AND P1, PT, R27, c[0x0][0x178], !P1 ;  /* 0x00005e001b007a0c */ /* 0x000fe20004f21270 */
[----:B------:R-:W-:Y:S01]  /*328d0*/  @P0 STG.E.U16 [R4.64], R6 ;  /* 0x0000000604000986 */ /* 0x000fe2000c101504 */
[----:B------:R-:W-:-:S03]  /*328e0*/  ISETP.GE.AND P0, PT, R0, c[0x0][0x17c], PT ;  /* 0x00005f0000007a0c */ /* 0x000fc60003f06270 */
[----:B------:R0:W-:Y:S01]  /*328f0*/  @P5 STG.E.U16 [R8.64], R10 ;  /* 0x0000000a08005986 */ /* 0x0001e2000c101504 */
[----:B------:R-:W-:Y:S01]  /*32900*/  IMAD.WIDE R18, R21, 0x2, R2 ;  /* 0x0000000215127825 */ /* 0x000fe200078e0202 */
[C---:B0-----:R-:W-:Y:S02]  /*32910*/  IADD3 R10, R29.reuse, 0xfd, RZ ;  /* 0x000000fd1d0a7810 */ /* 0x041fe40007ffe0ff */
[----:B------:R-:W-:Y:S02]  /*32920*/  IADD3 R6, R29, 0xfe, RZ ;  /* 0x000000fe1d067810 */ /* 0x000fe40007ffe0ff */
[----:B--2---:R-:W-:Y:S01]  /*32930*/  PRMT R0, R28, 0x7632, R0 ;  /* 0x000076321c007816 */ /* 0x004fe20000000000 */
[----:B------:R0:W-:Y:S04]  /*32940*/  @P3 STG.E.U16 [R12.64], R28 ;  /* 0x0000001c0c003986 */ /* 0x0001e8000c101504 */
[----:B0-----:R-:W2:Y:S04]  /*32950*/  LDL.LU R28, [R1+0x33c] ;  /* 0x00033c00011c7983 */ /* 0x001ea80000300800 */
[----:B------:R0:W-:Y:S01]  /*32960*/  @P1 STG.E.U16 [R18.64], R7 ;  /* 0x0000000712001986 */ /* 0x0001e2000c101504 */
[----:B------:R-:W-:-:S02]  /*32970*/  ISETP.GE.AND P1, PT, R10, c[0x0][0x17c], PT ;  /* 0x00005f000a007a0c */ /* 0x000fc40003f26270 */
[----:B------:R-:W-:Y:S02]  /*32980*/  IADD3 R10, R29, 0xff, RZ ;  /* 0x000000ff1d0a7810 */ /* 0x000fe40007ffe0ff */
[----:B------:R-:W4:Y:S01]  /*32990*/  LDL.LU R29, [R1+0x2fc] ;  /* 0x0002fc00011d7983 */ /* 0x000f220000300800 */
[C---:B------:R-:W-:Y:S02]  /*329a0*/  ISETP.LT.AND P3, PT, R26.reuse, c[0x0][0x178], !P4 ;  /* 0x00005e001a007a0c */ /* 0x040fe40006761270 */
[----:B------:R-:W-:Y:S02]  /*329b0*/  ISETP.LT.AND P4, PT, R27, c[0x0][0x178], !P4 ;  /* 0x00005e001b007a0c */ /* 0x000fe40006781270 */
[----:B------:R-:W-:Y:S02]  /*329c0*/  IADD3 R21, R21, c[0x0][0x198], RZ ;  /* 0x0000660015157a10 */ /* 0x000fe40007ffe0ff */
[----:B------:R-:W-:Y:S02]  /*329d0*/  ISETP.LT.AND P5, PT, R26, c[0x0][0x178], !P6 ;  /* 0x00005e001a007a0c */ /* 0x000fe400077a1270 */
[C---:B------:R-:W-:Y:S01]  /*329e0*/  IADD3 R25, R21.reuse, c[0x0][0x198], RZ ;  /* 0x0000660015197a10 */ /* 0x040fe20007ffe0ff */
[----:B------:R-:W-:Y:S01]  /*329f0*/  IMAD.WIDE R4, R21, 0x2, R16 ;  /* 0x0000000215047825 */ /* 0x000fe200078e0210 */
[----:B------:R-:W-:-:S03]  /*32a00*/  PRMT R14, R7, 0x7632, R14 ;  /* 0x00007632070e7816 */ /* 0x000fc6000000000e */
[----:B------:R-:W-:Y:S01]  /*32a10*/  IMAD.WIDE R8, R21, 0x2, R2 ;  /* 0x0000000215087825 */ /* 0x000fe200078e0202 */
[----:B------:R1:W-:Y:S03]  /*32a20*/  @P3 STG.E.U16 [R4.64], R0 ;  /* 0x0000000004003986 */ /* 0x0003e6000c101504 */
[----:B------:R-:W-:Y:S01]  /*32a30*/  IMAD.WIDE R12, R25, 0x2, R16 ;  /* 0x00000002190c7825 */ /* 0x000fe200078e0210 */
[----:B------:R1:W-:Y:S01]  /*32a40*/  @P4 STG.E.U16 [R8.64], R14 ;  /* 0x0000000e08004986 */ /* 0x0003e2000c101504 */
[C---:B------:R-:W-:Y:S02]  /*32a50*/  ISETP.LT.AND P6, PT, R27.reuse, c[0x0][0x178], !P6 ;  /* 0x00005e001b007a0c */ /* 0x040fe400077c1270 */
[----:B------:R-:W-:Y:S02]  /*32a60*/  ISETP.LT.AND P4, PT, R26, c[0x0][0x178], !P2 ;  /* 0x00005e001a007a0c */ /* 0x000fe40005781270 */
[----:B------:R-:W-:-:S02]  /*32a70*/  ISETP.LT.AND P2, PT, R27, c[0x0][0x178], !P2 ;  /* 0x00005e001b007a0c */ /* 0x000fc40005741270 */
[C---:B0-----:R-:W-:Y:S01]  /*32a80*/  IADD3 R19, R25.reuse, c[0x0][0x198], RZ ;  /* 0x0000660019137a10 */ /* 0x041fe20007ffe0ff */
[----:B-1----:R-:W-:Y:S01]  /*32a90*/  IMAD.WIDE R4, R25, 0x2, R2 ;  /* 0x0000000219047825 */ /* 0x002fe200078e0202 */
[----:B------:R-:W-:Y:S02]  /*32aa0*/  ISETP.GE.AND P3, PT, R6, c[0x0][0x17c], PT ;  /* 0x00005f0006007a0c */ /* 0x000fe40003f66270 */
[C---:B------:R-:W-:Y:S01]  /*32ab0*/  IADD3 R21, R19.reuse, c[0x0][0x198], RZ ;  /* 0x0000660013157a10 */ /* 0x040fe20007ffe0ff */
[----:B------:R-:W-:Y:S01]  /*32ac0*/  IMAD.WIDE R6, R19, 0x2, R16 ;  /* 0x0000000213067825 */ /* 0x000fe200078e0210 */
[----:B------:R-:W-:-:S03]  /*32ad0*/  PRMT R0, R11, 0x7632, R0 ;  /* 0x000076320b007816 */ /* 0x000fc60000000000 */
[----:B------:R-:W-:Y:S01]  /*32ae0*/  IMAD.WIDE R8, R19, 0x2, R2 ;  /* 0x0000000213087825 */ /* 0x000fe200078e0202 */
[----:B---3--:R0:W-:Y:S01]  /*32af0*/  @P5 STG.E.U16 [R12.64], R24 ;  /* 0x000000180c005986 */ /* 0x0081e2000c101504 */
[----:B------:R-:W-:Y:S02]  /*32b00*/  ISETP.LT.AND P5, PT, R26, c[0x0][0x178], !P0 ;  /* 0x00005e001a007a0c */ /* 0x000fe400047a1270 */
[----:B------:R-:W-:Y:S01]  /*32b10*/  PRMT R18, R24, 0x7632, R18 ;  /* 0x0000763218127816 */ /* 0x000fe20000000012 */
[----:B------:R1:W-:Y:S01]  /*32b20*/  @P6 STG.E.U16 [R4.64], R11 ;  /* 0x0000000b04006986 */ /* 0x0003e2000c101504 */
[----:B------:R-:W-:-:S03]  /*32b30*/  ISETP.LT.AND P0, PT, R27, c[0x0][0x178], !P0 ;  /* 0x00005e001b007a0c */ /* 0x000fc60004701270 */
[----:B------:R3:W-:Y:S01]  /*32b40*/  @P4 STG.E.U16 [R6.64], R18 ;  /* 0x0000001206004986 */ /* 0x0007e2000c101504 */
[----:B0-----:R-:W-:-:S03]  /*32b50*/  IMAD.WIDE R12, R21, 0x2, R16 ;  /* 0x00000002150c7825 */ /* 0x001fc600078e0210 */
[----:B------:R0:W-:Y:S01]  /*32b60*/  @P2 STG.E.U16 [R8.64], R0 ;  /* 0x0000000008002986 */ /* 0x0001e2000c101504 */
[----:B------:R-:W-:Y:S02]  /*32b70*/  IADD3 R19, R21, c[0x0][0x198], RZ ;  /* 0x0000660015137a10 */ /* 0x000fe40007ffe0ff */
[----:B------:R-:W-:Y:S02]  /*32b80*/  ISETP.GE.AND P6, PT, R10, c[0x0][0x17c], PT ;  /* 0x00005f000a007a0c */ /* 0x000fe40003fc6270 */
[C---:B------:R-:W-:Y:S02]  /*32b90*/  ISETP.LT.AND P4, PT, R26.reuse, c[0x0][0x178], !P3 ;  /* 0x00005e001a007a0c */ /* 0x040fe40005f81270 */
[----:B------:R-:W-:Y:S02]  /*32ba0*/  ISETP.LT.AND P3, PT, R27, c[0x0][0x178], !P3 ;  /* 0x00005e001b007a0c */ /* 0x000fe40005f61270 */
[----:B------:R-:W-:Y:S02]  /*32bb0*/  IADD3 R25, R19, c[0x0][0x198], RZ ;  /* 0x0000660013197a10 */ /* 0x000fe40007ffe0ff */
[----:B------:R-:W-:Y:S01]  /*32bc0*/  ISETP.LT.AND P2, PT, R26, c[0x0][0x178], !P6 ;  /* 0x00005e001a007a0c */ /* 0x000fe20007741270 */
[----:B-1----:R-:W-:Y:S01]  /*32bd0*/  IMAD.WIDE R4, R21, 0x2, R2 ;  /* 0x0000000215047825 */ /* 0x002fe200078e0202 */
[----:B------:R-:W-:-:S02]  /*32be0*/  ISETP.LT.AND P6, PT, R27, c[0x0][0x178], !P6 ;  /* 0x00005e001b007a0c */ /* 0x000fc400077c1270 */
[----:B------:R-:W-:Y:S01]  /*32bf0*/  IADD3 R21, R25, c[0x0][0x198], RZ ;  /* 0x0000660019157a10 */ /* 0x000fe20007ffe0ff */
[----:B---3--:R-:W-:Y:S01]  /*32c00*/  IMAD.WIDE R6, R19, 0x2, R16 ;  /* 0x0000000213067825 */ /* 0x008fe200078e0210 */
[----:B------:R-:W-:-:S03]  /*32c10*/  PRMT R14, R15, 0x7632, R14 ;  /* 0x000076320f0e7816 */ /* 0x000fc6000000000e */
[----:B0-----:R-:W-:-:S04]  /*32c20*/  IMAD.WIDE R8, R19, 0x2, R2 ;  /* 0x0000000213087825 */ /* 0x001fc800078e0202 */
[----:B------:R-:W-:-:S04]  /*32c30*/  IMAD.WIDE R10, R25, 0x2, R16 ;  /* 0x00000002190a7825 */ /* 0x000fc800078e0210 */
[----:B------:R-:W-:Y:S01]  /*32c40*/  IMAD.WIDE R16, R21, 0x2, R16 ;  /* 0x0000000215107825 */ /* 0x000fe200078e0210 */
[----:B--2---:R0:W-:Y:S01]  /*32c50*/  @P5 STG.E.U16 [R12.64], R28 ;  /* 0x0000001c0c005986 */ /* 0x0041e2000c101504 */
[----:B------:R-:W-:Y:S02]  /*32c60*/  ISETP.LT.AND P5, PT, R26, c[0x0][0x178], !P1 ;  /* 0x00005e001a007a0c */ /* 0x000fe40004fa1270 */
[----:B------:R-:W-:Y:S02]  /*32c70*/  ISETP.LT.AND P1, PT, R27, c[0x0][0x178], !P1 ;  /* 0x00005e001b007a0c */ /* 0x000fe40004f21270 */
[----:B------:R-:W-:Y:S01]  /*32c80*/  PRMT R0, R28, 0x7632, R0 ;  /* 0x000076321c007816 */ /* 0x000fe20000000000 */
[----:B------:R4:W-:Y:S01]  /*32c90*/  @P0 STG.E.U16 [R4.64], R15 ;  /* 0x0000000f04000986 */ /* 0x0009e2000c101504 */
[----:B0-----:R-:W-:-:S07]  /*32ca0*/  IMAD.WIDE R12, R25, 0x2, R2 ;  /* 0x00000002190c7825 */ /* 0x001fce00078e0202 */
[----:B------:R0:W-:Y:S01]  /*32cb0*/  @P5 STG.E.U16 [R6.64], R0 ;  /* 0x0000000006005986 */ /* 0x0001e2000c101504 */
[----:B----4-:R-:W-:-:S03]  /*32cc0*/  PRMT R5, R29, 0x7632, R5 ;  /* 0x000076321d057816 */ /* 0x010fc60000000005 */
[----:B------:R0:W-:Y:S04]  /*32cd0*/  @P1 STG.E.U16 [R8.64], R14 ;  /* 0x0000000e08001986 */ /* 0x0001e8000c101504 */
[----:B------:R0:W-:Y:S04]  /*32ce0*/  @P4 STG.E.U16 [R10.64], R29 ;  /* 0x0000001d0a004986 */ /* 0x0001e8000c101504 */
[----:B------:R0:W-:Y:S01]  /*32cf0*/  @P3 STG.E.U16 [R12.64], R23 ;  /* 0x000000170c003986 */ /* 0x0001e2000c101504 */
[----:B------:R-:W-:-:S03]  /*32d00*/  IMAD.WIDE R2, R21, 0x2, R2 ;  /* 0x0000000215027825 */ /* 0x000fc600078e0202 */
[----:B------:R0:W-:Y:S01]  /*32d10*/  @P2 STG.E.U16 [R16.64], R5 ;  /* 0x0000000510002986 */ /* 0x0001e2000c101504 */
[----:B------:R-:W-:Y:S05]  /*32d20*/  @!P6 EXIT ;  /* 0x000000000000e94d */ /* 0x000fea0003800000 */
[----:B0-----:R-:W-:-:S05]  /*32d30*/  PRMT R23, R23, 0x7632, R23 ;  /* 0x0000763217177816 */ /* 0x001fca0000000017 */
[----:B------:R-:W-:Y:S01]  /*32d40*/  STG.E.U16 [R2.64], R23 ;  /* 0x0000001702007986 */ /* 0x000fe2000c101504 */
[----:B------:R-:W-:Y:S05]  /*32d50*/  EXIT ;  /* 0x000000000000794d */ /* 0x000fea0003800000 */
.L_x_3:
[----:B------:R-:W-:-:S00]  /*32d60*/  BRA `(.L_x_3) ;  /* 0xfffffff000007947 */ /* 0x000fc0000383ffff */
[----:B------:R-:W-:-:S00]  /*32d70*/  NOP ;  /* 0x0000000000007918 */ /* 0x000fc00000000000 */
        /* <DEDUP_REMOVED lines=8> */
.L_x_4:


//--------------------- .nv.shared.matmul_kernel  --------------------------
	.section	.nv.shared.matmul_kernel,"aw",@nobits
	.sectionflags	@""
	.align	16
